def matmul_kernel(
    a_ptr,
    b_ptr,
    c_ptr,
    M,
    N,
    K,
    stride_am,
    stride_ak,
    stride_bk,
    stride_bn,
    stride_cm,
    stride_cn,
    BLOCK_M: tl.constexpr,
    BLOCK_N: tl.constexpr,
    BLOCK_K: tl.constexpr,
    GROUP_M: tl.constexpr,
):
    pid = tl.program_id(axis=0)
    num_pid_m = tl.cdiv(M, BLOCK_M)
    num_pid_n = tl.cdiv(N, BLOCK_N)
    num_pid_in_group = GROUP_M * num_pid_n
    group_id = pid // num_pid_in_group
    first_pid_m = group_id * GROUP_M
    group_size_m = min(num_pid_m - first_pid_m, GROUP_M)
    pid_m = first_pid_m + ((pid % num_pid_in_group) % group_size_m)
    pid_n = (pid % num_pid_in_group) // group_size_m

    offs_am = (pid_m * BLOCK_M + tl.arange(0, BLOCK_M)) % M
    offs_bn = (pid_n * BLOCK_N + tl.arange(0, BLOCK_N)) % N
    offs_k = tl.arange(0, BLOCK_K)
    a_ptrs = a_ptr + offs_am[:, None] * stride_am + offs_k[None, :] * stride_ak
    b_ptrs = b_ptr + offs_k[:, None] * stride_bk + offs_bn[None, :] * stride_bn

    acc = tl.zeros((BLOCK_M, BLOCK_N), dtype=tl.float32)
    for kk in range(0, tl.cdiv(K, BLOCK_K)):
        a = tl.load(a_ptrs, mask=offs_k[None, :] < K - kk * BLOCK_K, other=0.0)
        b = tl.load(b_ptrs, mask=offs_k[:, None] < K - kk * BLOCK_K, other=0.0)
        acc = tl.dot(a, b, acc)
        a_ptrs += BLOCK_K * stride_ak
        b_ptrs += BLOCK_K * stride_bk

    c = acc.to(c_ptr.dtype.element_ty)
    offs_cm = pid_m * BLOCK_M + tl.arange(0, BLOCK_M)
    offs_cn = pid_n * BLOCK_N + tl.arange(0, BLOCK_N)
    c_ptrs = c_ptr + offs_cm[:, None] * stride_cm + offs_cn[None, :] * stride_cn
    mask = (offs_cm[:, None] < M) & (offs_cn[None, :] < N)
    tl.store(c_ptrs, c, mask=mask)

# config = {"BLOCK_K": 128, "BLOCK_M": 64, "BLOCK_N": 64, "GROUP_M": 1, "arch": "sm_100", "dtype": "bf16", "num_ctas": 1, "num_stages": 3, "num_warps": 4}
# arch = sm_100


// ===== COMPILED SASS (sm_100a) =====

	.target	sm_100a

	.elftype	@"ET_EXEC"


//--------------------- .note.nv.tkinfo           --------------------------
	.section	.note.nv.tkinfo,"",@"SHT_NOTE"
	.sectionflags	@"SHF_NOTE_NV_TKINFO"
	.tkinfo
        /*0018*/ 	.word	0x00000081
        /*0030*/ 	.string	""
        /*0030*/ 	.string	"ptxas-blackwell"
        /*0030*/ 	.string	"Cuda compilation tools, release 12.9, V12.9.86"
        /*0030*/ 	.string	"Build cuda_12.9.r12.9/compiler.36037853_0"
        /*0030*/ 	.string	"-v  -suppress-debug-info  -lineinfo  -arch sm_100a "



//--------------------- .note.nv.cuver            --------------------------
	.section	.note.nv.cuver,"",@"SHT_NOTE"
	.sectionflags	@"SHF_NOTE_NV_CUVER"
        /*0018*/ 	.short	0x0001
        /*001a*/ 	.short	0x0064
        /*001c*/ 	.short	0x0001
        /*001e*/ 	.short	0x0000
        /*0020*/ 	.short	0x0001
        /*0022*/ 	.short	0x0000


//--------------------- .nv.info                  --------------------------
	.section	.nv.info,"",@"SHT_CUDA_INFO"
	.align	4


	//----- nvinfo : EIATTR_REGCOUNT
	.align		4
        /*0000*/ 	.byte	0x04, 0x2f
        /*0002*/ 	.short	(.L_4 - .L_3)
	.align		4
.L_3:
        /*0004*/ 	.word	index@(matmul_kernel)
        /*0008*/ 	.word	0x00000038


	//----- nvinfo : EIATTR_FRAME_SIZE
	.align		4
.L_4:
        /*000c*/ 	.byte	0x04, 0x11
        /*000e*/ 	.short	(.L_6 - .L_5)
	.align		4
.L_5:
        /*0010*/ 	.word	index@($__internal_2_$__cuda_sm10x_tcgen05_guardrail_trap_unallocated_columns_being_dealloced)
        /*0014*/ 	.word	0x00000b90


	//----- nvinfo : EIATTR_FRAME_SIZE
	.align		4
.L_6:
        /*0018*/ 	.byte	0x04, 0x11
        /*001a*/ 	.short	(.L_8 - .L_7)
	.align		4
.L_7:
        /*001c*/ 	.word	index@($__internal_1_$__cuda_sm10x_tcgen05_guardrail_trap_phase_invalid_during_alloc)
        /*0020*/ 	.word	0x00000b90


	//----- nvinfo : EIATTR_FRAME_SIZE
	.align		4
.L_8:
        /*0024*/ 	.byte	0x04, 0x11
        /*0026*/ 	.short	(.L_10 - .L_9)
	.align		4
.L_9:
        /*0028*/ 	.word	index@($__internal_0_$__cuda_sm10x_tcgen05_guardrail_trap_col_being_dealloced_not_returned_by_alloc)
        /*002c*/ 	.word	0x00000b90


	//----- nvinfo : EIATTR_FRAME_SIZE
	.align		4
.L_10:
        /*0030*/ 	.byte	0x04, 0x11
        /*0032*/ 	.short	(.L_12 - .L_11)
	.align		4
.L_11:
        /*0034*/ 	.word	index@(matmul_kernel)
        /*0038*/ 	.word	0x00000b90


	//----- nvinfo : EIATTR_MIN_STACK_SIZE
	.align		4
.L_12:
        /*003c*/ 	.byte	0x04, 0x12
        /*003e*/ 	.short	(.L_14 - .L_13)
	.align		4
.L_13:
        /*0040*/ 	.word	index@(matmul_kernel)
        /*0044*/ 	.word	0x00000b90
.L_14:


//--------------------- .nv.info.matmul_kernel    --------------------------
	.section	.nv.info.matmul_kernel,"",@"SHT_CUDA_INFO"
	.sectionflags	@""
	.align	4


	//----- nvinfo : EIATTR_CUDA_API_VERSION
	.align		4
        /*0000*/ 	.byte	0x04, 0x37
        /*0002*/ 	.short	(.L_16 - .L_15)
.L_15:
        /*0004*/ 	.word	0x00000081


	//----- nvinfo : EIATTR_KPARAM_INFO
	.align		4
.L_16:
        /*0008*/ 	.byte	0x04, 0x17
        /*000a*/ 	.short	(.L_18 - .L_17)
.L_17:
        /*000c*/ 	.word	0x00000000
        /*0010*/ 	.short	0x000d
        /*0012*/ 	.short	0x0048
        /*0014*/ 	.byte	0x00, 0xf4, 0x21, 0x00


	//----- nvinfo : EIATTR_KPARAM_INFO
	.align		4
.L_18:
        /*0018*/ 	.byte	0x04, 0x17
        /*001a*/ 	.short	(.L_20 - .L_19)
.L_19:
        /*001c*/ 	.word	0x00000000
        /*0020*/ 	.short	0x000c
        /*0022*/ 	.short	0x0040
        /*0024*/ 	.byte	0x00, 0xf4, 0x21, 0x00


	//----- nvinfo : EIATTR_KPARAM_INFO
	.align		4
.L_20:
        /*0028*/ 	.byte	0x04, 0x17
        /*002a*/ 	.short	(.L_22 - .L_21)
.L_21:
        /*002c*/ 	.word	0x00000000
        /*0030*/ 	.short	0x000b
        /*0032*/ 	.short	0x0038
        /*0034*/ 	.byte	0x00, 0xf0, 0x11, 0x00


	//----- nvinfo : EIATTR_KPARAM_INFO
	.align		4
.L_22:
        /*0038*/ 	.byte	0x04, 0x17
        /*003a*/ 	.short	(.L_24 - .L_23)
.L_23:
        /*003c*/ 	.word	0x00000000
        /*0040*/ 	.short	0x000a
        /*0042*/ 	.short	0x0034
        /*0044*/ 	.byte	0x00, 0xf0, 0x11, 0x00


	//----- nvinfo : EIATTR_KPARAM_INFO
	.align		4
.L_24:
        /*0048*/ 	.byte	0x04, 0x17
        /*004a*/ 	.short	(.L_26 - .L_25)
.L_25:
        /*004c*/ 	.word	0x00000000
        /*0050*/ 	.short	0x0009
        /*0052*/ 	.short	0x0030
        /*0054*/ 	.byte	0x00, 0xf0, 0x11, 0x00


	//----- nvinfo : EIATTR_KPARAM_INFO
	.align		4
.L_26:
        /*0058*/ 	.byte	0x04, 0x17
        /*005a*/ 	.short	(.L_28 - .L_27)
.L_27:
        /*005c*/ 	.word	0x00000000
        /*0060*/ 	.short	0x0008
        /*0062*/ 	.short	0x002c
        /*0064*/ 	.byte	0x00, 0xf0, 0x11, 0x00


	//----- nvinfo : EIATTR_KPARAM_INFO
	.align		4
.L_28:
        /*0068*/ 	.byte	0x04, 0x17
        /*006a*/ 	.short	(.L_30 - .L_29)
.L_29:
        /*006c*/ 	.word	0x00000000
        /*0070*/ 	.short	0x0007
        /*0072*/ 	.short	0x0028
        /*0074*/ 	.byte	0x00, 0xf0, 0x11, 0x00


	//----- nvinfo : EIATTR_KPARAM_INFO
	.align		4
.L_30:
        /*0078*/ 	.byte	0x04, 0x17
        /*007a*/ 	.short	(.L_32 - .L_31)
.L_31:
        /*007c*/ 	.word	0x00000000
        /*0080*/ 	.short	0x0006
        /*0082*/ 	.short	0x0024
        /*0084*/ 	.byte	0x00, 0xf0, 0x11, 0x00


	//----- nvinfo : EIATTR_KPARAM_INFO
	.align		4
.L_32:
        /*0088*/ 	.byte	0x04, 0x17
        /*008a*/ 	.short	(.L_34 - .L_33)
.L_33:
        /*008c*/ 	.word	0x00000000
        /*0090*/ 	.short	0x0005
        /*0092*/ 	.short	0x0020
        /*0094*/ 	.byte	0x00, 0xf0, 0x11, 0x00


	//----- nvinfo : EIATTR_KPARAM_INFO
	.align		4
.L_34:
        /*0098*/ 	.byte	0x04, 0x17
        /*009a*/ 	.short	(.L_36 - .L_35)
.L_35:
        /*009c*/ 	.word	0x00000000
        /*00a0*/ 	.short	0x0004
        /*00a2*/ 	.short	0x001c
        /*00a4*/ 	.byte	0x00, 0xf0, 0x11, 0x00


	//----- nvinfo : EIATTR_KPARAM_INFO
	.align		4
.L_36:
        /*00a8*/ 	.byte	0x04, 0x17
        /*00aa*/ 	.short	(.L_38 - .L_37)
.L_37:
        /*00ac*/ 	.word	0x00000000
        /*00b0*/ 	.short	0x0003
        /*00b2*/ 	.short	0x0018
        /*00b4*/ 	.byte	0x00, 0xf0, 0x11, 0x00


	//----- nvinfo : EIATTR_KPARAM_INFO
	.align		4
.L_38:
        /*00b8*/ 	.byte	0x04, 0x17
        /*00ba*/ 	.short	(.L_40 - .L_39)
.L_39:
        /*00bc*/ 	.word	0x00000000
        /*00c0*/ 	.short	0x0002
        /*00c2*/ 	.short	0x0010
        /*00c4*/ 	.byte	0x00, 0xf4, 0x21, 0x00


	//----- nvinfo : EIATTR_KPARAM_INFO
	.align		4
.L_40:
        /*00c8*/ 	.byte	0x04, 0x17
        /*00ca*/ 	.short	(.L_42 - .L_41)
.L_41:
        /*00cc*/ 	.word	0x00000000
        /*00d0*/ 	.short	0x0001
        /*00d2*/ 	.short	0x0008
        /*00d4*/ 	.byte	0x00, 0xf4, 0x21, 0x00


	//----- nvinfo : EIATTR_KPARAM_INFO
	.align		4
.L_42:
        /*00d8*/ 	.byte	0x04, 0x17
        /*00da*/ 	.short	(.L_44 - .L_43)
.L_43:
        /*00dc*/ 	.word	0x00000000
        /*00e0*/ 	.short	0x0000
        /*00e2*/ 	.short	0x0000
        /*00e4*/ 	.byte	0x00, 0xf4, 0x21, 0x00


	//----- nvinfo : EIATTR_AT_ENTRY_FRAGMENTS
	.align		4
.L_44:
        /*00e8*/ 	.byte	0x04, 0x4f
        /*00ea*/ 	.short	(.L_46 - .L_45)


	//   ....[0]....
.L_45:
        /*00ec*/ 	.word	0x00000004


	//----- nvinfo : EIATTR_RESERVED_SMEM_USED
	.align		4
.L_46:
        /*00f0*/ 	.byte	0x01, 0x41
	.zero		2


	//----- nvinfo : EIATTR_SPARSE_MMA_MASK
	.align		4
        /*00f4*/ 	.byte	0x03, 0x50
        /*00f6*/ 	.short	0x0000


	//----- nvinfo : EIATTR_TCGEN05_1CTA_USED
	.align		4
        /*00f8*/ 	.byte	0x01, 0x51
	.zero		2


	//----- nvinfo : EIATTR_MAXREG_COUNT
	.align		4
        /*00fc*/ 	.byte	0x03, 0x1b
        /*00fe*/ 	.short	0x00ff


	//----- nvinfo : EIATTR_NUM_BARRIERS
	.align		4
        /*0100*/ 	.byte	0x02, 0x4c
        /*0102*/ 	.byte	0x01
	.zero		1


	//----- nvinfo : EIATTR_ANNOTATIONS
	.align		4
        /*0104*/ 	.byte	0x04, 0x55
        /*0106*/ 	.short	(.L_48 - .L_47)


	//   ....[0]....
.L_47:
        /*0108*/ 	.word	0x00000001
        /*010c*/ 	.byte	0xe0, 0x09, 0x00, 0x00, 0x01, 0x00, 0x00, 0x00, 0x70, 0x0d, 0x00, 0x00, 0x01, 0x00, 0x00, 0x00
        /* <DEDUP_REMOVED lines=931> */
        /*3b4c*/ 	.byte	0x40, 0x60, 0x01, 0x00, 0x01, 0x00, 0x00, 0x00, 0x60, 0x60, 0x01, 0x00


	//----- nvinfo : EIATTR_INT_WARP_WIDE_INSTR_OFFSETS
	.align		4
.L_48:
        /*3b58*/ 	.byte	0x04, 0x31
        /*3b5a*/ 	.short	(.L_50 - .L_49)


	//   ....[0]....
.L_49:
        /*3b5c*/ 	.word	0x00004890


	//   ....[1]....
        /*3b60*/ 	.word	0x000048b0


	//   ....[2]....
        /*3b64*/ 	.word	0x00008530


	//   ....[3]....
        /*3b68*/ 	.word	0x00015f10


	//   ....[4]....
        /*3b6c*/ 	.word	0x00015f60


	//----- nvinfo : EIATTR_COOP_GROUP_MASK_REGIDS
	.align		4
.L_50:
        /*3b70*/ 	.byte	0x04, 0x29
        /*3b72*/ 	.short	(.L_52 - .L_51)


	//   ....[0]....
.L_51:
        /*3b74*/ 	.word	0xffffffff


	//   ....[1]....
        /*3b78*/ 	.word	0xffffffff


	//   ....[2]....
        /*3b7c*/ 	.word	0xffffffff


	//   ....[3]....
        /*3b80*/ 	.word	0xffffffff


	//----- nvinfo : EIATTR_COOP_GROUP_INSTR_OFFSETS
	.align		4
.L_52:
        /*3b84*/ 	.byte	0x04, 0x28
        /*3b86*/ 	.short	(.L_54 - .L_53)


	//   ....[0]....
.L_53:
        /*3b88*/ 	.word	0x00000080


	//   ....[1]....
        /*3b8c*/ 	.word	0x00000340


	//   ....[2]....
        /*3b90*/ 	.word	0x00015da0


	//   ....[3]....
        /*3b94*/ 	.word	0x00016010


	//----- nvinfo : EIATTR_VRC_CTA_INIT_COUNT
	.align		4
.L_54:
        /*3b98*/ 	.byte	0x02, 0x4a
        /*3b9a*/ 	.byte	0x80
	.zero		1


	//----- nvinfo : EIATTR_MBARRIER_INSTR_OFFSETS
	.align		4
        /*3b9c*/ 	.byte	0x04, 0x39
        /*3b9e*/ 	.short	(.L_56 - .L_55)


	//   ....[0]....
.L_55:
        /*3ba0*/ 	.word	0x00004a30
        /*3ba4*/ 	.word	0x000000ff
        /*3ba8*/ 	.word	0x00000000
        /*3bac*/ 	.short	0x0100
        /*3bae*/ 	.byte	0x0c
	.zero		1


	//   ....[1]....
        /*3bb0*/ 	.word	0x00008550
        /*3bb4*/ 	.word	0x000000ff
        /*3bb8*/ 	.word	0x00010008
        /*3bbc*/ 	.short	0x0100
        /*3bbe*/ 	.byte	0x0a
	.zero		1


	//   ....[2]....
        /*3bc0*/ 	.word	0x0000e200
        /*3bc4*/ 	.word	0x000000ff
        /*3bc8*/ 	.word	0x00000000
        /*3bcc*/ 	.short	0x010a
        /*3bce*/ 	.byte	0x0c
	.zero		1


	//   ....[3]....
        /*3bd0*/ 	.word	0x00014cd0
        /*3bd4*/ 	.word	0x000000ff
        /*3bd8*/ 	.word	0x00000000
        /*3bdc*/ 	.short	0x010a
        /*3bde*/ 	.byte	0x0c
	.zero		1


	//   ....[4]....
        /*3be0*/ 	.word	0x00014d60
        /*3be4*/ 	.word	0x000000ff
        /*3be8*/ 	.word	0x00010000
        /*3bec*/ 	.short	0x0108
        /*3bee*/ 	.byte	0x0a
	.zero		1


	//   ....[5]....
        /*3bf0*/ 	.word	0x00014e00
        /*3bf4*/ 	.word	0x000000ff
        /*3bf8*/ 	.word	0x00010008
        /*3bfc*/ 	.short	0x0108
        /*3bfe*/ 	.byte	0x0a
	.zero		1


	//   ....[6]....
        /*3c00*/ 	.word	0x00016050
        /*3c04*/ 	.word	0x000000ff
        /*3c08*/ 	.word	0x00000000
        /*3c0c*/ 	.short	0x010a
        /*3c0e*/ 	.byte	0x0c
	.zero		1


	//   ....[7]....
        /*3c10*/ 	.word	0x00016090
        /*3c14*/ 	.word	0x000000ff
        /*3c18*/ 	.word	0x00000000
        /*3c1c*/ 	.short	0x010a
        /*3c1e*/ 	.byte	0x0c
	.zero		1


	//----- nvinfo : EIATTR_NUM_MBARRIERS
	.align		4
.L_56:
        /*3c20*/ 	.byte	0x03, 0x38
        /*3c22*/ 	.short	0x0002


	//----- nvinfo : EIATTR_EXIT_INSTR_OFFSETS
	.align		4
        /*3c24*/ 	.byte	0x04, 0x1c
        /*3c26*/ 	.short	(.L_58 - .L_57)


	//   ....[0]....
.L_57:
        /*3c28*/ 	.word	0x00016020


	//----- nvinfo : EIATTR_REQNTID
	.align		4
.L_58:
        /*3c2c*/ 	.byte	0x04, 0x10
        /*3c2e*/ 	.short	(.L_60 - .L_59)
.L_59:
        /*3c30*/ 	.word	0x00000080
        /*3c34*/ 	.word	0x00000001
        /*3c38*/ 	.word	0x00000001


	//----- nvinfo : EIATTR_CRS_STACK_SIZE
	.align		4
.L_60:
        /*3c3c*/ 	.byte	0x04, 0x1e
        /*3c3e*/ 	.short	(.L_62 - .L_61)
.L_61:
        /*3c40*/ 	.word	0x00000000


	//----- nvinfo : EIATTR_CBANK_PARAM_SIZE
	.align		4
.L_62:
        /*3c44*/ 	.byte	0x03, 0x19
        /*3c46*/ 	.short	0x0050


	//----- nvinfo : EIATTR_PARAM_CBANK
	.align		4
        /*3c48*/ 	.byte	0x04, 0x0a
        /*3c4a*/ 	.short	(.L_64 - .L_63)
	.align		4
.L_63:
        /*3c4c*/ 	.word	index@(.nv.constant0.matmul_kernel)
        /*3c50*/ 	.short	0x0380
        /*3c52*/ 	.short	0x0050


	//----- nvinfo : EIATTR_SW_WAR
	.align		4
.L_64:
        /*3c54*/ 	.byte	0x04, 0x36
        /*3c56*/ 	.short	(.L_66 - .L_65)
.L_65:
        /*3c58*/ 	.word	0x00000008
.L_66:


//--------------------- .nv.compat                --------------------------
	.section	.nv.compat,"",@"SHT_CUDA_COMPAT_INFO"
	.align	4
        /*0000*/ 	.byte	0x02, 0x02, 0x02, 0x00, 0x02, 0x05, 0x05, 0x00, 0x02, 0x03, 0x00, 0x00, 0x02, 0x06, 0x01, 0x00


//--------------------- .nv.callgraph             --------------------------
	.section	.nv.callgraph,"",@"SHT_CUDA_CALLGRAPH"
	.align	4
	.sectionentsize	8
	.align		4
        /*0000*/ 	.word	0x00000000
	.align		4
        /*0004*/ 	.word	0xffffffff
	.align		4
        /*0008*/ 	.word	0x00000000
	.align		4
        /*000c*/ 	.word	0xfffffffe
	.align		4
        /*0010*/ 	.word	0x00000000
	.align		4
        /*0014*/ 	.word	0xfffffffd
	.align		4
        /*0018*/ 	.word	0x00000000
	.align		4
        /*001c*/ 	.word	0xfffffffc


//--------------------- .text.matmul_kernel       --------------------------
	.section	.text.matmul_kernel,"ax",@progbits
	.align	128
        .global         matmul_kernel
        .type           matmul_kernel,@function
        .size           matmul_kernel,(.L_x_20 - matmul_kernel)
        .other          matmul_kernel,@"STO_CUDA_ENTRY STV_DEFAULT"
matmul_kernel:
.text.matmul_kernel:
[----:B------:R-:W0:Y:S01]  /*0000*/  LDC R1, c[0x0][0x37c] ;  /* 0x0000df00ff017b82 */ /* 0x000e220000000800 */
[----:B------:R-:W1:Y:S01]  /*0010*/  S2R R0, SR_TID.X ;  /* 0x0000000000007919 */ /* 0x000e620000002100 */
[----:B0-----:R-:W-:Y:S01]  /*0020*/  VIADD R1, R1, 0xfffff470 ;  /* 0xfffff47001017836 */ /* 0x001fe20000000000 */
[----:B------:R-:W0:Y:S01]  /*0030*/  LDCU.64 UR22, c[0x0][0x358] ;  /* 0x00006b00ff1677ac */ /* 0x000e220008000a00 */
[----:B-1----:R-:W-:-:S13]  /*0040*/  ISETP.GE.U32.AND P0, PT, R0, 0x20, PT ;  /* 0x000000200000780c */ /* 0x002fda0003f06070 */
[----:B------:R-:W-:Y:S02]  /*0050*/  VOTEU.ANY UP0, P0 ;  /* 0x0000000000ff7886 */ /* 0x000fe40000000100 */
[----:B------:R-:W-:Y:S05]  /*0060*/  BRA.U UP0, `(.L_x_0) ;  /* 0x0000000100b87547 */ /* 0x000fea000b800000 */
[----:B------:R-:W1:Y:S01]  /*0070*/  S2UR UR6, SR_CgaCtaId ;  /* 0x00000000000679c3 */ /* 0x000e620000008800 */
[----:B------:R-:W-:Y:S01]  /*0080*/  NOP ;  /* 0x0000000000007918 */ /* 0x000fe20000000000 */
[----:B------:R-:W-:Y:S02]  /*0090*/  UMOV UR4, 0x40 ;  /* 0x0000004000047882 */ /* 0x000fe40000000000 */
[----:B-1----:R-:W-:-:S09]  /*00a0*/  ULEA UR4, UR6, UR4, 0x18 ;  /* 0x0000000406047291 */ /* 0x002fd2000f8ec0ff */
[----:B------:R-:W1:Y:S01]  /*00b0*/  LDS.U8 R0, [UR4] ;  /* 0x00000004ff007984 */ /* 0x000e620008000000 */
[----:B------:R-:W-:Y:S02]  /*00c0*/  UMOV UR4, 0x400 ;  /* 0x0000040000047882 */ /* 0x000fe40000000000 */
[----:B------:R-:W-:Y:S01]  /*00d0*/  ULEA UR4, UR6, UR4, 0x18 ;  /* 0x0000000406047291 */ /* 0x000fe2000f8ec0ff */
[----:B-1----:R-:W-:-:S13]  /*00e0*/  ISETP.NE.AND P0, PT, R0, RZ, PT ;  /* 0x000000ff0000720c */ /* 0x002fda0003f05270 */
[----:B------:R-:W-:Y:S05]  /*00f0*/  @P0 BRA `(.L_x_1) ;  /* 0x00000000007c0947 */ /* 0x000fea0003800000 */
[----:B------:R-:W-:-:S13]  /*0100*/  ELECT P0, URZ, PT ;  /* 0x0000000000ff782f */ /* 0x000fda0003800000 */
[----:B------:R-:W-:Y:S05]  /*0110*/  @!P0 BRA `(.L_x_2) ;  /* 0x0000000000848947 */ /* 0x000fea0003800000 */
[----:B------:R-:W-:Y:S01]  /*0120*/  UMOV UR5, 0x2 ;  /* 0x0000000200057882 */ /* 0x000fe20000000000 */
[----:B------:R-:W-:Y:S02]  /*0130*/  IMAD.MOV.U32 R4, RZ, RZ, 0x1 ;  /* 0x00000001ff047424 */ /* 0x000fe400078e00ff */
[----:B------:R-:W-:Y:S02]  /*0140*/  IMAD.MOV.U32 R5, RZ, RZ, 0x3 ;  /* 0x00000003ff057424 */ /* 0x000fe400078e00ff */
[----:B------:R-:W-:Y:S04]  /*0150*/  DEPBAR.LE SB1, 0x36 ;  /* 0x00009d800000791a */ /* 0x000fe80000000000 */
[----:B------:R-:W1:Y:S02]  /*0160*/  UTCATOMSWS.FIND_AND_SET.ALIGN UP1, UR5, UR5 ;  /* 0x00000005000575e3 */ /* 0x000e640008020800 */
[----:B-1----:R-:W-:-:S04]  /*0170*/  PLOP3.LUT P0, PT, PT, PT, UP1, 0x80, 0x8 ;  /* 0x000000000008781c */ /* 0x002fc80003f0f018 */
[----:B------:R-:W-:-:S04]  /*0180*/  SEL R0, RZ, 0xffffffff, !P0 ;  /* 0xffffffffff007807 */ /* 0x000fc80004000000 */
[----:B------:R-:W-:Y:S01]  /*0190*/  ISETP.NE.AND P0, PT, R0, RZ, PT ;  /* 0x000000ff0000720c */ /* 0x000fe20003f05270 */
[----:B------:R-:W-:-:S12]  /*01a0*/  IMAD.U32 R0, RZ, RZ, UR5 ;  /* 0x00000005ff007e24 */ /* 0x000fd8000f8e00ff */
[----:B------:R-:W-:Y:S05]  /*01b0*/  @P0 BRA `(.L_x_3) ;  /* 0x0000000000240947 */ /* 0x000fea0003800000 */
.L_x_4:
[----:B------:R-:W-:Y:S05]  /*01c0*/  NANOSLEEP 0x64 ;  /* 0x000000640000795d */ /* 0x000fea0003800000 */
[----:B------:R-:W-:-:S05]  /*01d0*/  UMOV UR5, 0x2 ;  /* 0x0000000200057882 */ /* 0x000fca0000000000 */
[----:B------:R-:W-:Y:S04]  /*01e0*/  DEPBAR.LE SB1, 0x36 ;  /* 0x00009d800000791a */ /* 0x000fe80000000000 */
[----:B------:R-:W1:Y:S02]  /*01f0*/  UTCATOMSWS.FIND_AND_SET.ALIGN UP1, UR5, UR5 ;  /* 0x00000005000575e3 */ /* 0x000e640008020800 */
[----:B-1----:R-:W-:-:S04]  /*0200*/  PLOP3.LUT P0, PT, PT, PT, UP1, 0x80, 0x8 ;  /* 0x000000000008781c */ /* 0x002fc80003f0f018 */
[----:B------:R-:W-:-:S04]  /*0210*/  SEL R0, RZ, 0xffffffff, !P0 ;  /* 0xffffffffff007807 */ /* 0x000fc80004000000 */
[----:B------:R-:W-:Y:S01]  /*0220*/  ISETP.NE.AND P0, PT, R0, RZ, PT ;  /* 0x000000ff0000720c */ /* 0x000fe20003f05270 */
[----:B------:R-:W-:-:S12]  /*0230*/  IMAD.U32 R0, RZ, RZ, UR5 ;  /* 0x00000005ff007e24 */ /* 0x000fd8000f8e00ff */
[----:B------:R-:W-:Y:S05]  /*0240*/  @!P0 BRA `(.L_x_4) ;  /* 0xfffffffc00dc8947 */ /* 0x000fea000383ffff */
.L_x_3:
[C---:B------:R-:W-:Y:S01]  /*0250*/  VIADD R3, R0.reuse, 0x10 ;  /* 0x0000001000037836 */ /* 0x040fe20000000000 */
[----:B------:R-:W-:Y:S01]  /*0260*/  UMOV UR5, 0x50 ;  /* 0x0000005000057882 */ /* 0x000fe20000000000 */
[----:B------:R-:W-:Y:S01]  /*0270*/  SHF.L.U32 R2, R5, R0, RZ ;  /* 0x0000000005027219 */ /* 0x000fe200000006ff */
[----:B------:R-:W-:Y:S01]  /*0280*/  ULEA UR5, UR6, UR5, 0x18 ;  /* 0x0000000506057291 */ /* 0x000fe2000f8ec0ff */
[----:B------:R-:W-:Y:S01]  /*0290*/  IMAD.SHL.U32 R0, R0, 0x20, RZ ;  /* 0x0000002000007824 */ /* 0x000fe200078e00ff */
[----:B------:R-:W-:-:S04]  /*02a0*/  SHF.L.U32 R3, R4, R3, RZ ;  /* 0x0000000304037219 */ /* 0x000fc800000006ff */
[----:B------:R-:W-:-:S05]  /*02b0*/  LOP3.LUT R2, R3, R2, RZ, 0xfc, !PT ;  /* 0x0000000203027212 */ /* 0x000fca00078efcff */
[----:B------:R1:W-:Y:S04]  /*02c0*/  ATOMS.OR RZ, [UR5], R2 ;  /* 0x00000002ffff798c */ /* 0x0003e8000b000005 */
[----:B------:R1:W-:Y:S01]  /*02d0*/  STS [UR4], R0 ;  /* 0x00000000ff007988 */ /* 0x0003e20008000804 */
[----:B------:R-:W-:Y:S05]  /*02e0*/  BRA `(.L_x_2) ;  /* 0x0000000000107947 */ /* 0x000fea0003800000 */
.L_x_1:
[----:B------:R-:W-:Y:S01]  /*02f0*/  IMAD.MOV.U32 R0, RZ, RZ, -0x1 ;  /* 0xffffffffff007424 */ /* 0x000fe200078e00ff */
[----:B------:R-:W-:-:S04]  /*0300*/  MOV R2, 0x330 ;  /* 0x0000033000027802 */ /* 0x000fc80000000f00 */
[----:B------:R1:W-:Y:S03]  /*0310*/  STS [UR4], R0 ;  /* 0x00000000ff007988 */ /* 0x0003e60008000804 */
[----:B01----:R-:W-:Y:S05]  /*0320*/  CALL.REL.NOINC `($__internal_1_$__cuda_sm10x_tcgen05_guardrail_trap_phase_invalid_during_alloc) ;  /* 0x0000015c00707944 */ /* 0x003fea0003c00000 */
.L_x_2:
[----:B------:R-:W-:Y:S05]  /*0330*/  WARPSYNC.ALL ;  /* 0x0000000000007948 */ /* 0x000fea0003800000 */
[----:B------:R-:W-:Y:S01]  /*0340*/  NOP ;  /* 0x0000000000007918 */ /* 0x000fe20000000000 */
.L_x_0:
[----:B------:R-:W2:Y:S01]  /*0350*/  LDC.64 R24, c[0x0][0x398] ;  /* 0x0000e600ff187b82 */ /* 0x000ea20000000a00 */
[----:B------:R-:W3:Y:S01]  /*0360*/  S2R R5, SR_CTAID.X ;  /* 0x0000000000057919 */ /* 0x000ee20000002500 */
[----:B------:R-:W-:Y:S01]  /*0370*/  UMOV UR10, 0x400 ;  /* 0x00000400000a7882 */ /* 0x000fe20000000000 */
[----:B------:R-:W4:Y:S05]  /*0380*/  S2R R12, SR_TID.X ;  /* 0x00000000000c7919 */ /* 0x000f2a0000002100 */
[----:B------:R-:W5:Y:S08]  /*0390*/  S2UR UR4, SR_CgaCtaId ;  /* 0x00000000000479c3 */ /* 0x000f700000008800 */
[----:B------:R-:W1:Y:S08]  /*03a0*/  LDC.64 R48, c[0x0][0x3a8] ;  /* 0x0000ea00ff307b82 */ /* 0x000e700000000a00 */
[----:B------:R-:W-:Y:S06]  /*03b0*/  BAR.SYNC.DEFER_BLOCKING 0x0 ;  /* 0x0000000000007b1d */ /* 0x000fec0000010000 */
[----:B------:R-:W-:Y:S01]  /*03c0*/  UMOV UR7, 0x1 ;  /* 0x0000000100077882 */ /* 0x000fe20000000000 */
[----:B-12---:R-:W-:Y:S01]  /*03d0*/  VIADD R0, R25, 0x3f ;  /* 0x0000003f19007836 */ /* 0x006fe20000000000 */
[----:B------:R-:W-:Y:S01]  /*03e0*/  IABS R46, R25 ;  /* 0x00000019002e7213 */ /* 0x000fe20000000000 */
[----:B------:R-:W1:Y:S01]  /*03f0*/  LDCU.128 UR24, c[0x0][0x380] ;  /* 0x00007000ff1877ac */ /* 0x000e620008000c00 */
[----:B------:R-:W-:-:S02]  /*0400*/  ISETP.NE.AND P4, PT, R24, RZ, PT ;  /* 0x000000ff1800720c */ /* 0x000fc40003f85270 */
[----:B------:R-:W-:Y:S01]  /*0410*/  SHF.R.S32.HI R3, RZ, 0x1f, R0 ;  /* 0x0000001fff037819 */ /* 0x000fe20000011400 */
[----:B-----5:R-:W-:-:S03]  /*0420*/  ULEA UR10, UR4, UR10, 0x18 ;  /* 0x0000000a040a7291 */ /* 0x020fc6000f8ec0ff */
[----:B------:R-:W-:Y:S02]  /*0430*/  LEA.HI R3, R3, R0, RZ, 0x6 ;  /* 0x0000000003037211 */ /* 0x000fe400078f30ff */
[----:B---3--:R-:W-:Y:S02]  /*0440*/  IABS R8, R5 ;  /* 0x0000000500087213 */ /* 0x008fe40000000000 */
[----:B------:R-:W-:Y:S02]  /*0450*/  SHF.R.S32.HI R4, RZ, 0x6, R3 ;  /* 0x00000006ff047819 */ /* 0x000fe40000011403 */
[----:B----4-:R-:W-:Y:S02]  /*0460*/  LOP3.LUT R13, R12, 0x3f, RZ, 0xc0, !PT ;  /* 0x0000003f0c0d7812 */ /* 0x010fe400078ec0ff */
[-C--:B------:R-:W-:Y:S02]  /*0470*/  IABS R7, R4.reuse ;  /* 0x0000000400077213 */ /* 0x080fe40000000000 */
[----:B------:R-:W-:-:S02]  /*0480*/  IABS R10, R4 ;  /* 0x00000004000a7213 */ /* 0x000fc40000000000 */
[----:B------:R-:W2:Y:S08]  /*0490*/  I2F.RP R0, R7 ;  /* 0x0000000700007306 */ /* 0x000eb00000209400 */
[----:B--2---:R-:W2:Y:S02]  /*04a0*/  MUFU.RCP R0, R0 ;  /* 0x0000000000007308 */ /* 0x004ea40000001000 */
[----:B--2---:R-:W-:-:S02]  /*04b0*/  VIADD R2, R0, 0xffffffe ;  /* 0x0ffffffe00027836 */ /* 0x004fc40000000000 */
[----:B------:R-:W-:-:S04]  /*04c0*/  IMAD.MOV R0, RZ, RZ, -R10 ;  /* 0x000000ffff007224 */ /* 0x000fc800078e0a0a */
[----:B------:R2:W3:Y:S02]  /*04d0*/  F2I.FTZ.U32.TRUNC.NTZ R3, R2 ;  /* 0x0000000200037305 */ /* 0x0004e4000021f000 */
[----:B--2---:R-:W-:Y:S02]  /*04e0*/  IMAD.MOV.U32 R2, RZ, RZ, RZ ;  /* 0x000000ffff027224 */ /* 0x004fe400078e00ff */
[----:B---3--:R-:W-:-:S04]  /*04f0*/  IMAD.MOV R6, RZ, RZ, -R3 ;  /* 0x000000ffff067224 */ /* 0x008fc800078e0a03 */
[----:B------:R-:W-:Y:S02]  /*0500*/  IMAD R9, R6, R7, RZ ;  /* 0x0000000706097224 */ /* 0x000fe400078e02ff */
[----:B------:R-:W-:Y:S02]  /*0510*/  IMAD.MOV.U32 R6, RZ, RZ, R8 ;  /* 0x000000ffff067224 */ /* 0x000fe400078e0008 */
[----:B------:R-:W-:-:S06]  /*0520*/  IMAD.HI.U32 R3, R3, R9, R2 ;  /* 0x0000000903037227 */ /* 0x000fcc00078e0002 */
[----:B------:R-:W-:-:S04]  /*0530*/  IMAD.HI.U32 R3, R3, R6, RZ ;  /* 0x0000000603037227 */ /* 0x000fc800078e00ff */
[----:B------:R-:W-:-:S05]  /*0540*/  IMAD R0, R3, R0, R6 ;  /* 0x0000000003007224 */ /* 0x000fca00078e0206 */
[----:B------:R-:W-:-:S13]  /*0550*/  ISETP.GT.U32.AND P1, PT, R7, R0, PT ;  /* 0x000000000700720c */ /* 0x000fda0003f24070 */
[----:B------:R-:W-:Y:S02]  /*0560*/  @!P1 IMAD.IADD R0, R0, 0x1, -R7 ;  /* 0x0000000100009824 */ /* 0x000fe400078e0a07 */
[----:B------:R-:W-:Y:S01]  /*0570*/  @!P1 VIADD R3, R3, 0x1 ;  /* 0x0000000103039836 */ /* 0x000fe20000000000 */
[----:B------:R-:W-:Y:S02]  /*0580*/  ISETP.NE.AND P1, PT, R4, RZ, PT ;  /* 0x000000ff0400720c */ /* 0x000fe40003f25270 */
[----:B------:R-:W-:Y:S02]  /*0590*/  ISETP.GE.U32.AND P0, PT, R0, R7, PT ;  /* 0x000000070000720c */ /* 0x000fe40003f06070 */
[----:B------:R-:W-:-:S04]  /*05a0*/  LOP3.LUT R0, R5, R4, RZ, 0x3c, !PT ;  /* 0x0000000405007212 */ /* 0x000fc800078e3cff */
[----:B------:R-:W-:Y:S01]  /*05b0*/  ISETP.GE.AND P2, PT, R0, RZ, PT ;  /* 0x000000ff0000720c */ /* 0x000fe20003f46270 */
[----:B------:R-:W-:-:S06]  /*05c0*/  VIADD R0, R24, 0x3f ;  /* 0x0000003f18007836 */ /* 0x000fcc0000000000 */
[----:B------:R-:W-:-:S04]  /*05d0*/  @P0 VIADD R3, R3, 0x1 ;  /* 0x0000000103030836 */ /* 0x000fc80000000000 */
[----:B------:R-:W-:Y:S01]  /*05e0*/  IMAD.MOV.U32 R8, RZ, RZ, R3 ;  /* 0x000000ffff087224 */ /* 0x000fe200078e0003 */
[----:B------:R-:W-:-:S03]  /*05f0*/  SHF.R.S32.HI R3, RZ, 0x1f, R0 ;  /* 0x0000001fff037819 */ /* 0x000fc60000011400 */
[----:B------:R-:W-:Y:S01]  /*0600*/  @!P2 IMAD.MOV R8, RZ, RZ, -R8 ;  /* 0x000000ffff08a224 */ /* 0x000fe200078e0a08 */
[----:B------:R-:W-:Y:S02]  /*0610*/  LEA.HI R3, R3, R0, RZ, 0x6 ;  /* 0x0000000003037211 */ /* 0x000fe400078f30ff */
[----:B------:R-:W-:-:S04]  /*0620*/  @!P1 LOP3.LUT R8, RZ, R4, RZ, 0x33, !PT ;  /* 0x00000004ff089212 */ /* 0x000fc800078e33ff */
[----:B------:R-:W-:Y:S01]  /*0630*/  LEA.HI.SX32 R3, R3, -R8, 0x1a ;  /* 0x8000000803037211 */ /* 0x000fe200078fd2ff */
[----:B------:R-:W-:-:S03]  /*0640*/  IMAD.MOV R6, RZ, RZ, -R8 ;  /* 0x000000ffff067224 */ /* 0x000fc600078e0a08 */
[----:B------:R-:W-:Y:S01]  /*0650*/  VIMNMX R11, PT, PT, R3, 0x1, PT ;  /* 0x00000001030b7848 */ /* 0x000fe20003fe0100 */
[----:B------:R-:W-:-:S03]  /*0660*/  IMAD R10, R4, R6, R5 ;  /* 0x00000006040a7224 */ /* 0x000fc600078e0205 */
[----:B------:R-:W-:Y:S02]  /*0670*/  IABS R9, R11 ;  /* 0x0000000b00097213 */ /* 0x000fe40000000000 */
[----:B------:R-:W-:Y:S02]  /*0680*/  IABS R6, R10 ;  /* 0x0000000a00067213 */ /* 0x000fe40000000000 */
[----:B------:R-:W2:Y:S08]  /*0690*/  I2F.RP R0, R9 ;  /* 0x0000000900007306 */ /* 0x000eb00000209400 */
[----:B--2---:R-:W2:Y:S02]  /*06a0*/  MUFU.RCP R0, R0 ;  /* 0x0000000000007308 */ /* 0x004ea40000001000 */
[----:B--2---:R-:W-:Y:S01]  /*06b0*/  VIADD R2, R0, 0xffffffe ;  /* 0x0ffffffe00027836 */ /* 0x004fe20000000000 */
[----:B------:R-:W-:-:S05]  /*06c0*/  IABS R0, R24 ;  /* 0x0000001800007213 */ /* 0x000fca0000000000 */
[----:B------:R2:W3:Y:S02]  /*06d0*/  F2I.FTZ.U32.TRUNC.NTZ R3, R2 ;  /* 0x0000000200037305 */ /* 0x0004e4000021f000 */
[----:B--2---:R-:W-:Y:S02]  /*06e0*/  IMAD.MOV.U32 R2, RZ, RZ, RZ ;  /* 0x000000ffff027224 */ /* 0x004fe400078e00ff */
[----:B---3--:R-:W-:-:S04]  /*06f0*/  IMAD.MOV R7, RZ, RZ, -R3 ;  /* 0x000000ffff077224 */ /* 0x008fc800078e0a03 */
[----:B------:R-:W-:Y:S01]  /*0700*/  IMAD.MOV.U32 R4, RZ, RZ, R7 ;  /* 0x000000ffff047224 */ /* 0x000fe200078e0007 */
[----:B------:R-:W-:-:S03]  /*0710*/  IABS R7, R11 ;  /* 0x0000000b00077213 */ /* 0x000fc60000000000 */
[----:B------:R-:W-:Y:S02]  /*0720*/  IMAD R5, R4, R9, RZ ;  /* 0x0000000904057224 */ /* 0x000fe400078e02ff */
[----:B------:R-:W-:Y:S02]  /*0730*/  IMAD.MOV.U32 R4, RZ, RZ, R6 ;  /* 0x000000ffff047224 */ /* 0x000fe400078e0006 */
[----:B------:R-:W-:Y:S01]  /*0740*/  IMAD.HI.U32 R3, R3, R5, R2 ;  /* 0x0000000503037227 */ /* 0x000fe200078e0002 */
[----:B------:R-:W2:Y:S03]  /*0750*/  I2F.RP R6, R0 ;  /* 0x0000000000067306 */ /* 0x000ea60000209400 */
[----:B------:R-:W-:Y:S02]  /*0760*/  IMAD.MOV R2, RZ, RZ, -R7 ;  /* 0x000000ffff027224 */ /* 0x000fe400078e0a07 */
[----:B------:R-:W-:-:S03]  /*0770*/  IMAD.HI.U32 R3, R3, R4, RZ ;  /* 0x0000000403037227 */ /* 0x000fc600078e00ff */
[----:B------:R-:W3:Y:S01]  /*0780*/  I2F.RP R7, R46 ;  /* 0x0000002e00077306 */ /* 0x000ee20000209400 */
[----:B------:R-:W-:-:S05]  /*0790*/  IMAD R2, R3, R2, R4 ;  /* 0x0000000203027224 */ /* 0x000fca00078e0204 */
[----:B------:R-:W-:Y:S02]  /*07a0*/  ISETP.GT.U32.AND P1, PT, R9, R2, PT ;  /* 0x000000020900720c */ /* 0x000fe40003f24070 */
[----:B--2---:R-:W2:Y:S08]  /*07b0*/  MUFU.RCP R6, R6 ;  /* 0x0000000600067308 */ /* 0x004eb00000001000 */
[----:B---3--:R-:W3:Y:S03]  /*07c0*/  MUFU.RCP R7, R7 ;  /* 0x0000000700077308 */ /* 0x008ee60000001000 */
[----:B------:R-:W-:-:S02]  /*07d0*/  @!P1 IMAD.IADD R2, R2, 0x1, -R9 ;  /* 0x0000000102029824 */ /* 0x000fc400078e0a09 */
[----:B------:R-:W-:Y:S01]  /*07e0*/  @!P1 VIADD R3, R3, 0x1 ;  /* 0x0000000103039836 */ /* 0x000fe20000000000 */
[----:B------:R-:W-:Y:S02]  /*07f0*/  ISETP.NE.AND P1, PT, R11, RZ, PT ;  /* 0x000000ff0b00720c */ /* 0x000fe40003f25270 */
[----:B------:R-:W-:Y:S01]  /*0800*/  ISETP.GE.U32.AND P0, PT, R2, R9, PT ;  /* 0x000000090200720c */ /* 0x000fe20003f06070 */
[----:B--2---:R-:W-:Y:S01]  /*0810*/  VIADD R4, R6, 0xffffffe ;  /* 0x0ffffffe06047836 */ /* 0x004fe20000000000 */
[----:B------:R-:W-:Y:S01]  /*0820*/  LOP3.LUT R2, R10, R11, RZ, 0x3c, !PT ;  /* 0x0000000b0a027212 */ /* 0x000fe200078e3cff */
[----:B------:R-:W2:Y:S02]  /*0830*/  LDS R6, [UR10] ;  /* 0x0000000aff067984 */ /* 0x000ea40008000800 */
[----:B------:R4:W5:Y:S01]  /*0840*/  F2I.FTZ.U32.TRUNC.NTZ R5, R4 ;  /* 0x0000000400057305 */ /* 0x000962000021f000 */
[----:B------:R-:W-:Y:S01]  /*0850*/  BAR.SYNC.DEFER_BLOCKING 0x0 ;  /* 0x0000000000007b1d */ /* 0x000fe20000010000 */
[----:B------:R-:W-:-:S06]  /*0860*/  ISETP.GE.AND P2, PT, R2, RZ, PT ;  /* 0x000000ff0200720c */ /* 0x000fcc0003f46270 */
[----:B------:R-:W-:Y:S02]  /*0870*/  @P0 VIADD R3, R3, 0x1 ;  /* 0x0000000103030836 */ /* 0x000fe40000000000 */
[----:B----4-:R-:W-:Y:S02]  /*0880*/  IMAD.MOV.U32 R4, RZ, RZ, RZ ;  /* 0x000000ffff047224 */ /* 0x010fe400078e00ff */
[----:B------:R-:W-:Y:S02]  /*0890*/  IMAD.MOV.U32 R53, RZ, RZ, R3 ;  /* 0x000000ffff357224 */ /* 0x000fe400078e0003 */
[----:B---3--:R-:W-:Y:S02]  /*08a0*/  VIADD R3, R7, 0xffffffe ;  /* 0x0ffffffe07037836 */ /* 0x008fe40000000000 */
[----:B------:R-:W-:Y:S01]  /*08b0*/  @!P2 IMAD.MOV R53, RZ, RZ, -R53 ;  /* 0x000000ffff35a224 */ /* 0x000fe200078e0a35 */
[----:B------:R-:W-:Y:S01]  /*08c0*/  @!P1 LOP3.LUT R53, RZ, R11, RZ, 0x33, !PT ;  /* 0x0000000bff359212 */ /* 0x000fe200078e33ff */
[----:B-----5:R-:W-:-:S02]  /*08d0*/  IMAD.MOV R7, RZ, RZ, -R5 ;  /* 0x000000ffff077224 */ /* 0x020fc400078e0a05 */
[----:B------:R-:W3:Y:S02]  /*08e0*/  F2I.FTZ.U32.TRUNC.NTZ R3, R3 ;  /* 0x0000000300037305 */ /* 0x000ee4000021f000 */
[----:B------:R-:W-:Y:S02]  /*08f0*/  IMAD.MOV R2, RZ, RZ, -R53 ;  /* 0x000000ffff027224 */ /* 0x000fe400078e0a35 */
[----:B------:R-:W-:Y:S02]  /*0900*/  IMAD R7, R7, R0, RZ ;  /* 0x0000000007077224 */ /* 0x000fe400078e02ff */
[----:B------:R-:W-:Y:S02]  /*0910*/  IMAD R2, R11, R2, R10 ;  /* 0x000000020b027224 */ /* 0x000fe400078e020a */
[----:B------:R-:W-:-:S04]  /*0920*/  IMAD.HI.U32 R4, R5, R7, R4 ;  /* 0x0000000705047227 */ /* 0x000fc800078e0004 */
[----:B------:R-:W-:Y:S01]  /*0930*/  IMAD.IADD R2, R8, 0x1, R2 ;  /* 0x0000000108027824 */ /* 0x000fe200078e0202 */
[----:B------:R-:W-:Y:S01]  /*0940*/  SHF.R.U32.HI R8, RZ, 0x5, R12 ;  /* 0x00000005ff087819 */ /* 0x000fe2000001160c */
[----:B------:R-:W-:Y:S02]  /*0950*/  IMAD.SHL.U32 R53, R53, 0x40, RZ ;  /* 0x0000004035357824 */ /* 0x000fe400078e00ff */
[----:B------:R-:W-:Y:S02]  /*0960*/  IMAD R16, R2, 0x40, R13 ;  /* 0x0000004002107824 */ /* 0x000fe400078e020d */
[----:B---3--:R-:W-:Y:S01]  /*0970*/  IMAD.MOV R9, RZ, RZ, -R3 ;  /* 0x000000ffff097224 */ /* 0x008fe200078e0a03 */
[----:B--2---:R-:W-:Y:S01]  /*0980*/  R2UR UR9, R6 ;  /* 0x00000000060972ca */ /* 0x004fe200000e0000 */
[----:B------:R-:W-:Y:S01]  /*0990*/  IMAD.SHL.U32 R5, R8, 0x200000, RZ ;  /* 0x0020000008057824 */ /* 0x000fe200078e00ff */
[----:B------:R-:W-:Y:S01]  /*09a0*/  IABS R2, R16 ;  /* 0x0000001000027213 */ /* 0x000fe20000000000 */
[----:B------:R-:W-:Y:S01]  /*09b0*/  IMAD R9, R9, R46, RZ ;  /* 0x0000002e09097224 */ /* 0x000fe200078e02ff */
[----:B------:R-:W-:Y:S01]  /*09c0*/  ISETP.GE.AND P3, PT, R16, RZ, PT ;  /* 0x000000ff1000720c */ /* 0x000fe20003f66270 */
[----:B------:R-:W-:Y:S01]  /*09d0*/  VIADD R15, R53, 0x3f ;  /* 0x0000003f350f7836 */ /* 0x000fe20000000000 */
[----:B------:R-:W-:Y:S01]  /*09e0*/  STL [R1+0x588], R16 ;  /* 0x0005881001007387 */ /* 0x000fe20000100800 */
[----:B------:R-:W-:Y:S01]  /*09f0*/  IMAD.MOV.U32 R7, RZ, RZ, R2 ;  /* 0x000000ffff077224 */ /* 0x000fe200078e0002 */
[----:B------:R-:W-:Y:S01]  /*0a00*/  IABS R41, R53 ;  /* 0x0000003500297213 */ /* 0x000fe20000000000 */
[----:B------:R-:W-:Y:S01]  /*0a10*/  IMAD.MOV.U32 R2, RZ, RZ, RZ ;  /* 0x000000ffff027224 */ /* 0x000fe200078e00ff */
[----:B------:R-:W-:Y:S01]  /*0a20*/  IABS R52, R15 ;  /* 0x0000000f00347213 */ /* 0x000fe20000000000 */
[----:B------:R-:W-:-:S04]  /*0a30*/  IMAD.HI.U32 R4, R4, R7, RZ ;  /* 0x0000000704047227 */ /* 0x000fc800078e00ff */
[----:B------:R-:W-:Y:S02]  /*0a40*/  IMAD.MOV R4, RZ, RZ, -R4 ;  /* 0x000000ffff047224 */ /* 0x000fe400078e0a04 */
[----:B------:R-:W-:Y:S02]  /*0a50*/  VIADD R10, R53, 0x1 ;  /* 0x00000001350a7836 */ /* 0x000fe40000000000 */
[----:B------:R-:W-:Y:S01]  /*0a60*/  IMAD.HI.U32 R3, R3, R9, R2 ;  /* 0x0000000903037227 */ /* 0x000fe200078e0002 */
[----:B------:R-:W-:Y:S02]  /*0a70*/  LOP3.LUT R2, R5, 0x600000, RZ, 0xc0, !PT ;  /* 0x0060000005027812 */ /* 0x000fe400078ec0ff */
[----:B------:R-:W-:Y:S01]  /*0a80*/  IABS R8, R10 ;  /* 0x0000000a00087213 */ /* 0x000fe20000000000 */
[----:B------:R-:W-:Y:S01]  /*0a90*/  IMAD R5, R0, R4, R7 ;  /* 0x0000000400057224 */ /* 0x000fe200078e0207 */
[----:B------:R-:W-:Y:S01]  /*0aa0*/  R2UR UR11, R2 ;  /* 0x00000000020b72ca */ /* 0x000fe200000e0000 */
[----:B------:R-:W-:Y:S01]  /*0ab0*/  IMAD.HI.U32 R4, R3, R52, RZ ;  /* 0x0000003403047227 */ /* 0x000fe200078e00ff */
[----:B------:R-:W-:-:S02]  /*0ac0*/  ISETP.GE.AND P2, PT, R10, RZ, PT ;  /* 0x000000ff0a00720c */ /* 0x000fc40003f46270 */
[----:B------:R-:W-:Y:S01]  /*0ad0*/  ISETP.GT.U32.AND P0, PT, R0, R5, PT ;  /* 0x000000050000720c */ /* 0x000fe20003f04070 */
[----:B------:R-:W-:Y:S02]  /*0ae0*/  IMAD.MOV.U32 R7, RZ, RZ, R8 ;  /* 0x000000ffff077224 */ /* 0x000fe400078e0008 */
[C---:B------:R-:W-:Y:S02]  /*0af0*/  VIADD R12, R53.reuse, 0x3 ;  /* 0x00000003350c7836 */ /* 0x040fe40000000000 */
[----:B------:R-:W-:Y:S02]  /*0b00*/  IMAD.MOV R13, RZ, RZ, -R4 ;  /* 0x000000ffff0d7224 */ /* 0x000fe400078e0a04 */
[----:B------:R-:W-:Y:S01]  /*0b10*/  VIADD R8, R53, 0x2 ;  /* 0x0000000235087836 */ /* 0x000fe20000000000 */
[----:B------:R-:W-:Y:S01]  /*0b20*/  IABS R11, R12 ;  /* 0x0000000c000b7213 */ /* 0x000fe20000000000 */
[----:B------:R-:W-:-:S03]  /*0b30*/  IMAD.HI.U32 R2, R3, R7, RZ ;  /* 0x0000000703027227 */ /* 0x000fc600078e00ff */
[----:B------:R-:W-:Y:S01]  /*0b40*/  IABS R9, R8 ;  /* 0x0000000800097213 */ /* 0x000fe20000000000 */
[C---:B------:R-:W-:Y:S02]  /*0b50*/  IMAD R52, R46.reuse, R13, R52 ;  /* 0x0000000d2e347224 */ /* 0x040fe400078e0234 */
[----:B------:R-:W-:Y:S02]  /*0b60*/  IMAD.MOV R2, RZ, RZ, -R2 ;  /* 0x000000ffff027224 */ /* 0x000fe400078e0a02 */
[----:B------:R-:W-:Y:S01]  /*0b70*/  @!P0 IMAD.IADD R5, R5, 0x1, -R0 ;  /* 0x0000000105058824 */ /* 0x000fe200078e0a00 */
[C---:B------:R-:W-:Y:S01]  /*0b80*/  ISETP.GT.U32.AND P1, PT, R46.reuse, R52, PT ;  /* 0x000000342e00720c */ /* 0x040fe20003f24070 */
[----:B------:R-:W-:Y:S02]  /*0b90*/  IMAD R7, R46, R2, R7 ;  /* 0x000000022e077224 */ /* 0x000fe400078e0207 */
[----:B------:R-:W-:Y:S01]  /*0ba0*/  IMAD.HI.U32 R4, R3, R11, RZ ;  /* 0x0000000b03047227 */ /* 0x000fe200078e00ff */
[----:B------:R-:W-:-:S02]  /*0bb0*/  ISETP.GT.U32.AND P0, PT, R0, R5, PT ;  /* 0x000000050000720c */ /* 0x000fc40003f04070 */
[----:B------:R-:W-:Y:S01]  /*0bc0*/  ISETP.GT.U32.AND P5, PT, R46, R7, PT ;  /* 0x000000072e00720c */ /* 0x000fe20003fa4070 */
[----:B------:R-:W-:-:S04]  /*0bd0*/  IMAD.HI.U32 R2, R3, R9, RZ ;  /* 0x0000000903027227 */ /* 0x000fc800078e00ff */
[----:B------:R-:W-:Y:S02]  /*0be0*/  IMAD.MOV R4, RZ, RZ, -R4 ;  /* 0x000000ffff047224 */ /* 0x000fe400078e0a04 */
[----:B------:R-:W-:Y:S02]  /*0bf0*/  IMAD.MOV R2, RZ, RZ, -R2 ;  /* 0x000000ffff027224 */ /* 0x000fe400078e0a02 */
[C---:B------:R-:W-:Y:S02]  /*0c00*/  IMAD R11, R46.reuse, R4, R11 ;  /* 0x000000042e0b7224 */ /* 0x040fe400078e020b */
[C---:B------:R-:W-:Y:S02]  /*0c10*/  IMAD R9, R46.reuse, R2, R9 ;  /* 0x000000022e097224 */ /* 0x040fe400078e0209 */
[C---:B------:R-:W-:Y:S02]  /*0c20*/  VIADD R14, R53.reuse, 0x5 ;  /* 0x00000005350e7836 */ /* 0x040fe40000000000 */
[----:B------:R-:W-:Y:S01]  /*0c30*/  VIADD R10, R53, 0x4 ;  /* 0x00000004350a7836 */ /* 0x000fe20000000000 */
[----:B------:R-:W-:Y:S01]  /*0c40*/  ISETP.GT.U32.AND P6, PT, R46, R9, PT ;  /* 0x000000092e00720c */ /* 0x000fe20003fc4070 */
[----:B------:R-:W-:Y:S01]  /*0c50*/  @!P1 IMAD.IADD R52, R52, 0x1, -R46 ;  /* 0x0000000134349824 */ /* 0x000fe200078e0a2e */
[C---:B------:R-:W-:Y:S01]  /*0c60*/  ISETP.GT.U32.AND P1, PT, R46.reuse, R11, PT ;  /* 0x0000000b2e00720c */ /* 0x040fe20003f24070 */
[----:B------:R-:W-:Y:S01]  /*0c70*/  @!P0 IMAD.IADD R5, R5, 0x1, -R0 ;  /* 0x0000000105058824 */ /* 0x000fe200078e0a00 */
[----:B------:R-:W-:Y:S01]  /*0c80*/  IABS R13, R14 ;  /* 0x0000000e000d7213 */ /* 0x000fe20000000000 */
[----:B------:R-:W-:Y:S01]  /*0c90*/  @!P5 IMAD.IADD R7, R7, 0x1, -R46 ;  /* 0x000000010707d824 */ /* 0x000fe200078e0a2e */
[----:B------:R-:W-:Y:S01]  /*0ca0*/  IABS R6, R10 ;  /* 0x0000000a00067213 */ /* 0x000fe20000000000 */
[----:B------:R-:W-:Y:S01]  /*0cb0*/  IMAD.MOV.U32 R0, RZ, RZ, R5 ;  /* 0x000000ffff007224 */ /* 0x000fe200078e0005 */
[C---:B------:R-:W-:Y:S01]  /*0cc0*/  ISETP.GT.U32.AND P0, PT, R46.reuse, R52, PT ;  /* 0x000000342e00720c */ /* 0x040fe20003f04070 */
[----:B------:R-:W-:Y:S01]  /*0cd0*/  IMAD.HI.U32 R4, R3, R13, RZ ;  /* 0x0000000d03047227 */ /* 0x000fe200078e00ff */
[----:B------:R-:W-:-:S03]  /*0ce0*/  ISETP.GT.U32.AND P5, PT, R46, R7, PT ;  /* 0x000000072e00720c */ /* 0x000fc60003fa4070 */
[----:B------:R-:W-:-:S04]  /*0cf0*/  IMAD.HI.U32 R2, R3, R6, RZ ;  /* 0x0000000603027227 */ /* 0x000fc800078e00ff */
[----:B------:R-:W-:Y:S01]  /*0d00*/  @!P3 IMAD.MOV R0, RZ, RZ, -R0 ;  /* 0x000000ffff00b224 */ /* 0x000fe200078e0a00 */
[----:B------:R-:W-:Y:S01]  /*0d10*/  @!P4 LOP3.LUT R0, RZ, R24, RZ, 0x33, !PT ;  /* 0x00000018ff00c212 */ /* 0x000fe200078e33ff */
[----:B------:R-:W-:Y:S01]  /*0d20*/  IMAD.MOV R4, RZ, RZ, -R4 ;  /* 0x000000ffff047224 */ /* 0x000fe200078e0a04 */
[----:B------:R-:W-:Y:S01]  /*0d30*/  ISETP.GE.AND P4, PT, R15, RZ, PT ;  /* 0x000000ff0f00720c */ /* 0x000fe20003f86270 */
[----:B------:R-:W-:Y:S01]  /*0d40*/  IMAD.MOV R5, RZ, RZ, -R2 ;  /* 0x000000ffff057224 */ /* 0x000fe200078e0a02 */
[----:B------:R-:W-:Y:S01]  /*0d50*/  ISETP.GE.AND P3, PT, R8, RZ, PT ;  /* 0x000000ff0800720c */ /* 0x000fe20003f66270 */
[--C-:B------:R-:W-:Y:S01]  /*0d60*/  @!P1 IMAD.IADD R11, R11, 0x1, -R46.reuse ;  /* 0x000000010b0b9824 */ /* 0x100fe200078e0a2e */
[----:B------:R2:W-:Y:S01]  /*0d70*/  STL [R1+0x58c], R0 ;  /* 0x00058c0001007387 */ /* 0x0005e20000100800 */
[----:B------:R-:W-:Y:S02]  /*0d80*/  @!P6 IMAD.IADD R9, R9, 0x1, -R46 ;  /* 0x000000010909e824 */ /* 0x000fe400078e0a2e */
[C---:B------:R-:W-:Y:S01]  /*0d90*/  IMAD R13, R46.reuse, R4, R13 ;  /* 0x000000042e0d7224 */ /* 0x040fe200078e020d */
[C---:B------:R-:W-:Y:S01]  /*0da0*/  ISETP.GT.U32.AND P6, PT, R46.reuse, R11, PT ;  /* 0x0000000b2e00720c */ /* 0x040fe20003fc4070 */
[C---:B------:R-:W-:Y:S01]  /*0db0*/  IMAD R5, R46.reuse, R5, R6 ;  /* 0x000000052e057224 */ /* 0x040fe200078e0206 */
[----:B------:R-:W-:Y:S01]  /*0dc0*/  ISETP.GT.U32.AND P1, PT, R46, R9, PT ;  /* 0x000000092e00720c */ /* 0x000fe20003f24070 */
[----:B------:R-:W-:-:S02]  /*0dd0*/  VIADD R4, R53, 0x6 ;  /* 0x0000000635047836 */ /* 0x000fc40000000000 */
[--C-:B------:R-:W-:Y:S01]  /*0de0*/  @!P0 IMAD.IADD R52, R52, 0x1, -R46.reuse ;  /* 0x0000000134348824 */ /* 0x100fe200078e0a2e */
[C---:B------:R-:W-:Y:S01]  /*0df0*/  ISETP.GT.U32.AND P0, PT, R46.reuse, R5, PT ;  /* 0x000000052e00720c */ /* 0x040fe20003f04070 */
[----:B------:R-:W-:Y:S01]  /*0e00*/  @!P5 IMAD.IADD R7, R7, 0x1, -R46 ;  /* 0x000000010707d824 */ /* 0x000fe200078e0a2e */
[----:B------:R-:W-:Y:S01]  /*0e10*/  IABS R6, R4 ;  /* 0x0000000400067213 */ /* 0x000fe20000000000 */
[----:B------:R-:W-:Y:S01]  /*0e20*/  @!P4 IMAD.MOV R52, RZ, RZ, -R52 ;  /* 0x000000ffff34c224 */ /* 0x000fe200078e0a34 */
[----:B------:R-:W-:Y:S01]  /*0e30*/  ISETP.GT.U32.AND P5, PT, R46, R13, PT ;  /* 0x0000000d2e00720c */ /* 0x000fe20003fa4070 */
[----:B------:R-:W-:Y:S01]  /*0e40*/  IMAD.MOV.U32 R17, RZ, RZ, R7 ;  /* 0x000000ffff117224 */ /* 0x000fe200078e0007 */
[----:B------:R-:W-:Y:S01]  /*0e50*/  ISETP.GE.AND P4, PT, R12, RZ, PT ;  /* 0x000000ff0c00720c */ /* 0x000fe20003f86270 */
[----:B------:R-:W-:Y:S01]  /*0e60*/  IMAD.HI.U32 R2, R3, R6, RZ ;  /* 0x0000000603027227 */ /* 0x000fe200078e00ff */
[----:B------:R-:W-:Y:S03]  /*0e70*/  STL [R1+0x590], R52 ;  /* 0x0005903401007387 */ /* 0x000fe60000100800 */
[----:B------:R-:W-:Y:S01]  /*0e80*/  @!P6 IMAD.IADD R11, R11, 0x1, -R46 ;  /* 0x000000010b0be824 */ /* 0x000fe200078e0a2e */
[----:B------:R-:W-:Y:S01]  /*0e90*/  ISETP.GE.AND P6, PT, R14, RZ, PT ;  /* 0x000000ff0e00720c */ /* 0x000fe20003fc6270 */
[----:B------:R-:W-:-:S02]  /*0ea0*/  IMAD.MOV R7, RZ, RZ, -R2 ;  /* 0x000000ffff077224 */ /* 0x000fc400078e0a02 */
[----:B------:R-:W-:Y:S02]  /*0eb0*/  VIADD R15, R53, 0x7 ;  /* 0x00000007350f7836 */ /* 0x000fe40000000000 */
[--C-:B------:R-:W-:Y:S01]  /*0ec0*/  @!P1 IMAD.IADD R9, R9, 0x1, -R46.reuse ;  /* 0x0000000109099824 */ /* 0x100fe200078e0a2e */
[----:B------:R-:W-:Y:S01]  /*0ed0*/  ISETP.GE.AND P1, PT, R10, RZ, PT ;  /* 0x000000ff0a00720c */ /* 0x000fe20003f26270 */
[----:B------:R-:W-:Y:S01]  /*0ee0*/  @!P0 IMAD.IADD R5, R5, 0x1, -R46 ;  /* 0x0000000105058824 */ /* 0x000fe200078e0a2e */
[----:B------:R-:W-:Y:S01]  /*0ef0*/  IABS R8, R15 ;  /* 0x0000000f00087213 */ /* 0x000fe20000000000 */
[----:B------:R-:W-:Y:S01]  /*0f00*/  IMAD R7, R46, R7, R6 ;  /* 0x000000072e077224 */ /* 0x000fe200078e0206 */
[----:B------:R-:W-:Y:S01]  /*0f10*/  ISETP.GE.AND P0, PT, R4, RZ, PT ;  /* 0x000000ff0400720c */ /* 0x000fe20003f06270 */
[----:B--2---:R-:W-:Y:S02]  /*0f20*/  IMAD.MOV.U32 R0, RZ, RZ, R11 ;  /* 0x000000ffff007224 */ /* 0x004fe400078e000b */
[----:B------:R-:W-:Y:S01]  /*0f30*/  @!P5 IMAD.IADD R13, R13, 0x1, -R46 ;  /* 0x000000010d0dd824 */ /* 0x000fe200078e0a2e */
[----:B------:R-:W-:Y:S01]  /*0f40*/  ISETP.GE.AND P5, PT, R15, RZ, PT ;  /* 0x000000ff0f00720c */ /* 0x000fe20003fa6270 */
[----:B------:R-:W-:-:S02]  /*0f50*/  IMAD.MOV.U32 R16, RZ, RZ, R9 ;  /* 0x000000ffff107224 */ /* 0x000fc400078e0009 */
[----:B------:R-:W-:Y:S01]  /*0f60*/  @!P2 IMAD.MOV R17, RZ, RZ, -R17 ;  /* 0x000000ffff11a224 */ /* 0x000fe200078e0a11 */
[C---:B------:R-:W-:Y:S01]  /*0f70*/  ISETP.GT.U32.AND P2, PT, R46.reuse, R5, PT ;  /* 0x000000052e00720c */ /* 0x040fe20003f44070 */
[----:B------:R-:W-:Y:S01]  /*0f80*/  @!P4 IMAD.MOV R0, RZ, RZ, -R0 ;  /* 0x000000ffff00c224 */ /* 0x000fe200078e0a00 */
[C---:B------:R-:W-:Y:S01]  /*0f90*/  ISETP.GT.U32.AND P4, PT, R46.reuse, R7, PT ;  /* 0x000000072e00720c */ /* 0x040fe20003f84070 */
[----:B------:R-:W-:Y:S01]  /*0fa0*/  @!P3 IMAD.MOV R16, RZ, RZ, -R16 ;  /* 0x000000ffff10b224 */ /* 0x000fe200078e0a10 */
[----:B------:R-:W-:Y:S01]  /*0fb0*/  ISETP.GT.U32.AND P3, PT, R46, R13, PT ;  /* 0x0000000d2e00720c */ /* 0x000fe20003f64070 */
[----:B------:R-:W-:Y:S01]  /*0fc0*/  IMAD.HI.U32 R4, R3, R8, RZ ;  /* 0x0000000803047227 */ /* 0x000fe200078e00ff */
[----:B------:R-:W-:Y:S03]  /*0fd0*/  STL [R1+0x6c], R17 ;  /* 0x00006c1101007387 */ /* 0x000fe60000100800 */
[----:B------:R-:W-:Y:S01]  /*0fe0*/  IMAD.MOV R9, RZ, RZ, -R4 ;  /* 0x000000ffff097224 */ /* 0x000fe200078e0a04 */
[----:B------:R-:W-:Y:S01]  /*0ff0*/  STL [R1+0x68], R16 ;  /* 0x0000681001007387 */ /* 0x000fe20000100800 */
[----:B------:R-:W-:-:S02]  /*1000*/  VIADD R2, R53, 0x8 ;  /* 0x0000000835027836 */ /* 0x000fc40000000000 */
[----:B------:R-:W-:Y:S01]  /*1010*/  IMAD R9, R46, R9, R8 ;  /* 0x000000092e097224 */ /* 0x000fe200078e0208 */
[----:B------:R2:W-:Y:S01]  /*1020*/  STL [R1+0x64], R0 ;  /* 0x0000640001007387 */ /* 0x0005e20000100800 */
[--C-:B------:R-:W-:Y:S01]  /*1030*/  @!P2 IMAD.IADD R5, R5, 0x1, -R46.reuse ;  /* 0x000000010505a824 */ /* 0x100fe200078e0a2e */
[----:B------:R-:W-:Y:S01]  /*1040*/  IABS R8, R2 ;  /* 0x0000000200087213 */ /* 0x000fe20000000000 */
[--C-:B------:R-:W-:Y:S01]  /*1050*/  @!P4 IMAD.IADD R7, R7, 0x1, -R46.reuse ;  /* 0x000000010707c824 */ /* 0x100fe200078e0a2e */
[----:B------:R-:W-:Y:S01]  /*1060*/  ISETP.GE.AND P2, PT, R2, RZ, PT ;  /* 0x000000ff0200720c */ /* 0x000fe20003f46270 */
[----:B------:R-:W-:Y:S01]  /*1070*/  @!P3 IMAD.IADD R13, R13, 0x1, -R46 ;  /* 0x000000010d0db824 */ /* 0x000fe200078e0a2e */
[C---:B------:R-:W-:Y:S01]  /*1080*/  ISETP.GT.U32.AND P3, PT, R46.reuse, R9, PT ;  /* 0x000000092e00720c */ /* 0x040fe20003f64070 */
[----:B------:R-:W-:Y:S01]  /*1090*/  VIADD R11, R53, 0xa ;  /* 0x0000000a350b7836 */ /* 0x000fe20000000000 */
[----:B------:R-:W-:Y:S01]  /*10a0*/  ISETP.GT.U32.AND P4, PT, R46, R7, PT ;  /* 0x000000072e00720c */ /* 0x000fe20003f84070 */
[----:B------:R-:W-:-:S03]  /*10b0*/  IMAD.HI.U32 R2, R3, R8, RZ ;  /* 0x0000000803027227 */ /* 0x000fc600078e00ff */
[----:B------:R-:W-:Y:S01]  /*10c0*/  IABS R15, R11 ;  /* 0x0000000b000f7213 */ /* 0x000fe20000000000 */
[----:B--2---:R-:W-:Y:S02]  /*10d0*/  IMAD.MOV.U32 R0, RZ, RZ, R5 ;  /* 0x000000ffff007224 */ /* 0x004fe400078e0005 */
[----:B------:R-:W-:Y:S02]  /*10e0*/  IMAD.MOV R5, RZ, RZ, -R2 ;  /* 0x000000ffff057224 */ /* 0x000fe400078e0a02 */
[----:B------:R-:W-:Y:S02]  /*10f0*/  @!P1 IMAD.MOV R0, RZ, RZ, -R0 ;  /* 0x000000ffff009224 */ /* 0x000fe400078e0a00 */
[----:B------:R-:W-:Y:S02]  /*1100*/  VIADD R4, R53, 0x9 ;  /* 0x0000000935047836 */ /* 0x000fe40000000000 */
[----:B------:R-:W-:Y:S01]  /*1110*/  IMAD R5, R46, R5, R8 ;  /* 0x000000052e057224 */ /* 0x000fe200078e0208 */
[----:B------:R2:W-:Y:S01]  /*1120*/  STL [R1+0x60], R0 ;  /* 0x0000600001007387 */ /* 0x0005e20000100800 */
[----:B------:R-:W-:Y:S01]  /*1130*/  @!P3 IMAD.IADD R9, R9, 0x1, -R46 ;  /* 0x000000010909b824 */ /* 0x000fe200078e0a2e */
[----:B------:R-:W-:Y:S01]  /*1140*/  IABS R10, R4 ;  /* 0x00000004000a7213 */ /* 0x000fe20000000000 */
[----:B------:R-:W-:Y:S01]  /*1150*/  IMAD.HI.U32 R6, R3, R15, RZ ;  /* 0x0000000f03067227 */ /* 0x000fe200078e00ff */
[----:B------:R-:W-:-:S02]  /*1160*/  ISETP.GE.AND P1, PT, R4, RZ, PT ;  /* 0x000000ff0400720c */ /* 0x000fc40003f26270 */
[C---:B------:R-:W-:Y:S01]  /*1170*/  ISETP.GT.U32.AND P3, PT, R46.reuse, R9, PT ;  /* 0x000000092e00720c */ /* 0x040fe20003f64070 */
[----:B------:R-:W-:Y:S01]  /*1180*/  @!P4 IMAD.IADD R7, R7, 0x1, -R46 ;  /* 0x000000010707c824 */ /* 0x000fe200078e0a2e */
[----:B------:R-:W-:Y:S01]  /*1190*/  ISETP.GT.U32.AND P4, PT, R46, R5, PT ;  /* 0x000000052e00720c */ /* 0x000fe20003f84070 */
[----:B------:R-:W-:Y:S02]  /*11a0*/  IMAD.MOV R6, RZ, RZ, -R6 ;  /* 0x000000ffff067224 */ /* 0x000fe400078e0a06 */
[----:B--2---:R-:W-:Y:S02]  /*11b0*/  IMAD.MOV.U32 R0, RZ, RZ, R13 ;  /* 0x000000ffff007224 */ /* 0x004fe400078e000d */
[----:B------:R-:W-:-:S04]  /*11c0*/  IMAD.HI.U32 R4, R3, R10, RZ ;  /* 0x0000000a03047227 */ /* 0x000fc800078e00ff */
[----:B------:R-:W-:Y:S01]  /*11d0*/  @!P6 IMAD.MOV R0, RZ, RZ, -R0 ;  /* 0x000000ffff00e224 */ /* 0x000fe200078e0a00 */
[----:B------:R-:W-:Y:S01]  /*11e0*/  ISETP.GE.AND P6, PT, R11, RZ, PT ;  /* 0x000000ff0b00720c */ /* 0x000fe20003fc6270 */
[C---:B------:R-:W-:Y:S02]  /*11f0*/  IMAD R15, R46.reuse, R6, R15 ;  /* 0x000000062e0f7224 */ /* 0x040fe400078e020f */
[----:B------:R-:W-:Y:S01]  /*1200*/  IMAD.MOV R13, RZ, RZ, -R4 ;  /* 0x000000ffff0d7224 */ /* 0x000fe200078e0a04 */
[----:B------:R2:W-:Y:S01]  /*1210*/  STL [R1+0x5c], R0 ;  /* 0x00005c0001007387 */ /* 0x0005e20000100800 */
[----:B------:R-:W-:Y:S02]  /*1220*/  @!P4 IMAD.IADD R5, R5, 0x1, -R46 ;  /* 0x000000010505c824 */ /* 0x000fe400078e0a2e */
[C---:B------:R-:W-:Y:S02]  /*1230*/  IMAD R13, R46.reuse, R13, R10 ;  /* 0x0000000d2e0d7224 */ /* 0x040fe400078e020a */
[----:B------:R-:W-:Y:S01]  /*1240*/  @!P3 IMAD.IADD R9, R9, 0x1, -R46 ;  /* 0x000000010909b824 */ /* 0x000fe200078e0a2e */
[C---:B------:R-:W-:Y:S01]  /*1250*/  ISETP.GT.U32.AND P4, PT, R46.reuse, R5, PT ;  /* 0x000000052e00720c */ /* 0x040fe20003f84070 */
[C---:B------:R-:W-:Y:S01]  /*1260*/  VIADD R12, R53.reuse, 0xc ;  /* 0x0000000c350c7836 */ /* 0x040fe20000000000 */
[----:B------:R-:W-:Y:S01]  /*1270*/  ISETP.GT.U32.AND P3, PT, R46, R13, PT ;  /* 0x0000000d2e00720c */ /* 0x000fe20003f64070 */
[----:B------:R-:W-:-:S02]  /*1280*/  VIADD R10, R53, 0xb ;  /* 0x0000000b350a7836 */ /* 0x000fc40000000000 */
[----:B--2---:R-:W-:Y:S01]  /*1290*/  IMAD.MOV.U32 R0, RZ, RZ, R7 ;  /* 0x000000ffff007224 */ /* 0x004fe200078e0007 */
[----:B------:R-:W-:Y:S01]  /*12a0*/  IABS R2, R12 ;  /* 0x0000000c00027213 */ /* 0x000fe20000000000 */
[C---:B------:R-:W-:Y:S01]  /*12b0*/  VIADD R14, R53.reuse, 0xd ;  /* 0x0000000d350e7836 */ /* 0x040fe20000000000 */
[----:B------:R-:W-:Y:S01]  /*12c0*/  IABS R17, R10 ;  /* 0x0000000a00117213 */ /* 0x000fe20000000000 */
[----:B------:R-:W-:Y:S01]  /*12d0*/  @!P0 IMAD.MOV R0, RZ, RZ, -R0 ;  /* 0x000000ffff008224 */ /* 0x000fe200078e0a00 */
[----:B------:R-:W-:Y:S01]  /*12e0*/  ISETP.GT.U32.AND P0, PT, R46, R15, PT ;  /* 0x0000000f2e00720c */ /* 0x000fe20003f04070 */
[----:B------:R-:W-:Y:S01]  /*12f0*/  VIADD R8, R53, 0xe ;  /* 0x0000000e35087836 */ /* 0x000fe20000000000 */
[----:B------:R-:W-:Y:S01]  /*1300*/  IABS R4, R14 ;  /* 0x0000000e00047213 */ /* 0x000fe20000000000 */
[----:B------:R-:W-:Y:S01]  /*1310*/  IMAD.MOV.U32 R7, RZ, RZ, R2 ;  /* 0x000000ffff077224 */ /* 0x000fe200078e0002 */
[----:B------:R2:W-:Y:S01]  /*1320*/  STL [R1+0x58], R0 ;  /* 0x0000580001007387 */ /* 0x0005e20000100800 */
[----:B------:R-:W-:Y:S01]  /*1330*/  IMAD.HI.U32 R2, R3, R17, RZ ;  /* 0x0000001103027227 */ /* 0x000fe200078e00ff */
[----:B------:R-:W-:-:S03]  /*1340*/  IABS R11, R8 ;  /* 0x00000008000b7213 */ /* 0x000fc60000000000 */
[--C-:B------:R-:W-:Y:S02]  /*1350*/  @!P3 IMAD.IADD R13, R13, 0x1, -R46.reuse ;  /* 0x000000010d0db824 */ /* 0x100fe400078e0a2e */
[--C-:B------:R-:W-:Y:S02]  /*1360*/  @!P4 IMAD.IADD R5, R5, 0x1, -R46.reuse ;  /* 0x000000010505c824 */ /* 0x100fe400078e0a2e */
[----:B------:R-:W-:Y:S01]  /*1370*/  @!P0 IMAD.IADD R15, R15, 0x1, -R46 ;  /* 0x000000010f0f8824 */ /* 0x000fe200078e0a2e */
[C---:B------:R-:W-:Y:S01]  /*1380*/  ISETP.GT.U32.AND P3, PT, R46.reuse, R13, PT ;  /* 0x0000000d2e00720c */ /* 0x040fe20003f64070 */
[----:B--2---:R-:W-:Y:S02]  /*1390*/  IMAD.MOV.U32 R0, RZ, RZ, R9 ;  /* 0x000000ffff007224 */ /* 0x004fe400078e0009 */
[----:B------:R-:W-:Y:S01]  /*13a0*/  IMAD.MOV.U32 R9, RZ, RZ, R4 ;  /* 0x000000ffff097224 */ /* 0x000fe200078e0004 */
[----:B------:R-:W-:Y:S01]  /*13b0*/  ISETP.GT.U32.AND P0, PT, R46, R15, PT ;  /* 0x0000000f2e00720c */ /* 0x000fe20003f04070 */
[----:B------:R-:W-:Y:S01]  /*13c0*/  @!P5 IMAD.MOV R0, RZ, RZ, -R0 ;  /* 0x000000ffff00d224 */ /* 0x000fe200078e0a00 */
[----:B------:R-:W-:Y:S01]  /*13d0*/  ISETP.GE.AND P5, PT, R10, RZ, PT ;  /* 0x000000ff0a00720c */ /* 0x000fe20003fa6270 */
[----:B------:R-:W-:-:S02]  /*13e0*/  IMAD.MOV R2, RZ, RZ, -R2 ;  /* 0x000000ffff027224 */ /* 0x000fc400078e0a02 */
[C---:B------:R-:W-:Y:S01]  /*13f0*/  IMAD.HI.U32 R4, R3.reuse, R9, RZ ;  /* 0x0000000903047227 */ /* 0x040fe200078e00ff */
[----:B------:R2:W-:Y:S03]  /*1400*/  STL [R1+0x4c], R0 ;  /* 0x00004c0001007387 */ /* 0x0005e60000100800 */
[----:B------:R-:W-:Y:S02]  /*1410*/  IMAD R17, R46, R2, R17 ;  /* 0x000000022e117224 */ /* 0x000fe400078e0211 */
[----:B------:R-:W-:-:S03]  /*1420*/  IMAD.HI.U32 R2, R3, R7, RZ ;  /* 0x0000000703027227 */ /* 0x000fc600078e00ff */
[----:B------:R-:W-:Y:S01]  /*1430*/  ISETP.GT.U32.AND P4, PT, R46, R17, PT ;  /* 0x000000112e00720c */ /* 0x000fe20003f84070 */
[----:B------:R-:W-:-:S04]  /*1440*/  IMAD.HI.U32 R6, R3, R11, RZ ;  /* 0x0000000b03067227 */ /* 0x000fc800078e00ff */
[----:B--2---:R-:W-:Y:S02]  /*1450*/  IMAD.MOV.U32 R0, RZ, RZ, R5 ;  /* 0x000000ffff007224 */ /* 0x004fe400078e0005 */
[----:B------:R-:W-:Y:S02]  /*1460*/  IMAD.MOV R4, RZ, RZ, -R4 ;  /* 0x000000ffff047224 */ /* 0x000fe400078e0a04 */
[----:B------:R-:W-:Y:S02]  /*1470*/  @!P2 IMAD.MOV R0, RZ, RZ, -R0 ;  /* 0x000000ffff00a224 */ /* 0x000fe400078e0a00 */
[----:B------:R-:W-:Y:S02]  /*1480*/  IMAD.MOV R2, RZ, RZ, -R2 ;  /* 0x000000ffff027224 */ /* 0x000fe400078e0a02 */
[----:B------:R-:W-:Y:S01]  /*1490*/  IMAD.MOV R6, RZ, RZ, -R6 ;  /* 0x000000ffff067224 */ /* 0x000fe200078e0a06 */
[----:B------:R2:W-:Y:S01]  /*14a0*/  STL [R1+0x38], R0 ;  /* 0x0000380001007387 */ /* 0x0005e20000100800 */
[----:B------:R-:W-:-:S02]  /*14b0*/  IMAD R9, R46, R4, R9 ;  /* 0x000000042e097224 */ /* 0x000fc400078e0209 */
[--C-:B------:R-:W-:Y:S02]  /*14c0*/  @!P0 IMAD.IADD R15, R15, 0x1, -R46.reuse ;  /* 0x000000010f0f8824 */ /* 0x100fe400078e0a2e */
[----:B------:R-:W-:Y:S01]  /*14d0*/  VIADD R4, R53, 0xf ;  /* 0x0000000f35047836 */ /* 0x000fe20000000000 */
[C---:B------:R-:W-:Y:S01]  /*14e0*/  ISETP.GT.U32.AND P0, PT, R46.reuse, R9, PT ;  /* 0x000000092e00720c */ /* 0x040fe20003f04070 */
[C---:B------:R-:W-:Y:S02]  /*14f0*/  IMAD R7, R46.reuse, R2, R7 ;  /* 0x000000022e077224 */ /* 0x040fe400078e0207 */
[C---:B------:R-:W-:Y:S01]  /*1500*/  IMAD R11, R46.reuse, R6, R11 ;  /* 0x000000062e0b7224 */ /* 0x040fe200078e020b */
[----:B------:R-:W-:Y:S01]  /*1510*/  IABS R2, R4 ;  /* 0x0000000400027213 */ /* 0x000fe20000000000 */
[----:B--2---:R-:W-:Y:S01]  /*1520*/  IMAD.MOV.U32 R0, RZ, RZ, R15 ;  /* 0x000000ffff007224 */ /* 0x004fe200078e000f */
[----:B------:R-:W-:Y:S01]  /*1530*/  ISETP.GT.U32.AND P2, PT, R46, R7, PT ;  /* 0x000000072e00720c */ /* 0x000fe20003f44070 */
[----:B------:R-:W-:Y:S01]  /*1540*/  @!P3 IMAD.IADD R13, R13, 0x1, -R46 ;  /* 0x000000010d0db824 */ /* 0x000fe200078e0a2e */
[----:B------:R-:W-:Y:S01]  /*1550*/  ISETP.GE.AND P3, PT, R12, RZ, PT ;  /* 0x000000ff0c00720c */ /* 0x000fe20003f66270 */
[----:B------:R-:W-:Y:S01]  /*1560*/  @!P6 IMAD.MOV R0, RZ, RZ, -R0 ;  /* 0x000000ffff00e224 */ /* 0x000fe200078e0a00 */
[----:B------:R-:W-:Y:S01]  /*1570*/  ISETP.GT.U32.AND P6, PT, R46, R11, PT ;  /* 0x0000000b2e00720c */ /* 0x000fe20003fc4070 */
[----:B------:R-:W-:-:S02]  /*1580*/  IMAD.MOV.U32 R5, RZ, RZ, R13 ;  /* 0x000000ffff057224 */ /* 0x000fc400078e000d */
[----:B------:R-:W-:Y:S02]  /*1590*/  IMAD.MOV.U32 R13, RZ, RZ, R2 ;  /* 0x000000ffff0d7224 */ /* 0x000fe400078e0002 */
[----:B------:R-:W-:Y:S01]  /*15a0*/  @!P1 IMAD.MOV R5, RZ, RZ, -R5 ;  /* 0x000000ffff059224 */ /* 0x000fe200078e0a05 */
[----:B------:R-:W-:Y:S01]  /*15b0*/  ISETP.GE.AND P1, PT, R14, RZ, PT ;  /* 0x000000ff0e00720c */ /* 0x000fe20003f26270 */
[--C-:B------:R-:W-:Y:S02]  /*15c0*/  @!P4 IMAD.IADD R17, R17, 0x1, -R46.reuse ;  /* 0x000000011111c824 */ /* 0x100fe400078e0a2e */
[----:B------:R-:W-:Y:S01]  /*15d0*/  VIADD R6, R53, 0x10 ;  /* 0x0000001035067836 */ /* 0x000fe20000000000 */
[----:B------:R2:W-:Y:S01]  /*15e0*/  STL [R1+0x34], R5 ;  /* 0x0000340501007387 */ /* 0x0005e20000100800 */
[----:B------:R-:W-:Y:S01]  /*15f0*/  IMAD.HI.U32 R2, R3, R13, RZ ;  /* 0x0000000d03027227 */ /* 0x000fe200078e00ff */
[----:B------:R-:W-:Y:S02]  /*1600*/  ISETP.GT.U32.AND P4, PT, R46, R17, PT ;  /* 0x000000112e00720c */ /* 0x000fe40003f84070 */
[----:B------:R3:W-:Y:S01]  /*1610*/  STL [R1+0x30], R0 ;  /* 0x0000300001007387 */ /* 0x0007e20000100800 */
[----:B------:R-:W-:-:S02]  /*1620*/  @!P0 IMAD.IADD R9, R9, 0x1, -R46 ;  /* 0x0000000109098824 */ /* 0x000fc400078e0a2e */
[----:B------:R-:W-:Y:S02]  /*1630*/  IMAD.MOV R2, RZ, RZ, -R2 ;  /* 0x000000ffff027224 */ /* 0x000fe400078e0a02 */
[--C-:B------:R-:W-:Y:S01]  /*1640*/  @!P2 IMAD.IADD R7, R7, 0x1, -R46.reuse ;  /* 0x000000010707a824 */ /* 0x100fe200078e0a2e */
[----:B--2---:R-:W-:Y:S01]  /*1650*/  IABS R5, R6 ;  /* 0x0000000600057213 */ /* 0x004fe20000000000 */
[----:B------:R-:W-:Y:S01]  /*1660*/  @!P6 IMAD.IADD R11, R11, 0x1, -R46 ;  /* 0x000000010b0be824 */ /* 0x000fe200078e0a2e */
[C---:B------:R-:W-:Y:S01]  /*1670*/  ISETP.GT.U32.AND P6, PT, R46.reuse, R9, PT ;  /* 0x000000092e00720c */ /* 0x040fe20003fc4070 */
[C---:B------:R-:W-:Y:S01]  /*1680*/  IMAD R13, R46.reuse, R2, R13 ;  /* 0x000000022e0d7224 */ /* 0x040fe200078e020d */
[----:B------:R-:W-:Y:S01]  /*1690*/  ISETP.GT.U32.AND P0, PT, R46, R7, PT ;  /* 0x000000072e00720c */ /* 0x000fe20003f04070 */
[----:B------:R-:W-:Y:S01]  /*16a0*/  IMAD.HI.U32 R2, R3, R5, RZ ;  /* 0x0000000503027227 */ /* 0x000fe200078e00ff */
[----:B------:R-:W-:-:S03]  /*16b0*/  ISETP.GE.AND P2, PT, R4, RZ, PT ;  /* 0x000000ff0400720c */ /* 0x000fc60003f46270 */
[----:B------:R-:W-:Y:S02]  /*16c0*/  IMAD.MOV R2, RZ, RZ, -R2 ;  /* 0x000000ffff027224 */ /* 0x000fe400078e0a02 */
[--C-:B------:R-:W-:Y:S01]  /*16d0*/  @!P4 IMAD.IADD R17, R17, 0x1, -R46.reuse ;  /* 0x000000011111c824 */ /* 0x100fe200078e0a2e */
[----:B------:R-:W-:Y:S01]  /*16e0*/  ISETP.GE.AND P4, PT, R8, RZ, PT ;  /* 0x000000ff0800720c */ /* 0x000fe20003f86270 */
[C---:B------:R-:W-:Y:S02]  /*16f0*/  IMAD R5, R46.reuse, R2, R5 ;  /* 0x000000022e057224 */ /* 0x040fe400078e0205 */
[----:B---3--:R-:W-:Y:S02]  /*1700*/  IMAD.MOV.U32 R0, RZ, RZ, R17 ;  /* 0x000000ffff007224 */ /* 0x008fe400078e0011 */
[----:B------:R-:W-:Y:S01]  /*1710*/  @!P6 IMAD.IADD R9, R9, 0x1, -R46 ;  /* 0x000000010909e824 */ /* 0x000fe200078e0a2e */
[----:B------:R-:W-:Y:S01]  /*1720*/  ISETP.GT.U32.AND P6, PT, R46, R5, PT ;  /* 0x000000052e00720c */ /* 0x000fe20003fc4070 */
[----:B------:R-:W-:-:S02]  /*1730*/  VIADD R15, R53, 0x11 ;  /* 0x00000011350f7836 */ /* 0x000fc40000000000 */
[----:B------:R-:W-:Y:S01]  /*1740*/  @!P5 IMAD.MOV R0, RZ, RZ, -R0 ;  /* 0x000000ffff00d224 */ /* 0x000fe200078e0a00 */
[C---:B------:R-:W-:Y:S01]  /*1750*/  ISETP.GT.U32.AND P5, PT, R46.reuse, R11, PT ;  /* 0x0000000b2e00720c */ /* 0x040fe20003fa4070 */
[----:B------:R-:W-:Y:S01]  /*1760*/  @!P0 IMAD.IADD R7, R7, 0x1, -R46 ;  /* 0x0000000107078824 */ /* 0x000fe200078e0a2e */
[----:B------:R-:W-:Y:S01]  /*1770*/  ISETP.GT.U32.AND P0, PT, R46, R13, PT ;  /* 0x0000000d2e00720c */ /* 0x000fe20003f04070 */
[C---:B------:R-:W-:Y:S01]  /*1780*/  VIADD R16, R53.reuse, 0x12 ;  /* 0x0000001235107836 */ /* 0x040fe20000000000 */
[----:B------:R-:W-:Y:S01]  /*1790*/  IABS R8, R15 ;  /* 0x0000000f00087213 */ /* 0x000fe20000000000 */
[C---:B------:R-:W-:Y:S01]  /*17a0*/  VIADD R14, R53.reuse, 0x13 ;  /* 0x00000013350e7836 */ /* 0x040fe20000000000 */
[----:B------:R2:W-:Y:S01]  /*17b0*/  STL [R1+0x2c], R0 ;  /* 0x00002c0001007387 */ /* 0x0005e20000100800 */
[----:B------:R-:W-:Y:S01]  /*17c0*/  VIADD R18, R53, 0x18 ;  /* 0x0000001835127836 */ /* 0x000fe20000000000 */
[----:B------:R-:W-:Y:S01]  /*17d0*/  IABS R10, R16 ;  /* 0x00000010000a7213 */ /* 0x000fe20000000000 */
[----:B------:R-:W-:Y:S01]  /*17e0*/  IMAD.HI.U32 R2, R3, R8, RZ ;  /* 0x0000000803027227 */ /* 0x000fe200078e00ff */
[----:B------:R-:W-:-:S03]  /*17f0*/  IABS R12, R14 ;  /* 0x0000000e000c7213 */ /* 0x000fc60000000000 */
[----:B------:R-:W-:Y:S02]  /*1800*/  @!P6 IMAD.IADD R5, R5, 0x1, -R46 ;  /* 0x000000010505e824 */ /* 0x000fe400078e0a2e */
[----:B------:R-:W-:-:S03]  /*1810*/  IMAD.HI.U32 R4, R3, R10, RZ ;  /* 0x0000000a03047227 */ /* 0x000fc600078e00ff */
[----:B------:R-:W-:Y:S01]  /*1820*/  ISETP.GT.U32.AND P6, PT, R46, R5, PT ;  /* 0x000000052e00720c */ /* 0x000fe20003fc4070 */
[----:B--2---:R-:W-:Y:S02]  /*1830*/  IMAD.MOV.U32 R0, RZ, RZ, R7 ;  /* 0x000000ffff007224 */ /* 0x004fe400078e0007 */
[----:B------:R-:W-:Y:S02]  /*1840*/  IMAD.MOV R7, RZ, RZ, -R2 ;  /* 0x000000ffff077224 */ /* 0x000fe400078e0a02 */
[--C-:B------:R-:W-:Y:S01]  /*1850*/  @!P5 IMAD.IADD R11, R11, 0x1, -R46.reuse ;  /* 0x000000010b0bd824 */ /* 0x100fe200078e0a2e */
[----:B------:R-:W-:Y:S01]  /*1860*/  ISETP.GE.AND P5, PT, R6, RZ, PT ;  /* 0x000000ff0600720c */ /* 0x000fe20003fa6270 */
[----:B------:R-:W-:Y:S01]  /*1870*/  @!P0 IMAD.IADD R13, R13, 0x1, -R46 ;  /* 0x000000010d0d8824 */ /* 0x000fe200078e0a2e */
[----:B------:R-:W-:Y:S01]  /*1880*/  ISETP.GE.AND P0, PT, R15, RZ, PT ;  /* 0x000000ff0f00720c */ /* 0x000fe20003f06270 */
[----:B------:R-:W-:Y:S02]  /*1890*/  @!P3 IMAD.MOV R0, RZ, RZ, -R0 ;  /* 0x000000ffff00b224 */ /* 0x000fe400078e0a00 */
[----:B------:R-:W-:Y:S01]  /*18a0*/  IMAD.HI.U32 R6, R3, R12, RZ ;  /* 0x0000000c03067227 */ /* 0x000fe200078e00ff */
[----:B------:R-:W-:-:S02]  /*18b0*/  ISETP.GT.U32.AND P3, PT, R46, R13, PT ;  /* 0x0000000d2e00720c */ /* 0x000fc40003f64070 */
[----:B------:R2:W-:Y:S01]  /*18c0*/  STL [R1+0x28], R0 ;  /* 0x0000280001007387 */ /* 0x0005e20000100800 */
[----:B------:R-:W-:Y:S02]  /*18d0*/  IMAD.MOV R15, RZ, RZ, -R4 ;  /* 0x000000ffff0f7224 */ /* 0x000fe400078e0a04 */
[C---:B------:R-:W-:Y:S02]  /*18e0*/  IMAD R7, R46.reuse, R7, R8 ;  /* 0x000000072e077224 */ /* 0x040fe400078e0208 */
[----:B------:R-:W-:Y:S02]  /*18f0*/  IMAD.MOV.U32 R2, RZ, RZ, R9 ;  /* 0x000000ffff027224 */ /* 0x000fe400078e0009 */
[----:B------:R-:W-:Y:S02]  /*1900*/  IMAD.MOV R17, RZ, RZ, -R6 ;  /* 0x000000ffff117224 */ /* 0x000fe400078e0a06 */
[----:B------:R-:W-:Y:S02]  /*1910*/  IMAD R9, R46, R15, R10 ;  /* 0x0000000f2e097224 */ /* 0x000fe400078e020a */
[----:B--2---:R-:W-:-:S02]  /*1920*/  IMAD.MOV.U32 R0, RZ, RZ, R11 ;  /* 0x000000ffff007224 */ /* 0x004fc400078e000b */
[----:B------:R-:W-:Y:S01]  /*1930*/  @!P1 IMAD.MOV R2, RZ, RZ, -R2 ;  /* 0x000000ffff029224 */ /* 0x000fe200078e0a02 */
[C---:B------:R-:W-:Y:S01]  /*1940*/  ISETP.GT.U32.AND P1, PT, R46.reuse, R7, PT ;  /* 0x000000072e00720c */ /* 0x040fe20003f24070 */
[C---:B------:R-:W-:Y:S02]  /*1950*/  IMAD R11, R46.reuse, R17, R12 ;  /* 0x000000112e0b7224 */ /* 0x040fe400078e020c */
[----:B------:R-:W-:Y:S01]  /*1960*/  @!P4 IMAD.MOV R0, RZ, RZ, -R0 ;  /* 0x000000ffff00c224 */ /* 0x000fe200078e0a00 */
[C---:B------:R-:W-:Y:S01]  /*1970*/  ISETP.GT.U32.AND P4, PT, R46.reuse, R9, PT ;  /* 0x000000092e00720c */ /* 0x040fe20003f84070 */
[----:B------:R-:W-:Y:S01]  /*1980*/  @!P6 IMAD.IADD R5, R5, 0x1, -R46 ;  /* 0x000000010505e824 */ /* 0x000fe200078e0a2e */
[----:B------:R-:W-:Y:S01]  /*1990*/  ISETP.GT.U32.AND P6, PT, R46, R11, PT ;  /* 0x0000000b2e00720c */ /* 0x000fe20003fc4070 */
[C---:B------:R-:W-:Y:S01]  /*19a0*/  VIADD R15, R53.reuse, 0x14 ;  /* 0x00000014350f7836 */ /* 0x040fe20000000000 */
[----:B------:R2:W-:Y:S01]  /*19b0*/  STL [R1+0x18], R2 ;  /* 0x0000180201007387 */ /* 0x0005e20000100800 */
[----:B------:R-:W-:-:S02]  /*19c0*/  VIADD R17, R53, 0x15 ;  /* 0x0000001535117836 */ /* 0x000fc40000000000 */
[--C-:B------:R-:W-:Y:S01]  /*19d0*/  @!P3 IMAD.IADD R13, R13, 0x1, -R46.reuse ;  /* 0x000000010d0db824 */ /* 0x100fe200078e0a2e */
[----:B------:R-:W-:Y:S01]  /*19e0*/  IABS R4, R15 ;  /* 0x0000000f00047213 */ /* 0x000fe20000000000 */
[--C-:B------:R-:W-:Y:S01]  /*19f0*/  @!P1 IMAD.IADD R7, R7, 0x1, -R46.reuse ;  /* 0x0000000107079824 */ /* 0x100fe200078e0a2e */
[----:B------:R-:W-:Y:S01]  /*1a00*/  IABS R6, R17 ;  /* 0x0000001100067213 */ /* 0x000fe20000000000 */
[----:B------:R3:W-:Y:S01]  /*1a10*/  STL [R1+0x14], R0 ;  /* 0x0000140001007387 */ /* 0x0007e20000100800 */
[----:B------:R-:W-:Y:S01]  /*1a20*/  VIADD R12, R53, 0x16 ;  /* 0x00000016350c7836 */ /* 0x000fe20000000000 */
[----:B------:R-:W-:Y:S01]  /*1a30*/  ISETP.GE.AND P3, PT, R16, RZ, PT ;  /* 0x000000ff1000720c */ /* 0x000fe20003f66270 */
[----:B------:R-:W-:Y:S01]  /*1a40*/  @!P4 IMAD.IADD R9, R9, 0x1, -R46 ;  /* 0x000000010909c824 */ /* 0x000fe200078e0a2e */
[----:B------:R-:W-:Y:S01]  /*1a50*/  ISETP.GT.U32.AND P4, PT, R46, R7, PT ;  /* 0x000000072e00720c */ /* 0x000fe20003f84070 */
[----:B--2---:R-:W-:Y:S01]  /*1a60*/  IMAD.HI.U32 R2, R3, R4, RZ ;  /* 0x0000000403027227 */ /* 0x004fe200078e00ff */
[----:B------:R-:W-:-:S02]  /*1a70*/  IABS R8, R12 ;  /* 0x0000000c00087213 */ /* 0x000fc40000000000 */
[----:B------:R-:W-:Y:S01]  /*1a80*/  ISETP.GE.AND P1, PT, R14, RZ, PT ;  /* 0x000000ff0e00720c */ /* 0x000fe20003f26270 */
[----:B------:R-:W-:Y:S01]  /*1a90*/  @!P6 IMAD.IADD R11, R11, 0x1, -R46 ;  /* 0x000000010b0be824 */ /* 0x000fe200078e0a2e */
[----:B------:R-:W-:Y:S01]  /*1aa0*/  ISETP.GT.U32.AND P6, PT, R46, R9, PT ;  /* 0x000000092e00720c */ /* 0x000fe20003fc4070 */
[----:B---3--:R-:W-:Y:S01]  /*1ab0*/  IMAD.MOV.U32 R0, RZ, RZ, R13 ;  /* 0x000000ffff007224 */ /* 0x008fe200078e000d */
[----:B------:R-:W-:Y:S01]  /*1ac0*/  IABS R14, R18 ;  /* 0x00000012000e7213 */ /* 0x000fe20000000000 */
[----:B------:R-:W-:Y:S02]  /*1ad0*/  IMAD.MOV R13, RZ, RZ, -R2 ;  /* 0x000000ffff0d7224 */ /* 0x000fe400078e0a02 */
[----:B------:R-:W-:-:S04]  /*1ae0*/  IMAD.HI.U32 R2, R3, R6, RZ ;  /* 0x0000000603027227 */ /* 0x000fc800078e00ff */
[C---:B------:R-:W-:Y:S02]  /*1af0*/  IMAD R4, R46.reuse, R13, R4 ;  /* 0x0000000d2e047224 */ /* 0x040fe400078e0204 */
[----:B------:R-:W-:Y:S02]  /*1b00*/  IMAD.MOV R13, RZ, RZ, -R2 ;  /* 0x000000ffff0d7224 */ /* 0x000fe400078e0a02 */
[----:B------:R-:W-:Y:S01]  /*1b10*/  @!P4 IMAD.IADD R7, R7, 0x1, -R46 ;  /* 0x000000010707c824 */ /* 0x000fe200078e0a2e */
[C---:B------:R-:W-:Y:S01]  /*1b20*/  ISETP.GT.U32.AND P4, PT, R46.reuse, R4, PT ;  /* 0x000000042e00720c */ /* 0x040fe20003f84070 */
[C---:B------:R-:W-:Y:S02]  /*1b30*/  IMAD R13, R46.reuse, R13, R6 ;  /* 0x0000000d2e0d7224 */ /* 0x040fe400078e0206 */
[----:B------:R-:W-:Y:S01]  /*1b40*/  @!P2 IMAD.MOV R0, RZ, RZ, -R0 ;  /* 0x000000ffff00a224 */ /* 0x000fe200078e0a00 */
[C---:B------:R-:W-:Y:S01]  /*1b50*/  ISETP.GT.U32.AND P2, PT, R46.reuse, R11, PT ;  /* 0x0000000b2e00720c */ /* 0x040fe20003f44070 */
[----:B------:R-:W-:Y:S01]  /*1b60*/  @!P6 IMAD.IADD R9, R9, 0x1, -R46 ;  /* 0x000000010909e824 */ /* 0x000fe200078e0a2e */
[----:B------:R-:W-:Y:S01]  /*1b70*/  ISETP.GT.U32.AND P6, PT, R46, R13, PT ;  /* 0x0000000d2e00720c */ /* 0x000fe20003fc4070 */
[----:B------:R-:W-:Y:S01]  /*1b80*/  VIADD R16, R53, 0x17 ;  /* 0x0000001735107836 */ /* 0x000fe20000000000 */
[----:B------:R2:W-:Y:S01]  /*1b90*/  STL [R1+0x10], R0 ;  /* 0x0000100001007387 */ /* 0x0005e20000100800 */
[----:B------:R-:W-:-:S03]  /*1ba0*/  IMAD.HI.U32 R2, R3, R8, RZ ;  /* 0x0000000803027227 */ /* 0x000fc600078e00ff */
[----:B------:R-:W-:Y:S01]  /*1bb0*/  IABS R10, R16 ;  /* 0x00000010000a7213 */ /* 0x000fe20000000000 */
[--C-:B------:R-:W-:Y:S01]  /*1bc0*/  @!P4 IMAD.IADD R4, R4, 0x1, -R46.reuse ;  /* 0x000000010404c824 */ /* 0x100fe200078e0a2e */
[----:B------:R-:W-:Y:S01]  /*1bd0*/  ISETP.GE.AND P4, PT, R17, RZ, PT ;  /* 0x000000ff1100720c */ /* 0x000fe20003f86270 */
[----:B------:R-:W-:Y:S02]  /*1be0*/  IMAD.MOV.U32 R19, RZ, RZ, R5 ;  /* 0x000000ffff137224 */ /* 0x000fe400078e0005 */
[--C-:B------:R-:W-:Y:S01]  /*1bf0*/  @!P2 IMAD.IADD R11, R11, 0x1, -R46.reuse ;  /* 0x000000010b0ba824 */ /* 0x100fe200078e0a2e */
[----:B------:R-:W-:Y:S01]  /*1c00*/  ISETP.GE.AND P2, PT, R15, RZ, PT ;  /* 0x000000ff0f00720c */ /* 0x000fe20003f46270 */
[----:B------:R-:W-:Y:S01]  /*1c10*/  @!P6 IMAD.IADD R13, R13, 0x1, -R46 ;  /* 0x000000010d0de824 */ /* 0x000fe200078e0a2e */
[----:B------:R-:W-:Y:S01]  /*1c20*/  ISETP.GT.U32.AND P6, PT, R46, R4, PT ;  /* 0x000000042e00720c */ /* 0x000fe20003fc4070 */
[----:B------:R-:W-:Y:S02]  /*1c30*/  IMAD.MOV R15, RZ, RZ, -R2 ;  /* 0x000000ffff0f7224 */ /* 0x000fe400078e0a02 */
[----:B------:R-:W-:-:S04]  /*1c40*/  IMAD.HI.U32 R2, R3, R10, RZ ;  /* 0x0000000a03027227 */ /* 0x000fc800078e00ff */
[C---:B------:R-:W-:Y:S02]  /*1c50*/  IMAD R6, R46.reuse, R15, R8 ;  /* 0x0000000f2e067224 */ /* 0x040fe400078e0208 */
[----:B------:R-:W-:Y:S02]  /*1c60*/  IMAD.MOV R5, RZ, RZ, -R2 ;  /* 0x000000ffff057224 */ /* 0x000fe400078e0a02 */
[----:B--2---:R-:W-:Y:S02]  /*1c70*/  IMAD.MOV.U32 R0, RZ, RZ, R7 ;  /* 0x000000ffff007224 */ /* 0x004fe400078e0007 */
[----:B------:R-:W-:Y:S01]  /*1c80*/  @!P5 IMAD.MOV R19, RZ, RZ, -R19 ;  /* 0x000000ffff13d224 */ /* 0x000fe200078e0a13 */
[C---:B------:R-:W-:Y:S01]  /*1c90*/  ISETP.GT.U32.AND P5, PT, R46.reuse, R6, PT ;  /* 0x000000062e00720c */ /* 0x040fe20003fa4070 */
[----:B------:R-:W-:Y:S02]  /*1ca0*/  IMAD R7, R46, R5, R10 ;  /* 0x000000052e077224 */ /* 0x000fe400078e020a */
[----:B------:R-:W-:Y:S01]  /*1cb0*/  @!P6 IMAD.IADD R4, R4, 0x1, -R46 ;  /* 0x000000010404e824 */ /* 0x000fe200078e0a2e */
[----:B------:R-:W-:Y:S01]  /*1cc0*/  STL [R1+0xc], R19 ;  /* 0x00000c1301007387 */ /* 0x000fe20000100800 */
[----:B------:R-:W-:Y:S01]  /*1cd0*/  @!P0 IMAD.MOV R0, RZ, RZ, -R0 ;  /* 0x000000ffff008224 */ /* 0x000fe200078e0a00 */
[C---:B------:R-:W-:Y:S01]  /*1ce0*/  ISETP.GT.U32.AND P6, PT, R46.reuse, R7, PT ;  /* 0x000000072e00720c */ /* 0x040fe20003fc4070 */
[----:B------:R-:W-:Y:S01]  /*1cf0*/  VIADD R10, R53, 0x19 ;  /* 0x00000019350a7836 */ /* 0x000fe20000000000 */
[----:B------:R-:W-:Y:S01]  /*1d00*/  ISETP.GT.U32.AND P0, PT, R46, R13, PT ;  /* 0x0000000d2e00720c */ /* 0x000fe20003f04070 */
[----:B------:R-:W-:Y:S01]  /*1d10*/  IMAD.MOV.U32 R8, RZ, RZ, R14 ;  /* 0x000000ffff087224 */ /* 0x000fe200078e000e */
[----:B------:R2:W-:Y:S01]  /*1d20*/  STL [R1+0x8], R0 ;  /* 0x0000080001007387 */ /* 0x0005e20000100800 */
[----:B------:R-:W-:Y:S01]  /*1d30*/  IMAD.MOV.U32 R52, RZ, RZ, R9 ;  /* 0x000000ffff347224 */ /* 0x000fe200078e0009 */
[----:B------:R-:W-:Y:S01]  /*1d40*/  IABS R9, R10 ;  /* 0x0000000a00097213 */ /* 0x000fe20000000000 */
[----:B------:R-:W-:Y:S01]  /*1d50*/  @!P5 IMAD.IADD R6, R6, 0x1, -R46 ;  /* 0x000000010606d824 */ /* 0x000fe200078e0a2e */
[----:B------:R-:W-:Y:S01]  /*1d60*/  ISETP.GE.AND P5, PT, R10, RZ, PT ;  /* 0x000000ff0a00720c */ /* 0x000fe20003fa6270 */
[----:B------:R-:W-:-:S04]  /*1d70*/  IMAD.HI.U32 R2, R3, R8, RZ ;  /* 0x0000000803027227 */ /* 0x000fc800078e00ff */
[----:B------:R-:W-:Y:S01]  /*1d80*/  @!P6 IMAD.IADD R7, R7, 0x1, -R46 ;  /* 0x000000010707e824 */ /* 0x000fe200078e0a2e */
[----:B------:R-:W-:Y:S01]  /*1d90*/  ISETP.GT.U32.AND P6, PT, R46, R6, PT ;  /* 0x000000062e00720c */ /* 0x000fe20003fc4070 */
[----:B------:R-:W-:Y:S02]  /*1da0*/  IMAD.MOV R5, RZ, RZ, -R2 ;  /* 0x000000ffff057224 */ /* 0x000fe400078e0a02 */
[----:B------:R-:W-:Y:S01]  /*1db0*/  @!P0 IMAD.IADD R13, R13, 0x1, -R46 ;  /* 0x000000010d0d8824 */ /* 0x000fe200078e0a2e */
[----:B------:R-:W-:Y:S01]  /*1dc0*/  ISETP.GE.AND P0, PT, R18, RZ, PT ;  /* 0x000000ff1200720c */ /* 0x000fe20003f06270 */
[----:B------:R-:W-:-:S04]  /*1dd0*/  IMAD.HI.U32 R2, R3, R9, RZ ;  /* 0x0000000903027227 */ /* 0x000fc800078e00ff */
[C---:B------:R-:W-:Y:S02]  /*1de0*/  IMAD R8, R46.reuse, R5, R8 ;  /* 0x000000052e087224 */ /* 0x040fe400078e0208 */
[----:B------:R-:W-:Y:S02]  /*1df0*/  IMAD.MOV.U32 R5, RZ, RZ, R13 ;  /* 0x000000ffff057224 */ /* 0x000fe400078e000d */
[----:B------:R-:W-:Y:S02]  /*1e00*/  IMAD.MOV R2, RZ, RZ, -R2 ;  /* 0x000000ffff027224 */ /* 0x000fe400078e0a02 */
[----:B------:R-:W-:Y:S01]  /*1e10*/  @!P4 IMAD.MOV R5, RZ, RZ, -R5 ;  /* 0x000000ffff05c224 */ /* 0x000fe200078e0a05 */
[C---:B------:R-:W-:Y:S01]  /*1e20*/  ISETP.GT.U32.AND P4, PT, R46.reuse, R8, PT ;  /* 0x000000082e00720c */ /* 0x040fe20003f84070 */
[----:B------:R-:W-:Y:S02]  /*1e30*/  IMAD R9, R46, R2, R9 ;  /* 0x000000022e097224 */ /* 0x000fe400078e0209 */
[----:B------:R-:W-:Y:S01]  /*1e40*/  @!P3 IMAD.MOV R52, RZ, RZ, -R52 ;  /* 0x000000ffff34b224 */ /* 0x000fe200078e0a34 */
[----:B------:R-:W-:Y:S01]  /*1e50*/  ISETP.GE.AND P3, PT, R12, RZ, PT ;  /* 0x000000ff0c00720c */ /* 0x000fe20003f66270 */
[----:B------:R-:W-:Y:S01]  /*1e60*/  @!P2 IMAD.MOV R4, RZ, RZ, -R4 ;  /* 0x000000ffff04a224 */ /* 0x000fe200078e0a04 */
[----:B------:R-:W-:Y:S01]  /*1e70*/  ISETP.GT.U32.AND P2, PT, R46, R7, PT ;  /* 0x000000072e00720c */ /* 0x000fe20003f44070 */
[----:B------:R-:W-:Y:S01]  /*1e80*/  @!P6 IMAD.IADD R6, R6, 0x1, -R46 ;  /* 0x000000010606e824 */ /* 0x000fe200078e0a2e */
[----:B------:R-:W-:Y:S01]  /*1e90*/  ISETP.GT.U32.AND P6, PT, R46, R9, PT ;  /* 0x000000092e00720c */ /* 0x000fe20003fc4070 */
[C---:B------:R-:W-:Y:S01]  /*1ea0*/  VIADD R17, R53.reuse, 0x1b ;  /* 0x0000001b35117836 */ /* 0x040fe20000000000 */
[----:B------:R-:W-:Y:S01]  /*1eb0*/  STL [R1+0x594], R52 ;  /* 0x0005943401007387 */ /* 0x000fe20000100800 */
[----:B------:R-:W-:-:S02]  /*1ec0*/  VIADD R12, R53, 0x1a ;  /* 0x0000001a350c7836 */ /* 0x000fc40000000000 */
[----:B--2---:R-:W-:Y:S01]  /*1ed0*/  IMAD.MOV.U32 R0, RZ, RZ, R11 ;  /* 0x000000ffff007224 */ /* 0x004fe200078e000b */
[----:B------:R-:W-:Y:S01]  /*1ee0*/  IABS R10, R17 ;  /* 0x00000011000a7213 */ /* 0x000fe20000000000 */
[----:B------:R-:W-:Y:S01]  /*1ef0*/  @!P4 IMAD.IADD R8, R8, 0x1, -R46 ;  /* 0x000000010808c824 */ /* 0x000fe200078e0a2e */
[----:B------:R-:W-:Y:S01]  /*1f00*/  IABS R11, R12 ;  /* 0x0000000c000b7213 */ /* 0x000fe20000000000 */
[----:B------:R-:W-:Y:S01]  /*1f10*/  @!P1 IMAD.MOV R0, RZ, RZ, -R0 ;  /* 0x000000ffff009224 */ /* 0x000fe200078e0a00 */
[----:B------:R-:W-:Y:S01]  /*1f20*/  ISETP.GE.AND P1, PT, R16, RZ, PT ;  /* 0x000000ff1000720c */ /* 0x000fe20003f26270 */
[----:B------:R-:W-:Y:S01]  /*1f30*/  IMAD.MOV.U32 R13, RZ, RZ, R10 ;  /* 0x000000ffff0d7224 */ /* 0x000fe200078e000a */
[----:B------:R-:W-:Y:S01]  /*1f40*/  ISETP.GE.AND P4, PT, R17, RZ, PT ;  /* 0x000000ff1100720c */ /* 0x000fe20003f86270 */
[----:B------:R-:W-:Y:S01]  /*1f50*/  IMAD.HI.U32 R2, R3, R11, RZ ;  /* 0x0000000b03027227 */ /* 0x000fe200078e00ff */
[----:B------:R-:W-:Y:S03]  /*1f60*/  STL [R1+0x598], R0 ;  /* 0x0005980001007387 */ /* 0x000fe60000100800 */
[----:B------:R-:W-:Y:S01]  /*1f70*/  VIADD R15, R53, 0x1c ;  /* 0x0000001c350f7836 */ /* 0x000fe20000000000 */
[----:B------:R-:W-:Y:S01]  /*1f80*/  STL [R1+0x59c], R4 ;  /* 0x00059c0401007387 */ /* 0x000fe20000100800 */
[--C-:B------:R-:W-:Y:S01]  /*1f90*/  @!P2 IMAD.IADD R7, R7, 0x1, -R46.reuse ;  /* 0x000000010707a824 */ /* 0x100fe200078e0a2e */
[----:B------:R-:W-:Y:S01]  /*1fa0*/  ISETP.GE.AND P2, PT, R12, RZ, PT ;  /* 0x000000ff0c00720c */ /* 0x000fe20003f46270 */
[----:B------:R-:W-:Y:S01]  /*1fb0*/  @!P6 IMAD.IADD R9, R9, 0x1, -R46 ;  /* 0x000000010909e824 */ /* 0x000fe200078e0a2e */
[----:B------:R-:W-:Y:S01]  /*1fc0*/  ISETP.GT.U32.AND P6, PT, R46, R8, PT ;  /* 0x000000082e00720c */ /* 0x000fe20003fc4070 */
[----:B------:R-:W-:Y:S01]  /*1fd0*/  IMAD.HI.U32 R10, R3, R13, RZ ;  /* 0x0000000d030a7227 */ /* 0x000fe200078e00ff */
[----:B------:R-:W-:Y:S01]  /*1fe0*/  IABS R16, R15 ;  /* 0x0000000f00107213 */ /* 0x000fe20000000000 */
[----:B------:R2:W-:Y:S02]  /*1ff0*/  STL [R1+0x5a0], R5 ;  /* 0x0005a00501007387 */ /* 0x0005e40000100800 */
[----:B------:R-:W-:-:S02]  /*2000*/  IMAD.MOV R12, RZ, RZ, -R2 ;  /* 0x000000ffff0c7224 */ /* 0x000fc400078e0a02 */
[----:B------:R-:W-:Y:S02]  /*2010*/  IMAD.MOV R14, RZ, RZ, -R10 ;  /* 0x000000ffff0e7224 */ /* 0x000fe400078e0a0a */
[C---:B------:R-:W-:Y:S02]  /*2020*/  IMAD R10, R46.reuse, R12, R11 ;  /* 0x0000000c2e0a7224 */ /* 0x040fe400078e020b */
[----:B------:R-:W-:Y:S01]  /*2030*/  @!P3 IMAD.MOV R6, RZ, RZ, -R6 ;  /* 0x000000ffff06b224 */ /* 0x000fe200078e0a06 */
[----:B------:R-:W-:Y:S01]  /*2040*/  ISETP.GT.U32.AND P3, PT, R46, R9, PT ;  /* 0x000000092e00720c */ /* 0x000fe20003f64070 */
[----:B------:R-:W-:-:S03]  /*2050*/  IMAD.HI.U32 R2, R3, R16, RZ ;  /* 0x0000001003027227 */ /* 0x000fc600078e00ff */
[----:B------:R-:W-:Y:S01]  /*2060*/  STL [R1+0x5a4], R6 ;  /* 0x0005a40601007387 */ /* 0x000fe20000100800 */
[C---:B------:R-:W-:Y:S02]  /*2070*/  IMAD R11, R46.reuse, R14, R13 ;  /* 0x0000000e2e0b7224 */ /* 0x040fe400078e020d */
[----:B------:R-:W-:Y:S01]  /*2080*/  @!P1 IMAD.MOV R7, RZ, RZ, -R7 ;  /* 0x000000ffff079224 */ /* 0x000fe200078e0a07 */
[----:B------:R-:W-:Y:S01]  /*2090*/  ISETP.GT.U32.AND P1, PT, R46, R10, PT ;  /* 0x0000000a2e00720c */ /* 0x000fe20003f24070 */
[----:B------:R-:W-:Y:S02]  /*20a0*/  IMAD.MOV R17, RZ, RZ, -R2 ;  /* 0x000000ffff117224 */ /* 0x000fe400078e0a02 */
[----:B------:R-:W-:Y:S01]  /*20b0*/  @!P6 IMAD.IADD R8, R8, 0x1, -R46 ;  /* 0x000000010808e824 */ /* 0x000fe200078e0a2e */
[C---:B------:R-:W-:Y:S01]  /*20c0*/  ISETP.GT.U32.AND P6, PT, R46.reuse, R11, PT ;  /* 0x0000000b2e00720c */ /* 0x040fe20003fc4070 */
[----:B------:R-:W-:Y:S01]  /*20d0*/  IMAD R12, R46, R17, R16 ;  /* 0x000000112e0c7224 */ /* 0x000fe200078e0210 */
[----:B------:R-:W-:Y:S01]  /*20e0*/  STL [R1+0x5a8], R7 ;  /* 0x0005a80701007387 */ /* 0x000fe20000100800 */
[----:B------:R-:W-:-:S02]  /*20f0*/  VIADD R22, R53, 0x1d ;  /* 0x0000001d35167836 */ /* 0x000fc40000000000 */
[--C-:B------:R-:W-:Y:S01]  /*2100*/  @!P3 IMAD.IADD R9, R9, 0x1, -R46.reuse ;  /* 0x000000010909b824 */ /* 0x100fe200078e0a2e */
[----:B------:R-:W-:Y:S01]  /*2110*/  ISETP.GT.U32.AND P3, PT, R46, R12, PT ;  /* 0x0000000c2e00720c */ /* 0x000fe20003f64070 */
[----:B------:R-:W-:Y:S01]  /*2120*/  VIADD R17, R53, 0x1f ;  /* 0x0000001f35117836 */ /* 0x000fe20000000000 */
[----:B------:R-:W-:Y:S01]  /*2130*/  IABS R13, R22 ;  /* 0x00000016000d7213 */ /* 0x000fe20000000000 */
[--C-:B------:R-:W-:Y:S01]  /*2140*/  @!P1 IMAD.IADD R10, R10, 0x1, -R46.reuse ;  /* 0x000000010a0a9824 */ /* 0x100fe200078e0a2e */
[----:B------:R-:W-:Y:S01]  /*2150*/  ISETP.GE.AND P1, PT, R15, RZ, PT ;  /* 0x000000ff0f00720c */ /* 0x000fe20003f26270 */
[C---:B------:R-:W-:Y:S01]  /*2160*/  VIADD R18, R53.reuse, 0x20 ;  /* 0x0000002035127836 */ /* 0x040fe20000000000 */
[----:B------:R-:W-:Y:S01]  /*2170*/  IABS R16, R17 ;  /* 0x0000001100107213 */ /* 0x000fe20000000000 */
[----:B------:R-:W-:Y:S02]  /*2180*/  VIADD R20, R53, 0x1e ;  /* 0x0000001e35147836 */ /* 0x000fe40000000000 */
[----:B------:R-:W-:Y:S01]  /*2190*/  @!P6 IMAD.IADD R11, R11, 0x1, -R46 ;  /* 0x000000010b0be824 */ /* 0x000fe200078e0a2e */
[----:B------:R-:W-:Y:S01]  /*21a0*/  ISETP.GT.U32.AND P6, PT, R46, R10, PT ;  /* 0x0000000a2e00720c */ /* 0x000fe20003fc4070 */
[----:B------:R-:W-:Y:S01]  /*21b0*/  IMAD.HI.U32 R2, R3, R13, RZ ;  /* 0x0000000d03027227 */ /* 0x000fe200078e00ff */
[----:B------:R-:W-:-:S02]  /*21c0*/  IABS R19, R18 ;  /* 0x0000001200137213 */ /* 0x000fc40000000000 */
[----:B------:R-:W-:Y:S01]  /*21d0*/  IABS R14, R20 ;  /* 0x00000014000e7213 */ /* 0x000fe20000000000 */
[----:B------:R-:W-:Y:S02]  /*21e0*/  IMAD.MOV R2, RZ, RZ, -R2 ;  /* 0x000000ffff027224 */ /* 0x000fe400078e0a02 */
[----:B------:R-:W-:Y:S02]  /*21f0*/  IMAD.MOV.U32 R15, RZ, RZ, R16 ;  /* 0x000000ffff0f7224 */ /* 0x000fe400078e0010 */
[----:B------:R-:W-:Y:S01]  /*2200*/  @!P3 IMAD.IADD R12, R12, 0x1, -R46 ;  /* 0x000000010c0cb824 */ /* 0x000fe200078e0a2e */
[----:B------:R-:W-:Y:S01]  /*2210*/  ISETP.GT.U32.AND P3, PT, R46, R11, PT ;  /* 0x0000000b2e00720c */ /* 0x000fe20003f64070 */
[----:B------:R-:W-:Y:S02]  /*2220*/  IMAD.MOV.U32 R16, RZ, RZ, R19 ;  /* 0x000000ffff107224 */ /* 0x000fe400078e0013 */
[----:B------:R-:W-:-:S04]  /*2230*/  IMAD.HI.U32 R19, R3, R14, RZ ;  /* 0x0000000e03137227 */ /* 0x000fc800078e00ff */
[----:B------:R-:W-:Y:S02]  /*2240*/  IMAD R13, R46, R2, R13 ;  /* 0x000000022e0d7224 */ /* 0x000fe400078e020d */
[----:B------:R-:W-:Y:S02]  /*2250*/  IMAD.MOV R21, RZ, RZ, -R19 ;  /* 0x000000ffff157224 */ /* 0x000fe400078e0a13 */
[----:B------:R-:W-:Y:S01]  /*2260*/  @!P6 IMAD.IADD R10, R10, 0x1, -R46 ;  /* 0x000000010a0ae824 */ /* 0x000fe200078e0a2e */
[----:B------:R-:W-:Y:S01]  /*2270*/  ISETP.GT.U32.AND P6, PT, R46, R13, PT ;  /* 0x0000000d2e00720c */ /* 0x000fe20003fc4070 */
[----:B------:R-:W-:-:S04]  /*2280*/  IMAD.HI.U32 R2, R3, R15, RZ ;  /* 0x0000000f03027227 */ /* 0x000fc800078e00ff */
[----:B------:R-:W-:Y:S01]  /*2290*/  @!P5 IMAD.MOV R9, RZ, RZ, -R9 ;  /* 0x000000ffff09d224 */ /* 0x000fe200078e0a09 */
[----:B------:R-:W-:Y:S01]  /*22a0*/  ISETP.GE.AND P5, PT, R22, RZ, PT ;  /* 0x000000ff1600720c */ /* 0x000fe20003fa6270 */
[C---:B------:R-:W-:Y:S02]  /*22b0*/  IMAD R14, R46.reuse, R21, R14 ;  /* 0x000000152e0e7224 */ /* 0x040fe400078e020e */
[----:B------:R-:W-:Y:S02]  /*22c0*/  IMAD.MOV R22, RZ, RZ, -R2 ;  /* 0x000000ffff167224 */ /* 0x000fe400078e0a02 */
[----:B------:R-:W-:Y:S01]  /*22d0*/  @!P3 IMAD.IADD R11, R11, 0x1, -R46 ;  /* 0x000000010b0bb824 */ /* 0x000fe200078e0a2e */
[C---:B------:R-:W-:Y:S01]  /*22e0*/  ISETP.GT.U32.AND P3, PT, R46.reuse, R14, PT ;  /* 0x0000000e2e00720c */ /* 0x040fe20003f64070 */
[C---:B------:R-:W-:Y:S02]  /*22f0*/  IMAD R15, R46.reuse, R22, R15 ;  /* 0x000000162e0f7224 */ /* 0x040fe400078e020f */
[----:B------:R-:W-:Y:S01]  /*2300*/  @!P0 IMAD.MOV R8, RZ, RZ, -R8 ;  /* 0x000000ffff088224 */ /* 0x000fe200078e0a08 */
[----:B------:R-:W-:Y:S01]  /*2310*/  ISETP.GT.U32.AND P0, PT, R46, R12, PT ;  /* 0x0000000c2e00720c */ /* 0x000fe20003f04070 */
[----:B------:R-:W-:-:S03]  /*2320*/  IMAD.HI.U32 R19, R3, R16, RZ ;  /* 0x0000001003137227 */ /* 0x000fc600078e00ff */
[----:B------:R-:W-:Y:S01]  /*2330*/  STL [R1+0x5ac], R8 ;  /* 0x0005ac0801007387 */ /* 0x000fe20000100800 */
[----:B------:R-:W-:Y:S01]  /*2340*/  @!P6 IMAD.IADD R13, R13, 0x1, -R46 ;  /* 0x000000010d0de824 */ /* 0x000fe200078e0a2e */
[C---:B------:R-:W-:Y:S01]  /*2350*/  ISETP.GT.U32.AND P6, PT, R46.reuse, R15, PT ;  /* 0x0000000f2e00720c */ /* 0x040fe20003fc4070 */
[----:B------:R-:W-:Y:S01]  /*2360*/  IMAD.MOV R19, RZ, RZ, -R19 ;  /* 0x000000ffff137224 */ /* 0x000fe200078e0a13 */
[----:B------:R-:W-:Y:S01]  /*2370*/  STL [R1+0x5b0], R9 ;  /* 0x0005b00901007387 */ /* 0x000fe20000100800 */
[----:B------:R-:W-:Y:S01]  /*2380*/  @!P2 IMAD.MOV R10, RZ, RZ, -R10 ;  /* 0x000000ffff0aa224 */ /* 0x000fe200078e0a0a */
[C---:B------:R-:W-:Y:S01]  /*2390*/  ISETP.GT.U32.AND P2, PT, R46.reuse, R13, PT ;  /* 0x0000000d2e00720c */ /* 0x040fe20003f44070 */
[----:B------:R-:W-:Y:S02]  /*23a0*/  IMAD R16, R46, R19, R16 ;  /* 0x000000132e107224 */ /* 0x000fe400078e0210 */
[----:B------:R-:W-:Y:S01]  /*23b0*/  VIADD R2, R53, 0x22 ;  /* 0x0000002235027836 */ /* 0x000fe20000000000 */
[----:B------:R-:W-:Y:S01]  /*23c0*/  STL [R1+0x5b4], R10 ;  /* 0x0005b40a01007387 */ /* 0x000fe20000100800 */
[----:B------:R-:W-:-:S02]  /*23d0*/  @!P3 IMAD.IADD R14, R14, 0x1, -R46 ;  /* 0x000000010e0eb824 */ /* 0x000fc400078e0a2e */
[----:B------:R-:W-:Y:S01]  /*23e0*/  VIADD R21, R53, 0x21 ;  /* 0x0000002135157836 */ /* 0x000fe20000000000 */
[----:B------:R-:W-:Y:S01]  /*23f0*/  IABS R19, R2 ;  /* 0x0000000200137213 */ /* 0x000fe20000000000 */
[----:B------:R-:W-:Y:S01]  /*2400*/  @!P4 IMAD.MOV R11, RZ, RZ, -R11 ;  /* 0x000000ffff0bc224 */ /* 0x000fe200078e0a0b */
[----:B------:R-:W-:Y:S01]  /*2410*/  ISETP.GT.U32.AND P4, PT, R46, R16, PT ;  /* 0x000000102e00720c */ /* 0x000fe20003f84070 */
[--C-:B------:R-:W-:Y:S01]  /*2420*/  @!P0 IMAD.IADD R12, R12, 0x1, -R46.reuse ;  /* 0x000000010c0c8824 */ /* 0x100fe200078e0a2e */
[----:B------:R-:W-:Y:S01]  /*2430*/  ISETP.GT.U32.AND P3, PT, R46, R14, PT ;  /* 0x0000000e2e00720c */ /* 0x000fe20003f64070 */
[----:B------:R-:W-:Y:S01]  /*2440*/  @!P6 IMAD.IADD R15, R15, 0x1, -R46 ;  /* 0x000000010f0fe824 */ /* 0x000fe200078e0a2e */
[----:B------:R-:W-:Y:S01]  /*2450*/  ISETP.GE.AND P0, PT, R20, RZ, PT ;  /* 0x000000ff1400720c */ /* 0x000fe20003f06270 */
[----:B------:R-:W-:Y:S01]  /*2460*/  @!P1 IMAD.MOV R12, RZ, RZ, -R12 ;  /* 0x000000ffff0c9224 */ /* 0x000fe200078e0a0c */
[----:B------:R-:W-:Y:S01]  /*2470*/  IABS R20, R21 ;  /* 0x0000001500147213 */ /* 0x000fe20000000000 */
[----:B------:R-:W-:Y:S01]  /*2480*/  @!P2 IMAD.IADD R13, R13, 0x1, -R46 ;  /* 0x000000010d0da824 */ /* 0x000fe200078e0a2e */
[----:B------:R-:W-:Y:S01]  /*2490*/  ISETP.GE.AND P1, PT, R17, RZ, PT ;  /* 0x000000ff1100720c */ /* 0x000fe20003f26270 */
[C---:B------:R-:W-:Y:S01]  /*24a0*/  IMAD.HI.U32 R17, R3.reuse, R19, RZ ;  /* 0x0000001303117227 */ /* 0x040fe200078e00ff */
[----:B------:R-:W-:Y:S01]  /*24b0*/  ISETP.GT.U32.AND P6, PT, R46, R15, PT ;  /* 0x0000000f2e00720c */ /* 0x000fe20003fc4070 */
[----:B------:R3:W-:Y:S01]  /*24c0*/  STL [R1+0x5b8], R11 ;  /* 0x0005b80b01007387 */ /* 0x0007e20000100800 */
[----:B------:R-:W-:Y:S01]  /*24d0*/  ISETP.GE.AND P2, PT, R18, RZ, PT ;  /* 0x000000ff1200720c */ /* 0x000fe20003f46270 */
[----:B------:R-:W-:-:S02]  /*24e0*/  IMAD.HI.U32 R22, R3, R20, RZ ;  /* 0x0000001403167227 */ /* 0x000fc400078e00ff */
[----:B------:R-:W-:Y:S02]  /*24f0*/  STL [R1+0x5bc], R12 ;  /* 0x0005bc0c01007387 */ /* 0x000fe40000100800 */
[----:B------:R-:W-:Y:S02]  /*2500*/  IMAD.MOV R18, RZ, RZ, -R17 ;  /* 0x000000ffff127224 */ /* 0x000fe400078e0a11 */
[----:B------:R-:W-:Y:S02]  /*2510*/  IMAD.MOV R23, RZ, RZ, -R22 ;  /* 0x000000ffff177224 */ /* 0x000fe400078e0a16 */
[--C-:B------:R-:W-:Y:S02]  /*2520*/  @!P4 IMAD.IADD R16, R16, 0x1, -R46.reuse ;  /* 0x000000011010c824 */ /* 0x100fe400078e0a2e */
[----:B------:R-:W-:Y:S01]  /*2530*/  @!P3 IMAD.IADD R14, R14, 0x1, -R46 ;  /* 0x000000010e0eb824 */ /* 0x000fe200078e0a2e */
[----:B------:R-:W-:Y:S01]  /*2540*/  ISETP.GE.AND P3, PT, R21, RZ, PT ;  /* 0x000000ff1500720c */ /* 0x000fe20003f66270 */
[C---:B------:R-:W-:Y:S01]  /*2550*/  IMAD R18, R46.reuse, R18, R19 ;  /* 0x000000122e127224 */ /* 0x040fe200078e0213 */
[C---:B------:R-:W-:Y:S01]  /*2560*/  ISETP.GT.U32.AND P4, PT, R46.reuse, R16, PT ;  /* 0x000000102e00720c */ /* 0x040fe20003f84070 */
[----:B------:R-:W-:-:S02]  /*2570*/  IMAD R17, R46, R23, R20 ;  /* 0x000000172e117224 */ /* 0x000fc400078e0214 */
[----:B------:R-:W-:Y:S01]  /*2580*/  @!P0 IMAD.MOV R14, RZ, RZ, -R14 ;  /* 0x000000ffff0e8224 */ /* 0x000fe200078e0a0e */
[C---:B------:R-:W-:Y:S01]  /*2590*/  ISETP.GT.U32.AND P0, PT, R46.reuse, R18, PT ;  /* 0x000000122e00720c */ /* 0x040fe20003f04070 */
[--C-:B------:R-:W-:Y:S01]  /*25a0*/  @!P6 IMAD.IADD R15, R15, 0x1, -R46.reuse ;  /* 0x000000010f0fe824 */ /* 0x100fe200078e0a2e */
[----:B------:R-:W-:Y:S01]  /*25b0*/  ISETP.GT.U32.AND P6, PT, R46, R17, PT ;  /* 0x000000112e00720c */ /* 0x000fe20003fc4070 */
[C---:B------:R-:W-:Y:S02]  /*25c0*/  VIADD R20, R53.reuse, 0x23 ;  /* 0x0000002335147836 */ /* 0x040fe40000000000 */
[----:B------:R-:W-:Y:S01]  /*25d0*/  @!P5 IMAD.MOV R13, RZ, RZ, -R13 ;  /* 0x000000ffff0dd224 */ /* 0x000fe200078e0a0d */
[----:B------:R-:W-:Y:S01]  /*25e0*/  ISETP.GE.AND P5, PT, R2, RZ, PT ;  /* 0x000000ff0200720c */ /* 0x000fe20003fa6270 */
[----:B------:R-:W-:Y:S01]  /*25f0*/  VIADD R2, R53, 0x24 ;  /* 0x0000002435027836 */ /* 0x000fe20000000000 */
[----:B------:R-:W-:Y:S01]  /*2600*/  IABS R19, R20 ;  /* 0x0000001400137213 */ /* 0x000fe20000000000 */
[----:B------:R-:W-:Y:S01]  /*2610*/  @!P1 IMAD.MOV R15, RZ, RZ, -R15 ;  /* 0x000000ffff0f9224 */ /* 0x000fe200078e0a0f */
[----:B------:R-:W-:Y:S01]  /*2620*/  ISETP.GE.AND P1, PT, R20, RZ, PT ;  /* 0x000000ff1400720c */ /* 0x000fe20003f26270 */
[--C-:B------:R-:W-:Y:S01]  /*2630*/  @!P4 IMAD.IADD R16, R16, 0x1, -R46.reuse ;  /* 0x000000011010c824 */ /* 0x100fe200078e0a2e */
[----:B------:R-:W-:Y:S01]  /*2640*/  ISETP.GE.AND P4, PT, R2, RZ, PT ;  /* 0x000000ff0200720c */ /* 0x000fe20003f86270 */
[--C-:B------:R-:W-:Y:S01]  /*2650*/  @!P0 IMAD.IADD R18, R18, 0x1, -R46.reuse ;  /* 0x0000000112128824 */ /* 0x100fe200078e0a2e */
[----:B------:R-:W-:Y:S01]  /*2660*/  IABS R20, R2 ;  /* 0x0000000200147213 */ /* 0x000fe20000000000 */
[----:B------:R-:W-:Y:S01]  /*2670*/  IMAD.HI.U32 R2, R3, R19, RZ ;  /* 0x0000001303027227 */ /* 0x000fe200078e00ff */
[----:B------:R-:W-:Y:S02]  /*2680*/  STL [R1+0x5c0], R13 ;  /* 0x0005c00d01007387 */ /* 0x000fe40000100800 */
[----:B------:R-:W-:Y:S01]  /*2690*/  ISETP.GT.U32.AND P0, PT, R46, R18, PT ;  /* 0x000000122e00720c */ /* 0x000fe20003f04070 */
[----:B------:R-:W-:Y:S01]  /*26a0*/  @!P6 IMAD.IADD R17, R17, 0x1, -R46 ;  /* 0x000000011111e824 */ /* 0x000fe200078e0a2e */
[----:B------:R-:W-:Y:S01]  /*26b0*/  STL [R1+0x5c4], R14 ;  /* 0x0005c40e01007387 */ /* 0x000fe20000100800 */
[----:B------:R-:W-:-:S02]  /*26c0*/  IMAD.MOV R2, RZ, RZ, -R2 ;  /* 0x000000ffff027224 */ /* 0x000fc400078e0a02 */
[----:B------:R-:W-:Y:S01]  /*26d0*/  VIADD R22, R53, 0x25 ;  /* 0x0000002535167836 */ /* 0x000fe20000000000 */
[C---:B------:R-:W-:Y:S01]  /*26e0*/  ISETP.GT.U32.AND P6, PT, R46.reuse, R17, PT ;  /* 0x000000112e00720c */ /* 0x040fe20003fc4070 */
[----:B------:R-:W-:Y:S01]  /*26f0*/  IMAD R19, R46, R2, R19 ;  /* 0x000000022e137224 */ /* 0x000fe200078e0213 */
[----:B------:R-:W-:Y:S01]  /*2700*/  STL [R1+0x5c8], R15 ;  /* 0x0005c80f01007387 */ /* 0x000fe20000100800 */
[----:B------:R-:W-:Y:S01]  /*2710*/  IMAD.HI.U32 R2, R3, R20, RZ ;  /* 0x0000001403027227 */ /* 0x000fe200078e00ff */
[----:B------:R-:W-:-:S03]  /*2720*/  IABS R21, R22 ;  /* 0x0000001600157213 */ /* 0x000fc60000000000 */
[----:B------:R-:W-:Y:S02]  /*2730*/  IMAD.MOV R23, RZ, RZ, -R2 ;  /* 0x000000ffff177224 */ /* 0x000fe400078e0a02 */
[----:B------:R-:W-:Y:S02]  /*2740*/  @!P0 IMAD.IADD R18, R18, 0x1, -R46 ;  /* 0x0000000112128824 */ /* 0x000fe400078e0a2e */
[C---:B------:R-:W-:Y:S02]  /*2750*/  IMAD R20, R46.reuse, R23, R20 ;  /* 0x000000172e147224 */ /* 0x040fe400078e0214 */
[----:B------:R-:W-:Y:S01]  /*2760*/  @!P6 IMAD.IADD R17, R17, 0x1, -R46 ;  /* 0x000000011111e824 */ /* 0x000fe200078e0a2e */
[C---:B------:R-:W-:Y:S01]  /*2770*/  ISETP.GT.U32.AND P6, PT, R46.reuse, R19, PT ;  /* 0x000000132e00720c */ /* 0x040fe20003fc4070 */
[----:B------:R-:W-:Y:S02]  /*2780*/  VIADD R26, R53, 0x26 ;  /* 0x00000026351a7836 */ /* 0x000fe40000000000 */
[----:B------:R-:W-:Y:S01]  /*2790*/  @!P5 IMAD.MOV R18, RZ, RZ, -R18 ;  /* 0x000000ffff12d224 */ /* 0x000fe200078e0a12 */
[----:B------:R-:W-:Y:S01]  /*27a0*/  ISETP.GT.U32.AND P5, PT, R46, R20, PT ;  /* 0x000000142e00720c */ /* 0x000fe20003fa4070 */
[----:B------:R-:W-:Y:S01]  /*27b0*/  @!P2 IMAD.MOV R16, RZ, RZ, -R16 ;  /* 0x000000ffff10a224 */ /* 0x000fe200078e0a10 */
[----:B------:R-:W-:Y:S01]  /*27c0*/  ISETP.GE.AND P2, PT, R22, RZ, PT ;  /* 0x000000ff1600720c */ /* 0x000fe20003f46270 */
[----:B------:R-:W-:Y:S01]  /*27d0*/  IMAD.HI.U32 R22, R3, R21, RZ ;  /* 0x0000001503167227 */ /* 0x000fe200078e00ff */
[----:B------:R-:W-:-:S02]  /*27e0*/  IABS R24, R26 ;  /* 0x0000001a00187213 */ /* 0x000fc40000000000 */
[----:B------:R-:W-:Y:S01]  /*27f0*/  ISETP.GE.AND P0, PT, R26, RZ, PT ;  /* 0x000000ff1a00720c */ /* 0x000fe20003f06270 */
[----:B------:R-:W-:Y:S01]  /*2800*/  IMAD.MOV R2, RZ, RZ, -R22 ;  /* 0x000000ffff027224 */ /* 0x000fe200078e0a16 */
[----:B------:R-:W-:Y:S01]  /*2810*/  STL [R1+0x5cc], R16 ;  /* 0x0005cc1001007387 */ /* 0x000fe20000100800 */
[----:B------:R-:W-:Y:S02]  /*2820*/  IMAD.MOV.U32 R22, RZ, RZ, R24 ;  /* 0x000000ffff167224 */ /* 0x000fe400078e0018 */
[----:B------:R-:W-:Y:S02]  /*2830*/  @!P6 IMAD.IADD R19, R19, 0x1, -R46 ;  /* 0x000000011313e824 */ /* 0x000fe400078e0a2e */
[C---:B------:R-:W-:Y:S02]  /*2840*/  IMAD R21, R46.reuse, R2, R21 ;  /* 0x000000022e157224 */ /* 0x040fe400078e0215 */
[----:B------:R-:W-:Y:S01]  /*2850*/  VIADD R2, R53, 0x27 ;  /* 0x0000002735027836 */ /* 0x000fe20000000000 */
[----:B------:R-:W-:Y:S01]  /*2860*/  ISETP.GT.U32.AND P6, PT, R46, R19, PT ;  /* 0x000000132e00720c */ /* 0x000fe20003fc4070 */
[----:B------:R-:W-:-:S04]  /*2870*/  IMAD.HI.U32 R23, R3, R22, RZ ;  /* 0x0000001603177227 */ /* 0x000fc800078e00ff */
[----:B------:R-:W-:Y:S02]  /*2880*/  @!P5 IMAD.IADD R20, R20, 0x1, -R46 ;  /* 0x000000011414d824 */ /* 0x000fe400078e0a2e */
[----:B------:R-:W-:Y:S01]  /*2890*/  IMAD.MOV R27, RZ, RZ, -R23 ;  /* 0x000000ffff1b7224 */ /* 0x000fe200078e0a17 */
[----:B------:R-:W-:Y:S01]  /*28a0*/  IABS R23, R2 ;  /* 0x0000000200177213 */ /* 0x000fe20000000000 */
[----:B------:R-:W-:Y:S01]  /*28b0*/  @!P3 IMAD.MOV R17, RZ, RZ, -R17 ;  /* 0x000000ffff11b224 */ /* 0x000fe200078e0a11 */
[C---:B------:R-:W-:Y:S01]  /*28c0*/  ISETP.GT.U32.AND P5, PT, R46.reuse, R20, PT ;  /* 0x000000142e00720c */ /* 0x040fe20003fa4070 */
[----:B------:R-:W-:Y:S01]  /*28d0*/  IMAD R22, R46, R27, R22 ;  /* 0x0000001b2e167224 */ /* 0x000fe200078e0216 */
[----:B------:R-:W-:Y:S01]  /*28e0*/  ISETP.GE.AND P3, PT, R2, RZ, PT ;  /* 0x000000ff0200720c */ /* 0x000fe20003f66270 */
[----:B------:R-:W-:Y:S01]  /*28f0*/  IMAD.HI.U32 R2, R3, R23, RZ ;  /* 0x0000001703027227 */ /* 0x000fe200078e00ff */
[----:B------:R-:W-:Y:S03]  /*2900*/  STL [R1+0x5d0], R17 ;  /* 0x0005d01101007387 */ /* 0x000fe60000100800 */
[----:B------:R-:W-:-:S02]  /*2910*/  VIADD R29, R53, 0x28 ;  /* 0x00000028351d7836 */ /* 0x000fc40000000000 */
[----:B------:R-:W-:Y:S02]  /*2920*/  VIADD R27, R53, 0x29 ;  /* 0x00000029351b7836 */ /* 0x000fe40000000000 */
[----:B------:R-:W-:Y:S01]  /*2930*/  IMAD.MOV R2, RZ, RZ, -R2 ;  /* 0x000000ffff027224 */ /* 0x000fe200078e0a02 */
[----:B------:R-:W-:Y:S01]  /*2940*/  IABS R24, R29 ;  /* 0x0000001d00187213 */ /* 0x000fe20000000000 */
[--C-:B------:R-:W-:Y:S01]  /*2950*/  @!P6 IMAD.IADD R19, R19, 0x1, -R46.reuse ;  /* 0x000000011313e824 */ /* 0x100fe200078e0a2e */
[C---:B------:R-:W-:Y:S01]  /*2960*/  ISETP.GT.U32.AND P6, PT, R46.reuse, R21, PT ;  /* 0x000000152e00720c */ /* 0x040fe20003fc4070 */
[----:B------:R-:W-:Y:S01]  /*2970*/  IMAD R23, R46, R2, R23 ;  /* 0x000000022e177224 */ /* 0x000fe200078e0217 */
[----:B------:R-:W-:Y:S01]  /*2980*/  IABS R26, R27 ;  /* 0x0000001b001a7213 */ /* 0x000fe20000000000 */
[----:B------:R-:W-:Y:S01]  /*2990*/  @!P5 IMAD.IADD R20, R20, 0x1, -R46 ;  /* 0x000000011414d824 */ /* 0x000fe200078e0a2e */
[C---:B------:R-:W-:Y:S01]  /*29a0*/  ISETP.GT.U32.AND P5, PT, R46.reuse, R22, PT ;  /* 0x000000162e00720c */ /* 0x040fe20003fa4070 */
[----:B------:R-:W-:Y:S01]  /*29b0*/  @!P1 IMAD.MOV R19, RZ, RZ, -R19 ;  /* 0x000000ffff139224 */ /* 0x000fe200078e0a13 */
[----:B------:R-:W-:Y:S01]  /*29c0*/  ISETP.GT.U32.AND P1, PT, R46, R23, PT ;  /* 0x000000172e00720c */ /* 0x000fe20003f24070 */
[----:B------:R-:W-:-:S04]  /*29d0*/  IMAD.HI.U32 R30, R3, R24, RZ ;  /* 0x00000018031e7227 */ /* 0x000fc800078e00ff */
[----:B------:R-:W-:-:S04]  /*29e0*/  IMAD.HI.U32 R2, R3, R26, RZ ;  /* 0x0000001a03027227 */ /* 0x000fc800078e00ff */
[C---:B------:R-:W-:Y:S02]  /*29f0*/  VIADD R32, R53.reuse, 0x2b ;  /* 0x0000002b35207836 */ /* 0x040fe40000000000 */
[----:B------:R-:W-:Y:S02]  /*2a00*/  IMAD.MOV R30, RZ, RZ, -R30 ;  /* 0x000000ffff1e7224 */ /* 0x000fe400078e0a1e */
[----:B------:R-:W-:Y:S01]  /*2a10*/  IMAD.MOV R2, RZ, RZ, -R2 ;  /* 0x000000ffff027224 */ /* 0x000fe200078e0a02 */
[----:B------:R-:W-:Y:S01]  /*2a20*/  IABS R28, R32 ;  /* 0x00000020001c7213 */ /* 0x000fe20000000000 */
[----:B------:R-:W-:Y:S02]  /*2a30*/  VIADD R36, R53, 0x2a ;  /* 0x0000002a35247836 */ /* 0x000fe40000000000 */
[----:B------:R-:W-:Y:S02]  /*2a40*/  @!P6 IMAD.IADD R21, R21, 0x1, -R46 ;  /* 0x000000011515e824 */ /* 0x000fe400078e0a2e */
[C---:B------:R-:W-:Y:S01]  /*2a50*/  IMAD R24, R46.reuse, R30, R24 ;  /* 0x0000001e2e187224 */ /* 0x040fe200078e0218 */
[----:B------:R-:W-:Y:S01]  /*2a60*/  IABS R34, R36 ;  /* 0x0000002400227213 */ /* 0x000fe20000000000 */
[C---:B------:R-:W-:Y:S01]  /*2a70*/  IMAD R26, R46.reuse, R2, R26 ;  /* 0x000000022e1a7224 */ /* 0x040fe200078e021a */
[----:B------:R-:W-:Y:S01]  /*2a80*/  ISETP.GT.U32.AND P6, PT, R46, R21, PT ;  /* 0x000000152e00720c */ /* 0x000fe20003fc4070 */
[----:B------:R-:W-:-:S02]  /*2a90*/  @!P5 IMAD.IADD R22, R22, 0x1, -R46 ;  /* 0x000000011616d824 */ /* 0x000fc400078e0a2e */
[----:B------:R-:W-:Y:S01]  /*2aa0*/  @!P4 IMAD.MOV R20, RZ, RZ, -R20 ;  /* 0x000000ffff14c224 */ /* 0x000fe200078e0a14 */
[C---:B------:R-:W-:Y:S01]  /*2ab0*/  ISETP.GT.U32.AND P4, PT, R46.reuse, R24, PT ;  /* 0x000000182e00720c */ /* 0x040fe20003f84070 */
[----:B------:R-:W-:Y:S01]  /*2ac0*/  IMAD.HI.U32 R2, R3, R28, RZ ;  /* 0x0000001c03027227 */ /* 0x000fe200078e00ff */
[----:B------:R-:W-:-:S03]  /*2ad0*/  ISETP.GT.U32.AND P5, PT, R46, R26, PT ;  /* 0x0000001a2e00720c */ /* 0x000fc60003fa4070 */
[----:B------:R-:W-:Y:S01]  /*2ae0*/  @!P1 IMAD.IADD R23, R23, 0x1, -R46 ;  /* 0x0000000117179824 */ /* 0x000fe200078e0a2e */
[----:B------:R-:W-:Y:S01]  /*2af0*/  ISETP.GT.U32.AND P1, PT, R46, R22, PT ;  /* 0x000000162e00720c */ /* 0x000fe20003f24070 */
[----:B------:R-:W-:-:S04]  /*2b00*/  IMAD.HI.U32 R30, R3, R34, RZ ;  /* 0x00000022031e7227 */ /* 0x000fc800078e00ff */
[----:B------:R-:W-:Y:S02]  /*2b10*/  IMAD.MOV R2, RZ, RZ, -R2 ;  /* 0x000000ffff027224 */ /* 0x000fe400078e0a02 */
[----:B------:R-:W-:Y:S02]  /*2b20*/  IMAD.MOV R30, RZ, RZ, -R30 ;  /* 0x000000ffff1e7224 */ /* 0x000fe400078e0a1e */
[C---:B------:R-:W-:Y:S02]  /*2b30*/  IMAD R28, R46.reuse, R2, R28 ;  /* 0x000000022e1c7224 */ /* 0x040fe400078e021c */
[----:B------:R-:W-:Y:S02]  /*2b40*/  VIADD R2, R53, 0x2c ;  /* 0x0000002c35027836 */ /* 0x000fe40000000000 */
[----:B------:R-:W-:Y:S02]  /*2b50*/  IMAD R34, R46, R30, R34 ;  /* 0x0000001e2e227224 */ /* 0x000fe400078e0222 */
[--C-:B------:R-:W-:Y:S01]  /*2b60*/  @!P6 IMAD.IADD R21, R21, 0x1, -R46.reuse ;  /* 0x000000011515e824 */ /* 0x100fe200078e0a2e */
[----:B------:R-:W-:Y:S01]  /*2b70*/  ISETP.GE.AND P6, PT, R29, RZ, PT ;  /* 0x000000ff1d00720c */ /* 0x000fe20003fc6270 */
[--C-:B------:R-:W-:Y:S01]  /*2b80*/  @!P4 IMAD.IADD R24, R24, 0x1, -R46.reuse ;  /* 0x000000011818c824 */ /* 0x100fe200078e0a2e */
[----:B------:R-:W-:Y:S01]  /*2b90*/  IABS R29, R2 ;  /* 0x00000002001d7213 */ /* 0x000fe20000000000 */
[--C-:B------:R-:W-:Y:S01]  /*2ba0*/  @!P5 IMAD.IADD R26, R26, 0x1, -R46.reuse ;  /* 0x000000011a1ad824 */ /* 0x100fe200078e0a2e */
[----:B------:R-:W-:Y:S01]  /*2bb0*/  ISETP.GT.U32.AND P4, PT, R46, R23, PT ;  /* 0x000000172e00720c */ /* 0x000fe20003f84070 */
[----:B------:R-:W-:Y:S01]  /*2bc0*/  @!P1 IMAD.IADD R22, R22, 0x1, -R46 ;  /* 0x0000000116169824 */ /* 0x000fe200078e0a2e */
[C---:B------:R-:W-:Y:S01]  /*2bd0*/  ISETP.GT.U32.AND P1, PT, R46.reuse, R34, PT ;  /* 0x000000222e00720c */ /* 0x040fe20003f24070 */
[----:B------:R-:W-:Y:S01]  /*2be0*/  @!P2 IMAD.MOV R21, RZ, RZ, -R21 ;  /* 0x000000ffff15a224 */ /* 0x000fe200078e0a15 */
[C---:B------:R-:W-:Y:S01]  /*2bf0*/  ISETP.GT.U32.AND P2, PT, R46.reuse, R26, PT ;  /* 0x0000001a2e00720c */ /* 0x040fe20003f44070 */
[----:B------:R-:W-:Y:S01]  /*2c00*/  IMAD.HI.U32 R37, R3, R29, RZ ;  /* 0x0000001d03257227 */ /* 0x000fe200078e00ff */
[----:B------:R-:W-:-:S03]  /*2c10*/  ISETP.GT.U32.AND P5, PT, R46, R24, PT ;  /* 0x000000182e00720c */ /* 0x000fc60003fa4070 */
[----:B------:R-:W-:Y:S02]  /*2c20*/  IMAD.MOV R37, RZ, RZ, -R37 ;  /* 0x000000ffff257224 */ /* 0x000fe400078e0a25 */
[C---:B------:R-:W-:Y:S02]  /*2c30*/  VIADD R35, R53.reuse, 0x2e ;  /* 0x0000002e35237836 */ /* 0x040fe40000000000 */
[----:B------:R-:W-:Y:S02]  /*2c40*/  VIADD R33, R53, 0x2d ;  /* 0x0000002d35217836 */ /* 0x000fe40000000000 */
[--C-:B------:R-:W-:Y:S01]  /*2c50*/  @!P4 IMAD.IADD R23, R23, 0x1, -R46.reuse ;  /* 0x000000011717c824 */ /* 0x100fe200078e0a2e */
[C---:B------:R-:W-:Y:S01]  /*2c60*/  ISETP.GT.U32.AND P4, PT, R46.reuse, R28, PT ;  /* 0x0000001c2e00720c */ /* 0x040fe20003f84070 */
[----:B------:R-:W-:Y:S01]  /*2c70*/  IMAD R29, R46, R37, R29 ;  /* 0x000000252e1d7224 */ /* 0x000fe200078e021d */
[----:B------:R-:W-:Y:S01]  /*2c80*/  IABS R31, R35 ;  /* 0x00000023001f7213 */ /* 0x000fe20000000000 */
[--C-:B------:R-:W-:Y:S01]  /*2c90*/  @!P1 IMAD.IADD R34, R34, 0x1, -R46.reuse ;  /* 0x0000000122229824 */ /* 0x100fe200078e0a2e */
[----:B------:R-:W-:Y:S01]  /*2ca0*/  IABS R30, R33 ;  /* 0x00000021001e7213 */ /* 0x000fe20000000000 */
[--C-:B------:R-:W-:Y:S01]  /*2cb0*/  @!P2 IMAD.IADD R26, R26, 0x1, -R46.reuse ;  /* 0x000000011a1aa824 */ /* 0x100fe200078e0a2e */
[----:B------:R-:W-:Y:S01]  /*2cc0*/  ISETP.GT.U32.AND P2, PT, R46, R29, PT ;  /* 0x0000001d2e00720c */ /* 0x000fe20003f44070 */
[----:B------:R-:W-:Y:S01]  /*2cd0*/  @!P5 IMAD.IADD R24, R24, 0x1, -R46 ;  /* 0x000000011818d824 */ /* 0x000fe200078e0a2e */
[----:B------:R-:W-:Y:S01]  /*2ce0*/  ISETP.GE.AND P5, PT, R27, RZ, PT ;  /* 0x000000ff1b00720c */ /* 0x000fe20003fa6270 */
[----:B------:R-:W-:Y:S01]  /*2cf0*/  @!P0 IMAD.MOV R22, RZ, RZ, -R22 ;  /* 0x000000ffff168224 */ /* 0x000fe200078e0a16 */
[----:B------:R-:W-:Y:S01]  /*2d00*/  ISETP.GT.U32.AND P0, PT, R46, R34, PT ;  /* 0x000000222e00720c */ /* 0x000fe20003f04070 */
[----:B------:R-:W-:Y:S01]  /*2d10*/  IMAD.HI.U32 R27, R3, R31, RZ ;  /* 0x0000001f031b7227 */ /* 0x000fe200078e00ff */
[----:B------:R-:W-:-:S03]  /*2d20*/  ISETP.GE.AND P1, PT, R36, RZ, PT ;  /* 0x000000ff2400720c */ /* 0x000fc60003f26270 */
[----:B------:R-:W-:-:S04]  /*2d30*/  IMAD.HI.U32 R37, R3, R30, RZ ;  /* 0x0000001e03257227 */ /* 0x000fc800078e00ff */
[----:B------:R-:W-:Y:S02]  /*2d40*/  IMAD.MOV R36, RZ, RZ, -R27 ;  /* 0x000000ffff247224 */ /* 0x000fe400078e0a1b */
[----:B------:R-:W-:Y:S02]  /*2d50*/  IMAD.MOV R37, RZ, RZ, -R37 ;  /* 0x000000ffff257224 */ /* 0x000fe400078e0a25 */
[----:B------:R-:W-:Y:S01]  /*2d60*/  @!P4 IMAD.IADD R28, R28, 0x1, -R46 ;  /* 0x000000011c1cc824 */ /* 0x000fe200078e0a2e */
[----:B------:R-:W-:Y:S01]  /*2d70*/  ISETP.GE.AND P4, PT, R32, RZ, PT ;  /* 0x000000ff2000720c */ /* 0x000fe20003f86270 */
[C---:B------:R-:W-:Y:S02]  /*2d80*/  IMAD R31, R46.reuse, R36, R31 ;  /* 0x000000242e1f7224 */ /* 0x040fe400078e021f */
[C---:B------:R-:W-:Y:S02]  /*2d90*/  IMAD R30, R46.reuse, R37, R30 ;  /* 0x000000252e1e7224 */ /* 0x040fe400078e021e */
[--C-:B------:R-:W-:Y:S01]  /*2da0*/  @!P2 IMAD.IADD R29, R29, 0x1, -R46.reuse ;  /* 0x000000011d1da824 */ /* 0x100fe200078e0a2e */
[----:B------:R-:W-:Y:S01]  /*2db0*/  ISETP.GT.U32.AND P2, PT, R46, R28, PT ;  /* 0x0000001c2e00720c */ /* 0x000fe20003f44070 */
[----:B------:R-:W-:Y:S01]  /*2dc0*/  @!P0 IMAD.IADD R34, R34, 0x1, -R46 ;  /* 0x0000000122228824 */ /* 0x000fe200078e0a2e */
[----:B------:R-:W-:Y:S01]  /*2dd0*/  ISETP.GT.U32.AND P0, PT, R46, R31, PT ;  /* 0x0000001f2e00720c */ /* 0x000fe20003f04070 */
[----:B------:R-:W-:-:S02]  /*2de0*/  VIADD R27, R53, 0x2f ;  /* 0x0000002f351b7836 */ /* 0x000fc40000000000 */
[----:B------:R-:W-:Y:S01]  /*2df0*/  @!P6 IMAD.MOV R24, RZ, RZ, -R24 ;  /* 0x000000ffff18e224 */ /* 0x000fe200078e0a18 */
[C---:B------:R-:W-:Y:S01]  /*2e00*/  ISETP.GT.U32.AND P6, PT, R46.reuse, R30, PT ;  /* 0x0000001e2e00720c */ /* 0x040fe20003fc4070 */
[----:B------:R-:W-:Y:S01]  /*2e10*/  @!P3 IMAD.MOV R23, RZ, RZ, -R23 ;  /* 0x000000ffff17b224 */ /* 0x000fe200078e0a17 */
[----:B------:R-:W-:Y:S01]  /*2e20*/  ISETP.GT.U32.AND P3, PT, R46, R29, PT ;  /* 0x0000001d2e00720c */ /* 0x000fe20003f64070 */
[----:B------:R-:W-:Y:S01]  /*2e30*/  @!P5 IMAD.MOV R26, RZ, RZ, -R26 ;  /* 0x000000ffff1ad224 */ /* 0x000fe200078e0a1a */
[----:B------:R-:W-:Y:S01]  /*2e40*/  IABS R32, R27 ;  /* 0x0000001b00207213 */ /* 0x000fe20000000000 */
[C---:B------:R-:W-:Y:S01]  /*2e50*/  VIADD R37, R53.reuse, 0x33 ;  /* 0x0000003335257836 */ /* 0x040fe20000000000 */
[----:B------:R-:W-:Y:S01]  /*2e60*/  ISETP.GE.AND P5, PT, R2, RZ, PT ;  /* 0x000000ff0200720c */ /* 0x000fe20003fa6270 */
[----:B------:R-:W-:Y:S02]  /*2e70*/  VIADD R2, R53, 0x30 ;  /* 0x0000003035027836 */ /* 0x000fe40000000000 */
[----:B------:R-:W-:-:S04]  /*2e80*/  IMAD.HI.U32 R36, R3, R32, RZ ;  /* 0x0000002003247227 */ /* 0x000fc800078e00ff */
[--C-:B------:R-:W-:Y:S01]  /*2e90*/  @!P2 IMAD.IADD R28, R28, 0x1, -R46.reuse ;  /* 0x000000011c1ca824 */ /* 0x100fe200078e0a2e */
[----:B------:R-:W-:Y:S01]  /*2ea0*/  ISETP.GE.AND P2, PT, R33, RZ, PT ;  /* 0x000000ff2100720c */ /* 0x000fe20003f46270 */
[----:B------:R-:W-:Y:S01]  /*2eb0*/  @!P0 IMAD.IADD R31, R31, 0x1, -R46 ;  /* 0x000000011f1f8824 */ /* 0x000fe200078e0a2e */
[----:B------:R-:W-:Y:S01]  /*2ec0*/  IABS R33, R2 ;  /* 0x0000000200217213 */ /* 0x000fe20000000000 */
[----:B------:R-:W-:Y:S02]  /*2ed0*/  IMAD.MOV R36, RZ, RZ, -R36 ;  /* 0x000000ffff247224 */ /* 0x000fe400078e0a24 */
[--C-:B------:R-:W-:Y:S01]  /*2ee0*/  @!P6 IMAD.IADD R30, R30, 0x1, -R46.reuse ;  /* 0x000000011e1ee824 */ /* 0x100fe200078e0a2e */
[----:B------:R-:W-:Y:S01]  /*2ef0*/  ISETP.GE.AND P6, PT, R27, RZ, PT ;  /* 0x000000ff1b00720c */ /* 0x000fe20003fc6270 */
[----:B------:R-:W-:Y:S01]  /*2f00*/  @!P3 IMAD.IADD R29, R29, 0x1, -R46 ;  /* 0x000000011d1db824 */ /* 0x000fe200078e0a2e */
[----:B------:R-:W-:Y:S01]  /*2f10*/  ISETP.GE.AND P3, PT, R35, RZ, PT ;  /* 0x000000ff2300720c */ /* 0x000fe20003f66270 */
[----:B------:R-:W-:Y:S01]  /*2f20*/  IMAD.MOV.U32 R27, RZ, RZ, R34 ;  /* 0x000000ffff1b7224 */ /* 0x000fe200078e0022 */
[C---:B------:R-:W-:Y:S01]  /*2f30*/  ISETP.GT.U32.AND P0, PT, R46.reuse, R31, PT ;  /* 0x0000001f2e00720c */ /* 0x040fe20003f04070 */
[----:B------:R-:W-:-:S02]  /*2f40*/  IMAD R32, R46, R36, R32 ;  /* 0x000000242e207224 */ /* 0x000fc400078e0220 */
[----:B------:R-:W-:-:S04]  /*2f50*/  IMAD.HI.U32 R35, R3, R33, RZ ;  /* 0x0000002103237227 */ /* 0x000fc800078e00ff */
[----:B------:R-:W-:Y:S01]  /*2f60*/  @!P1 IMAD.MOV R27, RZ, RZ, -R27 ;  /* 0x000000ffff1b9224 */ /* 0x000fe200078e0a1b */
[C---:B------:R-:W-:Y:S01]  /*2f70*/  ISETP.GT.U32.AND P1, PT, R46.reuse, R30, PT ;  /* 0x0000001e2e00720c */ /* 0x040fe20003f24070 */
[----:B------:R-:W-:Y:S01]  /*2f80*/  @!P4 IMAD.MOV R28, RZ, RZ, -R28 ;  /* 0x000000ffff1cc224 */ /* 0x000fe200078e0a1c */
[C---:B------:R-:W-:Y:S01]  /*2f90*/  ISETP.GT.U32.AND P4, PT, R46.reuse, R32, PT ;  /* 0x000000202e00720c */ /* 0x040fe20003f84070 */
[----:B------:R-:W-:Y:S02]  /*2fa0*/  IMAD.MOV R35, RZ, RZ, -R35 ;  /* 0x000000ffff237224 */ /* 0x000fe400078e0a23 */
[----:B------:R-:W-:Y:S02]  /*2fb0*/  VIADD R34, R53, 0x31 ;  /* 0x0000003135227836 */ /* 0x000fe40000000000 */
[C---:B------:R-:W-:Y:S02]  /*2fc0*/  IMAD R33, R46.reuse, R35, R33 ;  /* 0x000000232e217224 */ /* 0x040fe400078e0221 */
[--C-:B------:R-:W-:Y:S01]  /*2fd0*/  @!P0 IMAD.IADD R31, R31, 0x1, -R46.reuse ;  /* 0x000000011f1f8824 */ /* 0x100fe200078e0a2e */
[----:B------:R-:W-:Y:S01]  /*2fe0*/  IABS R36, R34 ;  /* 0x0000002200247213 */ /* 0x000fe20000000000 */
[----:B------:R-:W-:Y:S01]  /*2ff0*/  @!P5 IMAD.MOV R29, RZ, RZ, -R29 ;  /* 0x000000ffff1dd224 */ /* 0x000fe200078e0a1d */
[----:B------:R-:W-:Y:S01]  /*3000*/  ISETP.GT.U32.AND P0, PT, R46, R33, PT ;  /* 0x000000212e00720c */ /* 0x000fe20003f04070 */
[--C-:B------:R-:W-:Y:S01]  /*3010*/  @!P1 IMAD.IADD R30, R30, 0x1, -R46.reuse ;  /* 0x000000011e1e9824 */ /* 0x100fe200078e0a2e */
[----:B------:R-:W-:Y:S01]  /*3020*/  ISETP.GE.AND P1, PT, R34, RZ, PT ;  /* 0x000000ff2200720c */ /* 0x000fe20003f26270 */
[----:B------:R-:W-:Y:S01]  /*3030*/  @!P4 IMAD.IADD R32, R32, 0x1, -R46 ;  /* 0x000000012020c824 */ /* 0x000fe200078e0a2e */
[----:B------:R-:W-:Y:S01]  /*3040*/  ISETP.GE.AND P5, PT, R2, RZ, PT ;  /* 0x000000ff0200720c */ /* 0x000fe20003fa6270 */
[----:B------:R-:W-:Y:S01]  /*3050*/  IMAD.MOV.U32 R34, RZ, RZ, R36 ;  /* 0x000000ffff227224 */ /* 0x000fe200078e0024 */
[----:B------:R-:W-:Y:S01]  /*3060*/  IABS R36, R37 ;  /* 0x0000002500247213 */ /* 0x000fe20000000000 */
[----:B------:R-:W-:Y:S01]  /*3070*/  @!P2 IMAD.MOV R30, RZ, RZ, -R30 ;  /* 0x000000ffff1ea224 */ /* 0x000fe200078e0a1e */
[----:B------:R-:W-:Y:S01]  /*3080*/  ISETP.GT.U32.AND P2, PT, R46, R32, PT ;  /* 0x000000202e00720c */ /* 0x000fe20003f44070 */
[----:B------:R-:W-:-:S02]  /*3090*/  VIADD R2, R53, 0x32 ;  /* 0x0000003235027836 */ /* 0x000fc40000000000 */
[----:B------:R-:W-:-:S03]  /*30a0*/  IMAD.HI.U32 R38, R3, R34, RZ ;  /* 0x0000002203267227 */ /* 0x000fc600078e00ff */
[----:B------:R-:W-:Y:S01]  /*30b0*/  IABS R35, R2 ;  /* 0x0000000200237213 */ /* 0x000fe20000000000 */
[----:B------:R-:W-:Y:S01]  /*30c0*/  @!P0 IMAD.IADD R33, R33, 0x1, -R46 ;  /* 0x0000000121218824 */ /* 0x000fe200078e0a2e */
[----:B------:R-:W-:Y:S01]  /*30d0*/  ISETP.GE.AND P4, PT, R2, RZ, PT ;  /* 0x000000ff0200720c */ /* 0x000fe20003f86270 */
[----:B------:R-:W-:Y:S01]  /*30e0*/  IMAD.MOV R38, RZ, RZ, -R38 ;  /* 0x000000ffff267224 */ /* 0x000fe200078e0a26 */
[----:B------:R-:W-:Y:S01]  /*30f0*/  ISETP.GE.AND P0, PT, R37, RZ, PT ;  /* 0x000000ff2500720c */ /* 0x000fe20003f06270 */
[----:B------:R-:W-:Y:S01]  /*3100*/  @!P3 IMAD.MOV R31, RZ, RZ, -R31 ;  /* 0x000000ffff1fb224 */ /* 0x000fe200078e0a1f */
[C---:B------:R-:W-:Y:S01]  /*3110*/  ISETP.GT.U32.AND P3, PT, R46.reuse, R33, PT ;  /* 0x000000212e00720c */ /* 0x040fe20003f64070 */
[----:B------:R-:W-:Y:S02]  /*3120*/  IMAD R34, R46, R38, R34 ;  /* 0x000000262e227224 */ /* 0x000fe400078e0222 */
[----:B------:R-:W-:-:S04]  /*3130*/  IMAD.HI.U32 R2, R3, R35, RZ ;  /* 0x0000002303027227 */ /* 0x000fc800078e00ff */
[----:B------:R-:W-:Y:S01]  /*3140*/  @!P2 IMAD.IADD R32, R32, 0x1, -R46 ;  /* 0x000000012020a824 */ /* 0x000fe200078e0a2e */
[----:B------:R-:W-:Y:S01]  /*3150*/  ISETP.GT.U32.AND P2, PT, R46, R34, PT ;  /* 0x000000222e00720c */ /* 0x000fe20003f44070 */
[----:B------:R-:W-:Y:S02]  /*3160*/  IMAD.MOV R2, RZ, RZ, -R2 ;  /* 0x000000ffff027224 */ /* 0x000fe400078e0a02 */
[----:B------:R-:W-:-:S04]  /*3170*/  IMAD.HI.U32 R39, R3, R36, RZ ;  /* 0x0000002403277227 */ /* 0x000fc800078e00ff */
[C---:B------:R-:W-:Y:S02]  /*3180*/  IMAD R35, R46.reuse, R2, R35 ;  /* 0x000000022e237224 */ /* 0x040fe400078e0223 */
[--C-:B------:R-:W-:Y:S02]  /*3190*/  @!P3 IMAD.IADD R33, R33, 0x1, -R46.reuse ;  /* 0x000000012121b824 */ /* 0x100fe400078e0a2e */
[C---:B------:R-:W-:Y:S01]  /*31a0*/  VIADD R2, R53.reuse, 0x35 ;  /* 0x0000003535027836 */ /* 0x040fe20000000000 */
[----:B------:R-:W-:Y:S01]  /*31b0*/  ISETP.GT.U32.AND P3, PT, R46, R35, PT ;  /* 0x000000232e00720c */ /* 0x000fe20003f64070 */
[----:B------:R-:W-:Y:S02]  /*31c0*/  @!P2 IMAD.IADD R34, R34, 0x1, -R46 ;  /* 0x000000012222a824 */ /* 0x000fe400078e0a2e */
[----:B------:R-:W-:Y:S01]  /*31d0*/  IMAD.MOV R39, RZ, RZ, -R39 ;  /* 0x000000ffff277224 */ /* 0x000fe200078e0a27 */
[----:B------:R-:W-:Y:S01]  /*31e0*/  IABS R38, R2 ;  /* 0x0000000200267213 */ /* 0x000fe20000000000 */
[----:B------:R-:W-:Y:S01]  /*31f0*/  VIADD R42, R53, 0x34 ;  /* 0x00000034352a7836 */ /* 0x000fe20000000000 */
[C---:B------:R-:W-:Y:S01]  /*3200*/  ISETP.GT.U32.AND P2, PT, R46.reuse, R34, PT ;  /* 0x000000222e00720c */ /* 0x040fe20003f44070 */
[----:B------:R-:W-:-:S02]  /*3210*/  IMAD R36, R46, R39, R36 ;  /* 0x000000272e247224 */ /* 0x000fc400078e0224 */
[----:B------:R-:W-:Y:S01]  /*3220*/  IMAD.HI.U32 R39, R3, R38, RZ ;  /* 0x0000002603277227 */ /* 0x000fe200078e00ff */
[----:B------:R-:W-:-:S03]  /*3230*/  IABS R37, R42 ;  /* 0x0000002a00257213 */ /* 0x000fc60000000000 */
[----:B------:R-:W-:Y:S02]  /*3240*/  @!P3 IMAD.IADD R35, R35, 0x1, -R46 ;  /* 0x000000012323b824 */ /* 0x000fe400078e0a2e */
[----:B------:R-:W-:Y:S02]  /*3250*/  IMAD.MOV R39, RZ, RZ, -R39 ;  /* 0x000000ffff277224 */ /* 0x000fe400078e0a27 */
[----:B------:R-:W-:Y:S01]  /*3260*/  IMAD.HI.U32 R40, R3, R37, RZ ;  /* 0x0000002503287227 */ /* 0x000fe200078e00ff */
[----:B------:R-:W-:-:S03]  /*3270*/  ISETP.GT.U32.AND P3, PT, R46, R35, PT ;  /* 0x000000232e00720c */ /* 0x000fc60003f64070 */
[----:B------:R-:W-:Y:S02]  /*3280*/  IMAD R38, R46, R39, R38 ;  /* 0x000000272e267224 */ /* 0x000fe400078e0226 */
[----:B------:R-:W-:Y:S01]  /*3290*/  @!P2 IMAD.IADD R34, R34, 0x1, -R46 ;  /* 0x000000012222a824 */ /* 0x000fe200078e0a2e */
[----:B------:R-:W-:Y:S01]  /*32a0*/  ISETP.GE.AND P2, PT, R2, RZ, PT ;  /* 0x000000ff0200720c */ /* 0x000fe20003f46270 */
[----:B------:R-:W-:Y:S02]  /*32b0*/  VIADD R39, R53, 0x36 ;  /* 0x0000003635277836 */ /* 0x000fe40000000000 */
[----:B------:R-:W-:Y:S02]  /*32c0*/  IMAD.MOV R40, RZ, RZ, -R40 ;  /* 0x000000ffff287224 */ /* 0x000fe400078e0a28 */
[----:B------:R-:W-:Y:S01]  /*32d0*/  @!P1 IMAD.MOV R34, RZ, RZ, -R34 ;  /* 0x000000ffff229224 */ /* 0x000fe200078e0a22 */
[----:B------:R-:W-:Y:S01]  /*32e0*/  ISETP.GE.AND P1, PT, R39, RZ, PT ;  /* 0x000000ff2700720c */ /* 0x000fe20003f26270 */
[----:B------:R-:W-:Y:S01]  /*32f0*/  IMAD.HI.U32 R43, R3, R41, RZ ;  /* 0x00000029032b7227 */ /* 0x000fe200078e00ff */
[----:B------:R-:W-:-:S03]  /*3300*/  IABS R39, R39 ;  /* 0x0000002700277213 */ /* 0x000fc60000000000 */
[----:B------:R-:W-:Y:S01]  /*3310*/  @!P5 IMAD.MOV R33, RZ, RZ, -R33 ;  /* 0x000000ffff21d224 */ /* 0x000fe200078e0a21 */
[----:B------:R-:W-:Y:S01]  /*3320*/  ISETP.GE.AND P5, PT, R42, RZ, PT ;  /* 0x000000ff2a00720c */ /* 0x000fe20003fa6270 */
[C---:B------:R-:W-:Y:S02]  /*3330*/  IMAD R37, R46.reuse, R40, R37 ;  /* 0x000000282e257224 */ /* 0x040fe400078e0225 */
[----:B------:R-:W-:Y:S02]  /*3340*/  VIADD R40, R53, 0x37 ;  /* 0x0000003735287836 */ /* 0x000fe40000000000 */
[----:B------:R-:W-:Y:S01]  /*3350*/  @!P3 IMAD.IADD R35, R35, 0x1, -R46 ;  /* 0x000000012323b824 */ /* 0x000fe200078e0a2e */
[----:B------:R-:W-:Y:S01]  /*3360*/  ISETP.GT.U32.AND P3, PT, R46, R37, PT ;  /* 0x000000252e00720c */ /* 0x000fe20003f64070 */
[----:B------:R-:W-:Y:S02]  /*3370*/  IMAD.MOV R42, RZ, RZ, -R43 ;  /* 0x000000ffff2a7224 */ /* 0x000fe400078e0a2b */
[----:B------:R-:W-:-:S04]  /*3380*/  IMAD.HI.U32 R43, R3, R39, RZ ;  /* 0x00000027032b7227 */ /* 0x000fc800078e00ff */
[----:B------:R-:W-:Y:S01]  /*3390*/  @!P6 IMAD.MOV R32, RZ, RZ, -R32 ;  /* 0x000000ffff20e224 */ /* 0x000fe200078e0a20 */
[----:B------:R-:W-:Y:S01]  /*33a0*/  ISETP.GT.U32.AND P6, PT, R46, R36, PT ;  /* 0x000000242e00720c */ /* 0x000fe20003fc4070 */
[----:B------:R-:W-:Y:S01]  /*33b0*/  @!P4 IMAD.MOV R35, RZ, RZ, -R35 ;  /* 0x000000ffff23c224 */ /* 0x000fe200078e0a23 */
[----:B------:R-:W-:Y:S01]  /*33c0*/  ISETP.GE.AND P4, PT, R40, RZ, PT ;  /* 0x000000ff2800720c */ /* 0x000fe20003f86270 */
[----:B------:R-:W-:Y:S01]  /*33d0*/  IMAD.MOV R43, RZ, RZ, -R43 ;  /* 0x000000ffff2b7224 */ /* 0x000fe200078e0a2b */
[----:B------:R-:W-:Y:S01]  /*33e0*/  IABS R40, R40 ;  /* 0x0000002800287213 */ /* 0x000fe20000000000 */
[----:B--2---:R-:W-:Y:S02]  /*33f0*/  VIADD R5, R53, 0x3b ;  /* 0x0000003b35057836 */ /* 0x004fe40000000000 */
[----:B------:R-:W-:Y:S02]  /*3400*/  IMAD R39, R46, R43, R39 ;  /* 0x0000002b2e277224 */ /* 0x000fe400078e0227 */
[----:B------:R-:W-:-:S04]  /*3410*/  IMAD.HI.U32 R43, R3, R40, RZ ;  /* 0x00000028032b7227 */ /* 0x000fc800078e00ff */
[----:B------:R-:W-:Y:S02]  /*3420*/  IMAD.MOV R43, RZ, RZ, -R43 ;  /* 0x000000ffff2b7224 */ /* 0x000fe400078e0a2b */
[----:B------:R-:W-:Y:S02]  /*3430*/  @!P6 IMAD.IADD R36, R36, 0x1, -R46 ;  /* 0x000000012424e824 */ /* 0x000fe400078e0a2e */
[C---:B------:R-:W-:Y:S01]  /*3440*/  IMAD R40, R46.reuse, R43, R40 ;  /* 0x0000002b2e287224 */ /* 0x040fe200078e0228 */
[----:B------:R-:W-:Y:S01]  /*3450*/  IABS R43, R5 ;  /* 0x00000005002b7213 */ /* 0x000fe20000000000 */
[----:B------:R-:W-:Y:S01]  /*3460*/  @!P3 IMAD.IADD R37, R37, 0x1, -R46 ;  /* 0x000000012525b824 */ /* 0x000fe200078e0a2e */
[C---:B------:R-:W-:Y:S01]  /*3470*/  ISETP.GT.U32.AND P6, PT, R46.reuse, R36, PT ;  /* 0x000000242e00720c */ /* 0x040fe20003fc4070 */
[C---:B------:R-:W-:Y:S02]  /*3480*/  IMAD R2, R46.reuse, R42, R41 ;  /* 0x0000002a2e027224 */ /* 0x040fe400078e0229 */
[----:B------:R-:W-:Y:S01]  /*3490*/  IMAD.HI.U32 R0, R3, R43, RZ ;  /* 0x0000002b03007227 */ /* 0x000fe200078e00ff */
[----:B------:R-:W-:-:S03]  /*34a0*/  ISETP.GT.U32.AND P3, PT, R46, R37, PT ;  /* 0x000000252e00720c */ /* 0x000fc60003f64070 */
[----:B---3--:R-:W-:Y:S02]  /*34b0*/  IMAD.MOV R11, RZ, RZ, -R0 ;  /* 0x000000ffff0b7224 */ /* 0x008fe400078e0a00 */
[----:B------:R-:W2:Y:S01]  /*34c0*/  S2R R0, SR_TID.X ;  /* 0x0000000000007919 */ /* 0x000ea20000002100 */
[C---:B------:R-:W-:Y:S02]  /*34d0*/  VIADD R41, R53.reuse, 0x38 ;  /* 0x0000003835297836 */ /* 0x040fe40000000000 */
[----:B------:R-:W-:Y:S02]  /*34e0*/  VIADD R6, R53, 0x3a ;  /* 0x0000003a35067836 */ /* 0x000fe40000000000 */
[----:B------:R-:W-:Y:S01]  /*34f0*/  @!P6 IMAD.IADD R36, R36, 0x1, -R46 ;  /* 0x000000012424e824 */ /* 0x000fe200078e0a2e */
[----:B------:R-:W-:Y:S01]  /*3500*/  ISETP.GE.AND P6, PT, R41, RZ, PT ;  /* 0x000000ff2900720c */ /* 0x000fe20003fc6270 */
[----:B------:R-:W-:Y:S01]  /*3510*/  VIADD R7, R53, 0x39 ;  /* 0x0000003935077836 */ /* 0x000fe20000000000 */
[----:B------:R-:W-:Y:S01]  /*3520*/  IABS R41, R41 ;  /* 0x0000002900297213 */ /* 0x000fe20000000000 */
[----:B------:R-:W-:Y:S01]  /*3530*/  @!P0 IMAD.MOV R36, RZ, RZ, -R36 ;  /* 0x000000ffff248224 */ /* 0x000fe200078e0a24 */
[C---:B------:R-:W-:Y:S01]  /*3540*/  ISETP.GT.U32.AND P0, PT, R46.reuse, R38, PT ;  /* 0x000000262e00720c */ /* 0x040fe20003f04070 */
[----:B------:R-:W-:Y:S01]  /*3550*/  @!P3 IMAD.IADD R37, R37, 0x1, -R46 ;  /* 0x000000012525b824 */ /* 0x000fe200078e0a2e */
[----:B------:R-:W-:Y:S01]  /*3560*/  IABS R51, R6 ;  /* 0x0000000600337213 */ /* 0x000fe20000000000 */
[----:B------:R-:W-:Y:S01]  /*3570*/  IMAD.HI.U32 R44, R3, R41, RZ ;  /* 0x00000029032c7227 */ /* 0x000fe200078e00ff */
[----:B------:R-:W-:-:S02]  /*3580*/  ISETP.GT.U32.AND P3, PT, R46, R39, PT ;  /* 0x000000272e00720c */ /* 0x000fc40003f64070 */
[----:B------:R-:W-:Y:S01]  /*3590*/  IABS R42, R7 ;  /* 0x00000007002a7213 */ /* 0x000fe20000000000 */
[----:B------:R-:W-:-:S04]  /*35a0*/  IMAD.HI.U32 R47, R3, R51, RZ ;  /* 0x00000033032f7227 */ /* 0x000fc800078e00ff */
[----:B------:R-:W-:Y:S02]  /*35b0*/  IMAD.MOV R44, RZ, RZ, -R44 ;  /* 0x000000ffff2c7224 */ /* 0x000fe400078e0a2c */
[----:B------:R-:W-:Y:S02]  /*35c0*/  IMAD.MOV R47, RZ, RZ, -R47 ;  /* 0x000000ffff2f7224 */ /* 0x000fe400078e0a2f */
[----:B------:R-:W-:Y:S02]  /*35d0*/  VIADD R4, R53, 0x3c ;  /* 0x0000003c35047836 */ /* 0x000fe40000000000 */
[----:B------:R-:W-:-:S04]  /*35e0*/  IMAD.HI.U32 R45, R3, R42, RZ ;  /* 0x0000002a032d7227 */ /* 0x000fc800078e00ff */
[----:B------:R-:W-:Y:S01]  /*35f0*/  @!P0 IMAD.IADD R38, R38, 0x1, -R46 ;  /* 0x0000000126268824 */ /* 0x000fe200078e0a2e */
[----:B--2---:R-:W-:Y:S01]  /*3600*/  SHF.R.U32.HI R9, RZ, 0x6, R0 ;  /* 0x00000006ff097819 */ /* 0x004fe20000011600 */
[C---:B------:R-:W-:Y:S01]  /*3610*/  IMAD R41, R46.reuse, R44, R41 ;  /* 0x0000002c2e297224 */ /* 0x040fe200078e0229 */
[----:B------:R-:W-:Y:S01]  /*3620*/  IABS R44, R4 ;  /* 0x00000004002c7213 */ /* 0x000fe20000000000 */
[C---:B------:R-:W-:Y:S01]  /*3630*/  IMAD R51, R46.reuse, R47, R51 ;  /* 0x0000002f2e337224 */ /* 0x040fe200078e0233 */
[----:B------:R-:W-:Y:S01]  /*3640*/  ISETP.GT.U32.AND P0, PT, R46, R38, PT ;  /* 0x000000262e00720c */ /* 0x000fe20003f04070 */
[----:B------:R-:W-:Y:S02]  /*3650*/  IMAD.MOV R45, RZ, RZ, -R45 ;  /* 0x000000ffff2d7224 */ /* 0x000fe400078e0a2d */
[C---:B------:R-:W-:Y:S02]  /*3660*/  VIADD R47, R53.reuse, 0x3d ;  /* 0x0000003d352f7836 */ /* 0x040fe40000000000 */
[----:B------:R-:W-:-:S02]  /*3670*/  VIADD R52, R53, 0x3e ;  /* 0x0000003e35347836 */ /* 0x000fc40000000000 */
[----:B------:R-:W-:Y:S02]  /*3680*/  @!P3 IMAD.IADD R39, R39, 0x1, -R46 ;  /* 0x000000012727b824 */ /* 0x000fe400078e0a2e */
[C---:B------:R-:W-:Y:S01]  /*3690*/  IMAD R42, R46.reuse, R45, R42 ;  /* 0x0000002d2e2a7224 */ /* 0x040fe200078e022a */
[----:B------:R-:W-:Y:S01]  /*36a0*/  IABS R45, R47 ;  /* 0x0000002f002d7213 */ /* 0x000fe20000000000 */
[C---:B------:R-:W-:Y:S01]  /*36b0*/  IMAD.HI.U32 R8, R3.reuse, R44, RZ ;  /* 0x0000002c03087227 */ /* 0x040fe200078e00ff */
[----:B------:R-:W-:Y:S02]  /*36c0*/  IABS R50, R52 ;  /* 0x0000003400327213 */ /* 0x000fe40000000000 */
[----:B------:R-:W-:Y:S01]  /*36d0*/  ISETP.GT.U32.AND P3, PT, R46, R39, PT ;  /* 0x000000272e00720c */ /* 0x000fe20003f64070 */
[----:B------:R-:W-:Y:S02]  /*36e0*/  IMAD.MOV R10, RZ, RZ, -R8 ;  /* 0x000000ffff0a7224 */ /* 0x000fe400078e0a08 */
[----:B------:R-:W-:-:S04]  /*36f0*/  IMAD.HI.U32 R8, R3, R45, RZ ;  /* 0x0000002d03087227 */ /* 0x000fc800078e00ff */
[----:B------:R-:W-:Y:S01]  /*3700*/  IMAD.HI.U32 R0, R3, R50, RZ ;  /* 0x0000003203007227 */ /* 0x000fe200078e00ff */
[----:B------:R-:W-:-:S03]  /*3710*/  SGXT.U32 R3, R9, 0x1 ;  /* 0x000000010903781a */ /* 0x000fc60000000000 */
[----:B------:R-:W-:Y:S02]  /*3720*/  IMAD.MOV R9, RZ, RZ, -R8 ;  /* 0x000000ffff097224 */ /* 0x000fe400078e0a08 */
[----:B------:R-:W-:Y:S02]  /*3730*/  IMAD.MOV R8, RZ, RZ, -R0 ;  /* 0x000000ffff087224 */ /* 0x000fe400078e0a00 */
[--C-:B------:R-:W-:Y:S01]  /*3740*/  @!P0 IMAD.IADD R38, R38, 0x1, -R46.reuse ;  /* 0x0000000126268824 */ /* 0x100fe200078e0a2e */
[C---:B------:R-:W-:Y:S01]  /*3750*/  ISETP.GT.U32.AND P0, PT, R46.reuse, R40, PT ;  /* 0x000000282e00720c */ /* 0x040fe20003f04070 */
[----:B------:R-:W-:Y:S02]  /*3760*/  IMAD R0, R3, R48, RZ ;  /* 0x0000003003007224 */ /* 0x000fe400078e02ff */
[----:B------:R-:W-:Y:S01]  /*3770*/  @!P3 IMAD.IADD R39, R39, 0x1, -R46 ;  /* 0x000000012727b824 */ /* 0x000fe200078e0a2e */
[----:B------:R-:W-:Y:S01]  /*3780*/  ISETP.GT.U32.AND P3, PT, R46, R41, PT ;  /* 0x000000292e00720c */ /* 0x000fe20003f64070 */
[----:B------:R-:W-:-:S02]  /*3790*/  IMAD R0, R48, 0x2, R0 ;  /* 0x0000000230007824 */ /* 0x000fc400078e0200 */
[----:B------:R-:W-:Y:S02]  /*37a0*/  @!P5 IMAD.MOV R37, RZ, RZ, -R37 ;  /* 0x000000ffff25d224 */ /* 0x000fe400078e0a25 */
[----:B------:R-:W-:Y:S02]  /*37b0*/  IMAD R0, R48, 0x2, R0 ;  /* 0x0000000230007824 */ /* 0x000fe400078e0200 */
[----:B------:R-:W-:Y:S01]  /*37c0*/  @!P2 IMAD.MOV R38, RZ, RZ, -R38 ;  /* 0x000000ffff26a224 */ /* 0x000fe200078e0a26 */
[----:B------:R-:W-:Y:S01]  /*37d0*/  ISETP.GT.U32.AND P2, PT, R46, R51, PT ;  /* 0x000000332e00720c */ /* 0x000fe20003f44070 */
[----:B------:R-:W-:Y:S02]  /*37e0*/  IMAD R0, R48, 0x2, R0 ;  /* 0x0000000230007824 */ /* 0x000fe400078e0200 */
[--C-:B------:R-:W-:Y:S01]  /*37f0*/  @!P0 IMAD.IADD R40, R40, 0x1, -R46.reuse ;  /* 0x0000000128288824 */ /* 0x100fe200078e0a2e */
[C---:B------:R-:W-:Y:S01]  /*3800*/  ISETP.GT.U32.AND P0, PT, R46.reuse, R42, PT ;  /* 0x0000002a2e00720c */ /* 0x040fe20003f04070 */
[----:B------:R-:W-:Y:S01]  /*3810*/  @!P3 IMAD.IADD R41, R41, 0x1, -R46 ;  /* 0x000000012929b824 */ /* 0x000fe200078e0a2e */
[----:B------:R2:W-:Y:S01]  /*3820*/  STL [R1+0x1e4], R0 ;  /* 0x0001e40001007387 */ /* 0x0005e20000100800 */
[C---:B------:R-:W-:Y:S01]  /*3830*/  IMAD R43, R46.reuse, R11, R43 ;  /* 0x0000000b2e2b7224 */ /* 0x040fe200078e022b */
[C---:B------:R-:W-:Y:S01]  /*3840*/  ISETP.GT.U32.AND P3, PT, R46.reuse, R40, PT ;  /* 0x000000282e00720c */ /* 0x040fe20003f64070 */
[C---:B------:R-:W-:Y:S01]  /*3850*/  IMAD R44, R46.reuse, R10, R44 ;  /* 0x0000000a2e2c7224 */ /* 0x040fe200078e022c */
[C---:B------:R-:W-:Y:S01]  /*3860*/  ISETP.GT.U32.AND P5, PT, R46.reuse, R41, PT ;  /* 0x000000292e00720c */ /* 0x040fe20003fa4070 */
[----:B------:R-:W-:Y:S01]  /*3870*/  @!P1 IMAD.MOV R39, RZ, RZ, -R39 ;  /* 0x000000ffff279224 */ /* 0x000fe200078e0a27 */
[C---:B------:R-:W-:Y:S01]  /*3880*/  ISETP.GT.U32.AND P1, PT, R46.reuse, R43, PT ;  /* 0x0000002b2e00720c */ /* 0x040fe20003f24070 */
[----:B------:R-:W-:-:S02]  /*3890*/  IMAD R45, R46, R9, R45 ;  /* 0x000000092e2d7224 */ /* 0x000fc400078e022d */
[----:B------:R-:W-:Y:S02]  /*38a0*/  IMAD R50, R46, R8, R50 ;  /* 0x000000082e327224 */ /* 0x000fe400078e0232 */
[----:B--2---:R-:W-:Y:S02]  /*38b0*/  IMAD R0, R48, 0x2, R0 ;  /* 0x0000000230007824 */ /* 0x004fe400078e0200 */
[--C-:B------:R-:W-:Y:S01]  /*38c0*/  @!P2 IMAD.IADD R51, R51, 0x1, -R46.reuse ;  /* 0x000000013333a824 */ /* 0x100fe200078e0a2e */
[----:B------:R-:W-:Y:S01]  /*38d0*/  ISETP.GT.U32.AND P2, PT, R46, R50, PT ;  /* 0x000000322e00720c */ /* 0x000fe20003f44070 */
[--C-:B------:R-:W-:Y:S01]  /*38e0*/  @!P3 IMAD.IADD R40, R40, 0x1, -R46.reuse ;  /* 0x000000012828b824 */ /* 0x100fe200078e0a2e */
[----:B------:R2:W-:Y:S01]  /*38f0*/  STL [R1+0x3c], R0 ;  /* 0x00003c0001007387 */ /* 0x0005e20000100800 */
[C---:B------:R-:W-:Y:S01]  /*3900*/  ISETP.GT.U32.AND P3, PT, R46.reuse, R44, PT ;  /* 0x0000002c2e00720c */ /* 0x040fe20003f64070 */
[--C-:B------:R-:W-:Y:S01]  /*3910*/  @!P5 IMAD.IADD R41, R41, 0x1, -R46.reuse ;  /* 0x000000012929d824 */ /* 0x100fe200078e0a2e */
[C---:B------:R-:W-:Y:S01]  /*3920*/  ISETP.GT.U32.AND P5, PT, R46.reuse, R45, PT ;  /* 0x0000002d2e00720c */ /* 0x040fe20003fa4070 */
[----:B------:R-:W-:Y:S01]  /*3930*/  @!P1 IMAD.IADD R43, R43, 0x1, -R46 ;  /* 0x000000012b2b9824 */ /* 0x000fe200078e0a2e */
[----:B------:R-:W-:Y:S01]  /*3940*/  ISETP.GE.AND P1, PT, R7, RZ, PT ;  /* 0x000000ff0700720c */ /* 0x000fe20003f26270 */
[----:B------:R-:W-:Y:S01]  /*3950*/  @!P4 IMAD.MOV R40, RZ, RZ, -R40 ;  /* 0x000000ffff28c224 */ /* 0x000fe200078e0a28 */
[----:B------:R-:W-:Y:S01]  /*3960*/  ISETP.GT.U32.AND P4, PT, R46, R51, PT ;  /* 0x000000332e00720c */ /* 0x000fe20003f84070 */
[----:B------:R-:W-:-:S02]  /*3970*/  @!P6 IMAD.MOV R41, RZ, RZ, -R41 ;  /* 0x000000ffff29e224 */ /* 0x000fc400078e0a29 */
[----:B--2---:R-:W-:Y:S02]  /*3980*/  IMAD R0, R48, 0x2, R0 ;  /* 0x0000000230007824 */ /* 0x004fe400078e0200 */
[--C-:B------:R-:W-:Y:S02]  /*3990*/  @!P2 IMAD.IADD R50, R50, 0x1, -R46.reuse ;  /* 0x000000013232a824 */ /* 0x100fe400078e0a2e */
[--C-:B------:R-:W-:Y:S01]  /*39a0*/  @!P3 IMAD.IADD R44, R44, 0x1, -R46.reuse ;  /* 0x000000012c2cb824 */ /* 0x100fe200078e0a2e */
[----:B------:R2:W-:Y:S01]  /*39b0*/  STL [R1+0x50], R0 ;  /* 0x0000500001007387 */ /* 0x0005e20000100800 */
[C---:B------:R-:W-:Y:S01]  /*39c0*/  ISETP.GT.U32.AND P3, PT, R46.reuse, R43, PT ;  /* 0x0000002b2e00720c */ /* 0x040fe20003f64070 */
[--C-:B------:R-:W-:Y:S01]  /*39d0*/  @!P5 IMAD.IADD R45, R45, 0x1, -R46.reuse ;  /* 0x000000012d2dd824 */ /* 0x100fe200078e0a2e */
[----:B------:R-:W-:Y:S01]  /*39e0*/  ISETP.GT.U32.AND P6, PT, R46, R50, PT ;  /* 0x000000322e00720c */ /* 0x000fe20003fc4070 */
[--C-:B------:R-:W-:Y:S01]  /*39f0*/  @!P0 IMAD.IADD R42, R42, 0x1, -R46.reuse ;  /* 0x000000012a2a8824 */ /* 0x100fe200078e0a2e */
[----:B------:R-:W-:Y:S01]  /*3a00*/  ISETP.GT.U32.AND P5, PT, R46, R44, PT ;  /* 0x0000002c2e00720c */ /* 0x000fe20003fa4070 */
[----:B------:R-:W-:Y:S01]  /*3a10*/  @!P4 IMAD.IADD R51, R51, 0x1, -R46 ;  /* 0x000000013333c824 */ /* 0x000fe200078e0a2e */
[----:B------:R-:W-:-:S02]  /*3a20*/  ISETP.GE.AND P4, PT, R6, RZ, PT ;  /* 0x000000ff0600720c */ /* 0x000fc40003f86270 */
[----:B------:R-:W-:Y:S01]  /*3a30*/  ISETP.GT.U32.AND P0, PT, R46, R42, PT ;  /* 0x0000002a2e00720c */ /* 0x000fe20003f04070 */
[----:B--2---:R-:W-:Y:S01]  /*3a40*/  IMAD R0, R48, 0x2, R0 ;  /* 0x0000000230007824 */ /* 0x004fe200078e0200 */
[----:B------:R-:W-:-:S03]  /*3a50*/  ISETP.GT.U32.AND P2, PT, R46, R45, PT ;  /* 0x0000002d2e00720c */ /* 0x000fc60003f44070 */
[--C-:B------:R-:W-:Y:S01]  /*3a60*/  @!P3 IMAD.IADD R43, R43, 0x1, -R46.reuse ;  /* 0x000000012b2bb824 */ /* 0x100fe200078e0a2e */
[----:B------:R2:W-:Y:S01]  /*3a70*/  STL [R1+0x48], R0 ;  /* 0x0000480001007387 */ /* 0x0005e20000100800 */
[----:B------:R-:W-:Y:S01]  /*3a80*/  ISETP.GE.AND P3, PT, R5, RZ, PT ;  /* 0x000000ff0500720c */ /* 0x000fe20003f66270 */
[--C-:B------:R-:W-:Y:S01]  /*3a90*/  @!P6 IMAD.IADD R50, R50, 0x1, -R46.reuse ;  /* 0x000000013232e824 */ /* 0x100fe200078e0a2e */
[----:B------:R-:W-:Y:S01]  /*3aa0*/  ISETP.GE.AND P6, PT, R52, RZ, PT ;  /* 0x000000ff3400720c */ /* 0x000fe20003fc6270 */
[--C-:B------:R-:W-:Y:S01]  /*3ab0*/  @!P5 IMAD.IADD R44, R44, 0x1, -R46.reuse ;  /* 0x000000012c2cd824 */ /* 0x100fe200078e0a2e */
[----:B------:R-:W-:Y:S02]  /*3ac0*/  ISETP.GE.AND P5, PT, R4, RZ, PT ;  /* 0x000000ff0400720c */ /* 0x000fe40003fa6270 */
[--C-:B------:R-:W-:Y:S01]  /*3ad0*/  @!P0 IMAD.IADD R42, R42, 0x1, -R46.reuse ;  /* 0x000000012a2a8824 */ /* 0x100fe200078e0a2e */
[----:B------:R-:W-:Y:S01]  /*3ae0*/  ISETP.GT.U32.AND P0, PT, R46, R2, PT ;  /* 0x000000022e00720c */ /* 0x000fe20003f04070 */
[----:B------:R-:W-:Y:S01]  /*3af0*/  @!P2 IMAD.IADD R45, R45, 0x1, -R46 ;  /* 0x000000012d2da824 */ /* 0x000fe200078e0a2e */
[----:B------:R-:W-:Y:S01]  /*3b00*/  ISETP.GE.AND P2, PT, R47, RZ, PT ;  /* 0x000000ff2f00720c */ /* 0x000fe20003f46270 */
[----:B--2---:R-:W-:-:S02]  /*3b10*/  IMAD R0, R48, 0x2, R0 ;  /* 0x0000000230007824 */ /* 0x004fc400078e0200 */
[----:B------:R-:W-:Y:S01]  /*3b20*/  @!P1 IMAD.MOV R42, RZ, RZ, -R42 ;  /* 0x000000ffff2a9224 */ /* 0x000fe200078e0a2a */
[----:B------:R-:W-:Y:S01]  /*3b30*/  ISETP.GE.AND P1, PT, R53, RZ, PT ;  /* 0x000000ff3500720c */ /* 0x000fe20003f26270 */
[----:B------:R-:W-:Y:S01]  /*3b40*/  IMAD R17, R48, 0x2, R0 ;  /* 0x0000000230117824 */ /* 0x000fe200078e0200 */
[----:B------:R-:W-:Y:S04]  /*3b50*/  STL [R1+0x44], R0 ;  /* 0x0000440001007387 */ /* 0x000fe80000100800 */
[----:B------:R-:W2:Y:S01]  /*3b60*/  LDL.LU R16, [R1+0x6c] ;  /* 0x00006c0001107983 */ /* 0x000ea20000300800 */
[----:B------:R-:W-:-:S03]  /*3b70*/  @!P0 IMAD.IADD R2, R2, 0x1, -R46 ;  /* 0x0000000102028824 */ /* 0x000fc600078e0a2e */
[----:B------:R-:W3:Y:S02]  /*3b80*/  LDL.LU R15, [R1+0x68] ;  /* 0x00006800010f7983 */ /* 0x000ee40000300800 */
[----:B------:R-:W-:Y:S02]  /*3b90*/  ISETP.GT.U32.AND P0, PT, R46, R2, PT ;  /* 0x000000022e00720c */ /* 0x000fe40003f04070 */
[----:B------:R-:W4:Y:S04]  /*3ba0*/  LDL.LU R14, [R1+0x64] ;  /* 0x00006400010e7983 */ /* 0x000f280000300800 */
[----:B------:R5:W-:Y:S04]  /*3bb0*/  STL [R1+0x40], R17 ;  /* 0x0000401101007387 */ /* 0x000be80000100800 */
[----:B------:R-:W4:Y:S03]  /*3bc0*/  LDL.LU R13, [R1+0x60] ;  /* 0x00006000010d7983 */ /* 0x000f260000300800 */
[----:B------:R-:W-:Y:S01]  /*3bd0*/  @!P0 IMAD.IADD R2, R2, 0x1, -R46 ;  /* 0x0000000102028824 */ /* 0x000fe200078e0a2e */
[----:B------:R-:W4:Y:S01]  /*3be0*/  LDL.LU R12, [R1+0x5c] ;  /* 0x00005c00010c7983 */ /* 0x000f220000300800 */
[----:B------:R-:W-:Y:S01]  /*3bf0*/  ISETP.NE.AND P0, PT, R25, RZ, PT ;  /* 0x000000ff1900720c */ /* 0x000fe20003f05270 */
[----:B-----5:R-:W-:Y:S01]  /*3c00*/  IMAD R17, R48, 0x2, R17 ;  /* 0x0000000230117824 */ /* 0x020fe200078e0211 */
[----:B------:R-:W5:Y:S01]  /*3c10*/  LDC.64 R46, c[0x0][0x3a0] ;  /* 0x0000e800ff2e7b82 */ /* 0x000f620000000a00 */
[----:B------:R-:W5:Y:S04]  /*3c20*/  LDL.LU R11, [R1+0x58] ;  /* 0x00005800010b7983 */ /* 0x000f680000300800 */
        /* <DEDUP_REMOVED lines=8> */
[----:B------:R-:W5:Y:S01]  /*3cb0*/  LDL.LU R52, [R1+0x10] ;  /* 0x0000100001347983 */ /* 0x000f620000300800 */
[----:B------:R-:W-:Y:S01]  /*3cc0*/  @!P1 IMAD.MOV R2, RZ, RZ, -R2 ;  /* 0x000000ffff029224 */ /* 0x000fe200078e0a02 */
[----:B------:R-:W-:-:S02]  /*3cd0*/  LOP3.LUT R25, RZ, R25, RZ, 0x33, !PT ;  /* 0x00000019ff197212 */ /* 0x000fc400078e33ff */
[----:B------:R-:W5:Y:S02]  /*3ce0*/  LDL.LU R3, [R1+0xc] ;  /* 0x00000c0001037983 */ /* 0x000f640000300800 */
[C---:B------:R-:W-:Y:S02]  /*3cf0*/  SEL R2, R25.reuse, R2, !P0 ;  /* 0x0000000219027207 */ /* 0x040fe40004000000 */
[----:B------:R0:W-:Y:S04]  /*3d00*/  STL [R1+0x24], R17 ;  /* 0x0000241101007387 */ /* 0x0001e80000100800 */
[----:B0-----:R-:W5:Y:S04]  /*3d10*/  LDL.LU R17, [R1+0x5d0] ;  /* 0x0005d00001117983 */ /* 0x001f680000300800 */
[----:B------:R0:W-:Y:S04]  /*3d20*/  STL [R1+0x12c], R2 ;  /* 0x00012c0201007387 */ /* 0x0001e80000100800 */
[----:B0-----:R-:W5:Y:S01]  /*3d30*/  LDL.LU R2, [R1+0x8] ;  /* 0x0000080001027983 */ /* 0x001f620000300800 */
[----:B--2---:R-:W-:-:S02]  /*3d40*/  SEL R16, R25, R16, !P0 ;  /* 0x0000001019107207 */ /* 0x004fc40004000000 */
[----:B---3--:R-:W-:-:S03]  /*3d50*/  SEL R15, R25, R15, !P0 ;  /* 0x0000000f190f7207 */ /* 0x008fc60004000000 */
[----:B------:R0:W-:Y:S01]  /*3d60*/  STL [R1+0x128], R16 ;  /* 0x0001281001007387 */ /* 0x0001e20000100800 */
[----:B----4-:R-:W-:-:S03]  /*3d70*/  SEL R14, R25, R14, !P0 ;  /* 0x0000000e190e7207 */ /* 0x010fc60004000000 */
[----:B0-----:R-:W2:Y:S01]  /*3d80*/  LDL.LU R16, [R1+0x5cc] ;  /* 0x0005cc0001107983 */ /* 0x001ea20000300800 */
[----:B------:R-:W-:-:S03]  /*3d90*/  SEL R13, R25, R13, !P0 ;  /* 0x0000000d190d7207 */ /* 0x000fc60004000000 */
[----:B------:R0:W-:Y:S01]  /*3da0*/  STL [R1+0x124], R15 ;  /* 0x0001240f01007387 */ /* 0x0001e20000100800 */
[C---:B------:R-:W-:Y:S02]  /*3db0*/  SEL R12, R25.reuse, R12, !P0 ;  /* 0x0000000c190c7207 */ /* 0x040fe40004000000 */
[C---:B-----5:R-:W-:Y:S01]  /*3dc0*/  SEL R11, R25.reuse, R11, !P0 ;  /* 0x0000000b190b7207 */ /* 0x060fe20004000000 */
[----:B0-----:R-:W3:Y:S01]  /*3dd0*/  LDL.LU R15, [R1+0x5c8] ;  /* 0x0005c800010f7983 */ /* 0x001ee20000300800 */
[----:B------:R-:W-:-:S03]  /*3de0*/  SEL R10, R25, R10, !P0 ;  /* 0x0000000a190a7207 */ /* 0x000fc60004000000 */
[----:B------:R0:W-:Y:S01]  /*3df0*/  STL [R1+0x120], R14 ;  /* 0x0001200e01007387 */ /* 0x0001e20000100800 */
[C---:B------:R-:W-:Y:S02]  /*3e00*/  SEL R9, R25.reuse, R9, !P0 ;  /* 0x0000000919097207 */ /* 0x040fe40004000000 */
[C---:B------:R-:W-:Y:S01]  /*3e10*/  SEL R8, R25.reuse, R8, !P0 ;  /* 0x0000000819087207 */ /* 0x040fe20004000000 */
[----:B0-----:R-:W4:Y:S04]  /*3e20*/  LDL.LU R14, [R1+0x5c4] ;  /* 0x0005c400010e7983 */ /* 0x001f280000300800 */
[----:B------:R0:W-:Y:S01]  /*3e30*/  STL [R1+0x11c], R13 ;  /* 0x00011c0d01007387 */ /* 0x0001e20000100800 */
[----:B------:R-:W-:-:S03]  /*3e40*/  SEL R7, R25, R7, !P0 ;  /* 0x0000000719077207 */ /* 0x000fc60004000000 */
[----:B0-----:R-:W5:Y:S04]  /*3e50*/  LDL.LU R13, [R1+0x5c0] ;  /* 0x0005c000010d7983 */ /* 0x001f680000300800 */
[----:B------:R0:W-:Y:S01]  /*3e60*/  STL [R1+0x118], R12 ;  /* 0x0001180c01007387 */ /* 0x0001e20000100800 */
[----:B------:R-:W-:-:S03]  /*3e70*/  SEL R6, R25, R6, !P0 ;  /* 0x0000000619067207 */ /* 0x000fc60004000000 */
[----:B0-----:R-:W2:Y:S04]  /*3e80*/  LDL.LU R12, [R1+0x5bc] ;  /* 0x0005bc00010c7983 */ /* 0x001ea80000300800 */
        /* <DEDUP_REMOVED lines=12> */
[----:B------:R0:W-:Y:S04]  /*3f50*/  STL [R1+0x104], R7 ;  /* 0x0001040701007387 */ /* 0x0001e80000100800 */
        /* <DEDUP_REMOVED lines=8> */
[----:B0-----:R-:W3:Y:S04]  /*3fe0*/  LDL.LU R0, [R1+0x598] ;  /* 0x0005980001007983 */ /* 0x001ee80000300800 */
[----:B------:R0:W-:Y:S04]  /*3ff0*/  STL [R1+0xf0], R52 ;  /* 0x0000f03401007387 */ /* 0x0001e80000100800 */
[----:B0-----:R-:W3:Y:S01]  /*4000*/  LDL.LU R52, [R1+0x594] ;  /* 0x0005940001347983 */ /* 0x001ee20000300800 */
[----:B------:R-:W-:-:S02]  /*4010*/  SEL R3, R25, R3, !P0 ;  /* 0x0000000319037207 */ /* 0x000fc40004000000 */
[----:B------:R-:W-:-:S03]  /*4020*/  SEL R2, R25, R2, !P0 ;  /* 0x0000000219027207 */ /* 0x000fc60004000000 */
[----:B------:R-:W-:Y:S04]  /*4030*/  STL [R1+0xec], R3 ;  /* 0x0000ec0301007387 */ /* 0x000fe80000100800 */
[----:B------:R3:W-:Y:S01]  /*4040*/  STL [R1+0xe8], R2 ;  /* 0x0000e80201007387 */ /* 0x0007e20000100800 */
[C---:B--2---:R-:W-:Y:S02]  /*4050*/  SEL R4, R25.reuse, R4, !P0 ;  /* 0x0000000419047207 */ /* 0x044fe40004000000 */
[C---:B---3--:R-:W-:Y:S02]  /*4060*/  SEL R2, R25.reuse, R52, !P0 ;  /* 0x0000003419027207 */ /* 0x048fe40004000000 */
[----:B------:R-:W2:Y:S04]  /*4070*/  LDL.LU R52, [R1+0x590] ;  /* 0x0005900001347983 */ /* 0x000ea80000300800 */
[----:B------:R0:W-:Y:S02]  /*4080*/  STL [R1+0xe4], R2 ;  /* 0x0000e40201007387 */ /* 0x0001e40000100800 */
[----:B0-----:R-:W-:-:S02]  /*4090*/  SEL R2, R25, R0, !P0 ;  /* 0x0000000019027207 */ /* 0x001fc40004000000 */
[----:B------:R-:W3:Y:S04]  /*40a0*/  LDL.LU R0, [R1+0x58c] ;  /* 0x00058c0001007983 */ /* 0x000ee80000300800 */
[----:B------:R0:W-:Y:S04]  /*40b0*/  STL [R1+0xe0], R2 ;  /* 0x0000e00201007387 */ /* 0x0001e80000100800 */
[----:B------:R1:W-:Y:S01]  /*40c0*/  STL [R1+0xdc], R4 ;  /* 0x0000dc0401007387 */ /* 0x0003e20000100800 */
[C---:B0-----:R-:W-:Y:S02]  /*40d0*/  SEL R2, R25.reuse, R5, !P0 ;  /* 0x0000000519027207 */ /* 0x041fe40004000000 */
[----:B------:R-:W-:-:S02]  /*40e0*/  SEL R5, R25, R6, !P0 ;  /* 0x0000000619057207 */ /* 0x000fc40004000000 */
[C---:B-1----:R-:W-:Y:S01]  /*40f0*/  SEL R4, R25.reuse, R7, !P0 ;  /* 0x0000000719047207 */ /* 0x042fe20004000000 */
[----:B------:R0:W-:Y:S04]  /*4100*/  STL [R1+0xd8], R2 ;  /* 0x0000d80201007387 */ /* 0x0001e80000100800 */
[----:B------:R1:W-:Y:S01]  /*4110*/  STL [R1+0xd4], R5 ;  /* 0x0000d40501007387 */ /* 0x0003e20000100800 */
[----:B0-----:R-:W-:-:S03]  /*4120*/  SEL R2, R25, R8, !P0 ;  /* 0x0000000819027207 */ /* 0x001fc60004000000 */
[----:B------:R0:W-:Y:S01]  /*4130*/  STL [R1+0xd0], R4 ;  /* 0x0000d00401007387 */ /* 0x0001e20000100800 */
[----:B-1----:R-:W-:-:S03]  /*4140*/  SEL R5, R25, R9, !P0 ;  /* 0x0000000919057207 */ /* 0x002fc60004000000 */
[----:B------:R1:W-:Y:S04]  /*4150*/  STL [R1+0xcc], R2 ;  /* 0x0000cc0201007387 */ /* 0x0003e80000100800 */
[----:B------:R4:W-:Y:S01]  /*4160*/  STL [R1+0xc8], R5 ;  /* 0x0000c80501007387 */ /* 0x0009e20000100800 */
[C---:B0-----:R-:W-:Y:S02]  /*4170*/  SEL R4, R25.reuse, R10, !P0 ;  /* 0x0000000a19047207 */ /* 0x041fe40004000000 */
[----:B-1----:R-:W-:-:S03]  /*4180*/  SEL R2, R25, R11, !P0 ;  /* 0x0000000b19027207 */ /* 0x002fc60004000000 */
[----:B------:R5:W-:Y:S01]  /*4190*/  STL [R1+0xc4], R4 ;  /* 0x0000c40401007387 */ /* 0x000be20000100800 */
[----:B----4-:R-:W-:-:S03]  /*41a0*/  SEL R5, R25, R12, !P0 ;  /* 0x0000000c19057207 */ /* 0x010fc60004000000 */
[----:B------:R0:W-:Y:S04]  /*41b0*/  STL [R1+0xa4], R2 ;  /* 0x0000a40201007387 */ /* 0x0001e80000100800 */
[----:B------:R1:W-:Y:S01]  /*41c0*/  STL [R1+0xa0], R5 ;  /* 0x0000a00501007387 */ /* 0x0003e20000100800 */
[C---:B-----5:R-:W-:Y:S02]  /*41d0*/  SEL R4, R25.reuse, R13, !P0 ;  /* 0x0000000d19047207 */ /* 0x060fe40004000000 */
        /* <DEDUP_REMOVED lines=25> */
[----:B------:R-:W-:Y:S01]  /*4370*/  STL [R1+0x28], R4 ;  /* 0x0000280401007387 */ /* 0x000fe20000100800 */
[----:B----4-:R-:W-:-:S03]  /*4380*/  SEL R5, R25, R28, !P0 ;  /* 0x0000001c19057207 */ /* 0x010fc60004000000 */
[----:B------:R0:W-:Y:S04]  /*4390*/  STL [R1+0x2c], R2 ;  /* 0x00002c0201007387 */ /* 0x0001e80000100800 */
[----:B------:R1:W-:Y:S01]  /*43a0*/  STL [R1+0x30], R5 ;  /* 0x0000300501007387 */ /* 0x0003e20000100800 */
[----:B0-----:R-:W-:-:S03]  /*43b0*/  SEL R2, R25, R30, !P0 ;  /* 0x0000001e19027207 */ /* 0x001fc60004000000 */
[----:B------:R-:W4:Y:S01]  /*43c0*/  LDL R30, [R1+0x24] ;  /* 0x00002400011e7983 */ /* 0x000f220000100800 */
[C---:B------:R-:W-:Y:S02]  /*43d0*/  SEL R4, R25.reuse, R29, !P0 ;  /* 0x0000001d19047207 */ /* 0x040fe40004000000 */
[----:B-1----:R-:W-:-:S03]  /*43e0*/  SEL R5, R25, R31, !P0 ;  /* 0x0000001f19057207 */ /* 0x002fc60004000000 */
[----:B------:R0:W-:Y:S04]  /*43f0*/  STL [R1+0x34], R4 ;  /* 0x0000340401007387 */ /* 0x0001e80000100800 */
[----:B------:R1:W-:Y:S04]  /*4400*/  STL [R1+0x38], R2 ;  /* 0x0000380201007387 */ /* 0x0003e80000100800 */
[----:B------:R5:W-:Y:S01]  /*4410*/  STL [R1+0x70], R5 ;  /* 0x0000700501007387 */ /* 0x000be20000100800 */
[C---:B0-----:R-:W-:Y:S02]  /*4420*/  SEL R4, R25.reuse, R33, !P0 ;  /* 0x0000002119047207 */ /* 0x041fe40004000000 */
[----:B-1----:R-:W-:-:S02]  /*4430*/  SEL R2, R25, R32, !P0 ;  /* 0x0000002019027207 */ /* 0x002fc40004000000 */
[----:B-----5:R-:W-:-:S03]  /*4440*/  SEL R5, R25, R34, !P0 ;  /* 0x0000002219057207 */ /* 0x020fc60004000000 */
[----:B------:R0:W-:Y:S04]  /*4450*/  STL [R1+0x4c], R2 ;  /* 0x00004c0201007387 */ /* 0x0001e80000100800 */
[----:B------:R1:W-:Y:S04]  /*4460*/  STL [R1+0x54], R4 ;  /* 0x0000540401007387 */ /* 0x0003e80000100800 */
[----:B------:R5:W-:Y:S01]  /*4470*/  STL [R1+0x58], R5 ;  /* 0x0000580501007387 */ /* 0x000be20000100800 */
[C---:B0-----:R-:W-:Y:S02]  /*4480*/  SEL R2, R25.reuse, R35, !P0 ;  /* 0x0000002319027207 */ /* 0x041fe40004000000 */
[----:B-1----:R-:W-:-:S03]  /*4490*/  SEL R4, R25, R36, !P0 ;  /* 0x0000002419047207 */ /* 0x002fc60004000000 */
[----:B------:R0:W-:Y:S01]  /*44a0*/  STL [R1+0x5c], R2 ;  /* 0x00005c0201007387 */ /* 0x0001e20000100800 */
[----:B-----5:R-:W-:-:S03]  /*44b0*/  SEL R5, R25, R37, !P0 ;  /* 0x0000002519057207 */ /* 0x020fc60004000000 */
[----:B------:R1:W-:Y:S01]  /*44c0*/  STL [R1+0x60], R4 ;  /* 0x0000600401007387 */ /* 0x0003e20000100800 */
[----:B------:R-:W-:-:S03]  /*44d0*/  @!P4 IMAD.MOV R51, RZ, RZ, -R51 ;  /* 0x000000ffff33c224 */ /* 0x000fc600078e0a33 */
[----:B------:R5:W-:Y:S01]  /*44e0*/  STL [R1+0x64], R5 ;  /* 0x0000640501007387 */ /* 0x000be20000100800 */
[C---:B0-----:R-:W-:Y:S02]  /*44f0*/  SEL R2, R25.reuse, R38, !P0 ;  /* 0x0000002619027207 */ /* 0x041fe40004000000 */
[----:B-1----:R-:W-:-:S03]  /*4500*/  SEL R4, R25, R39, !P0 ;  /* 0x0000002719047207 */ /* 0x002fc60004000000 */
[----:B------:R0:W-:Y:S01]  /*4510*/  STL [R1+0x68], R2 ;  /* 0x0000680201007387 */ /* 0x0001e20000100800 */
[----:B-----5:R-:W-:-:S03]  /*4520*/  SEL R5, R25, R40, !P0 ;  /* 0x0000002819057207 */ /* 0x020fc60004000000 */
[----:B------:R1:W-:Y:S01]  /*4530*/  STL [R1+0x6c], R4 ;  /* 0x00006c0401007387 */ /* 0x0003e20000100800 */
[----:B------:R-:W-:Y:S02]  /*4540*/  @!P3 IMAD.MOV R43, RZ, RZ, -R43 ;  /* 0x000000ffff2bb224 */ /* 0x000fe400078e0a2b */
[----:B------:R-:W-:Y:S01]  /*4550*/  @!P5 IMAD.MOV R44, RZ, RZ, -R44 ;  /* 0x000000ffff2cd224 */ /* 0x000fe200078e0a2c */
[----:B------:R5:W-:Y:S01]  /*4560*/  STL [R1+0x14], R5 ;  /* 0x0000140501007387 */ /* 0x000be20000100800 */
[C---:B0-----:R-:W-:Y:S01]  /*4570*/  SEL R2, R25.reuse, R41, !P0 ;  /* 0x0000002919027207 */ /* 0x041fe20004000000 */
[----:B------:R-:W-:Y:S01]  /*4580*/  @!P2 IMAD.MOV R45, RZ, RZ, -R45 ;  /* 0x000000ffff2da224 */ /* 0x000fe200078e0a2d */
[----:B-1----:R-:W-:-:S03]  /*4590*/  SEL R4, R25, R42, !P0 ;  /* 0x0000002a19047207 */ /* 0x002fc60004000000 */
[----:B------:R0:W-:Y:S01]  /*45a0*/  STL [R1+0x10], R2 ;  /* 0x0000100201007387 */ /* 0x0001e20000100800 */
[----:B-----5:R-:W-:-:S03]  /*45b0*/  SEL R5, R25, R51, !P0 ;  /* 0x0000003319057207 */ /* 0x020fc60004000000 */
[----:B------:R1:W-:Y:S04]  /*45c0*/  STL [R1+0xc], R4 ;  /* 0x00000c0401007387 */ /* 0x0003e80000100800 */
[----:B------:R5:W-:Y:S01]  /*45d0*/  STL [R1+0x8], R5 ;  /* 0x0000080501007387 */ /* 0x000be20000100800 */
[C---:B0-----:R-:W-:Y:S02]  /*45e0*/  SEL R2, R25.reuse, R43, !P0 ;  /* 0x0000002b19027207 */ /* 0x041fe40004000000 */
[----:B-1----:R-:W-:-:S03]  /*45f0*/  SEL R4, R25, R44, !P0 ;  /* 0x0000002c19047207 */ /* 0x002fc60004000000 */
[----:B------:R-:W-:Y:S01]  /*4600*/  STL [R1+0x4], R2 ;  /* 0x0000040201007387 */ /* 0x000fe20000100800 */
[----:B-----5:R-:W-:-:S03]  /*4610*/  SEL R5, R25, R45, !P0 ;  /* 0x0000002d19057207 */ /* 0x020fc60004000000 */
[----:B------:R-:W-:Y:S04]  /*4620*/  STL [R1], R4 ;  /* 0x0000000401007387 */ /* 0x000fe80000100800 */
[----:B------:R0:W-:Y:S02]  /*4630*/  STL [R1+0x134], R5 ;  /* 0x0001340501007387 */ /* 0x0001e40000100800 */
[----:B0-----:R-:W0:Y:S01]  /*4640*/  S2R R5, SR_TID.X ;  /* 0x0000000000057919 */ /* 0x001e220000002100 */
[----:B------:R-:W-:Y:S01]  /*4650*/  @!P6 IMAD.MOV R50, RZ, RZ, -R50 ;  /* 0x000000ffff32e224 */ /* 0x000fe200078e0a32 */
[----:B------:R-:W1:Y:S04]  /*4660*/  S2R R3, SR_TID.X ;  /* 0x0000000000037919 */ /* 0x000e680000002100 */
[----:B------:R-:W-:-:S02]  /*4670*/  SEL R2, R25, R50, !P0 ;  /* 0x0000003219027207 */ /* 0x000fc40004000000 */
[----:B------:R-:W-:-:S03]  /*4680*/  PRMT R6, RZ, 0x7610, R6 ;  /* 0x00007610ff067816 */ /* 0x000fc60000000006 */
[----:B------:R3:W-:Y:S01]  /*4690*/  STL [R1+0x130], R2 ;  /* 0x0001300201007387 */ /* 0x0007e20000100800 */
[----:B0-----:R-:W-:Y:S01]  /*46a0*/  LOP3.LUT R41, R5, 0x7f, RZ, 0xc0, !PT ;  /* 0x0000007f05297812 */ /* 0x001fe200078ec0ff */
[----:B------:R-:W-:Y:S01]  /*46b0*/  VIADD R5, R46, 0x7f ;  /* 0x0000007f2e057836 */ /* 0x000fe20000000000 */
[----:B--2---:R-:W-:-:S05]  /*46c0*/  SEL R4, R25, R52, !P0 ;  /* 0x0000003419047207 */ /* 0x004fca0004000000 */
[----:B------:R4:W-:Y:S01]  /*46d0*/  STL [R1+0x138], R4 ;  /* 0x0001380401007387 */ /* 0x0009e20000100800 */
[----:B---3--:R-:W-:-:S05]  /*46e0*/  IMAD R2, R0, R47, RZ ;  /* 0x0000002f00027224 */ /* 0x008fca00078e02ff */
[----:B------:R-:W-:Y:S01]  /*46f0*/  STL [R1+0x144], R2 ;  /* 0x0001440201007387 */ /* 0x000fe20000100800 */
[----:B-1----:R-:W-:-:S04]  /*4700*/  SHF.R.U32.HI R3, RZ, 0x6, R3 ;  /* 0x00000006ff037819 */ /* 0x002fc80000011603 */
[----:B------:R-:W-:Y:S02]  /*4710*/  SGXT.U32 R3, R3, 0x1 ;  /* 0x000000010303781a */ /* 0x000fe40000000000 */
[----:B------:R-:W-:Y:S02]  /*4720*/  ISETP.NE.U32.AND P2, PT, R41, RZ, PT ;  /* 0x000000ff2900720c */ /* 0x000fe40003f45070 */
[----:B------:R-:W-:Y:S01]  /*4730*/  LOP3.LUT R9, R3, 0x10, RZ, 0xfc, !PT ;  /* 0x0000001003097812 */ /* 0x000fe200078efcff */
[----:B------:R-:W-:Y:S02]  /*4740*/  UIADD3 UR6, UPT, UPT, UR10, 0x10000, URZ ;  /* 0x000100000a067890 */ /* 0x000fe4000fffe0ff */
[----:B------:R-:W-:Y:S01]  /*4750*/  UIADD3 UR11, UPT, UPT, UR9, UR11, URZ ;  /* 0x0000000b090b7290 */ /* 0x000fe2000fffe0ff */
[----:B----4-:R-:W-:-:S05]  /*4760*/  IMAD R4, R48, 0x2, R30 ;  /* 0x0000000230047824 */ /* 0x010fca00078e021e */
[----:B------:R0:W-:Y:S04]  /*4770*/  STL [R1+0x18], R4 ;  /* 0x0000180401007387 */ /* 0x0001e80000100800 */
[----:B------:R1:W-:Y:S04]  /*4780*/  STL.S16 [R1+0xc0], R6 ;  /* 0x0000c00601007387 */ /* 0x0003e80000100600 */
[----:B------:R1:W-:Y:S01]  /*4790*/  STL [R1+0x570], R5 ;  /* 0x0005700501007387 */ /* 0x0003e20000100800 */
[----:B------:R-:W-:-:S04]  /*47a0*/  IMAD R51, R48, 0x2, R4 ;  /* 0x0000000230337824 */ /* 0x000fc800078e0204 */
[----:B------:R-:W-:Y:S01]  /*47b0*/  IMAD R7, R48, 0x2, R51 ;  /* 0x0000000230077824 */ /* 0x000fe200078e0233 */
[----:B0-----:R-:W-:-:S03]  /*47c0*/  LOP3.LUT R4, R3, 0x8, RZ, 0xfc, !PT ;  /* 0x0000000803047812 */ /* 0x001fc600078efcff */
[----:B------:R-:W-:Y:S01]  /*47d0*/  IMAD R11, R48, 0x2, R7 ;  /* 0x00000002300b7824 */ /* 0x000fe200078e0207 */
[----:B-1----:R-:W-:Y:S06]  /*47e0*/  BRA.U UP0, `(.L_x_5) ;  /* 0x0000000100187547 */ /* 0x002fec000b800000 */
[----:B------:R-:W-:Y:S01]  /*47f0*/  ELECT P0, URZ, PT ;  /* 0x0000000000ff782f */ /* 0x000fe20003800000 */
[----:B------:R-:W-:Y:S01]  /*4800*/  IMAD.MOV.U32 R0, RZ, RZ, 0x1 ;  /* 0x00000001ff007424 */ /* 0x000fe200078e00ff */
[----:B------:R-:W-:Y:S01]  /*4810*/  UMOV UR5, 0x40 ;  /* 0x0000004000057882 */ /* 0x000fe20000000000 */
[----:B------:R-:W-:Y:S01]  /*4820*/  UVIRTCOUNT.DEALLOC.SMPOOL 0x80 ;  /* 0x000000800000784c */ /* 0x000fe20000000000 */
[----:B------:R-:W-:-:S09]  /*4830*/  ULEA UR5, UR4, UR5, 0x18 ;  /* 0x0000000504057291 */ /* 0x000fd2000f8ec0ff */
[----:B------:R0:W-:Y:S03]  /*4840*/  @P0 STS.U8 [UR5], R0 ;  /* 0x00000000ff000988 */ /* 0x0001e60008000005 */
.L_x_5:
[----:B------:R-:W2:Y:S01]  /*4850*/  LDL.LU R12, [R1+0x3c] ;  /* 0x00003c00010c7983 */ /* 0x000ea20000300800 */
[----:B------:R-:W-:Y:S01]  /*4860*/  STTM.16dp32bit_t0_t15.x32 tmem[UR11], RZ ;  /* 0x000000ff000079ed */ /* 0x000fe20008a8000b */
[----:B------:R-:W-:Y:S01]  /*4870*/  STTM.16dp32bit_t16_t31.x32 tmem[UR11+0x20], RZ ;  /* 0x000020ff000079ed */ /* 0x000fe20008aa000b */
[----:B------:R-:W1:Y:S02]  /*4880*/  FENCE.VIEW.ASYNC.T ;  /* 0x00000000000073c6 */ /* 0x000e640000000200 */
[----:B-1----:R-:W-:Y:S01]  /*4890*/  VOTEU.ALL UP1, P2 ;  /* 0x0000000000ff7886 */ /* 0x002fe20001020000 */
[----:B------:R-:W-:Y:S01]  /*48a0*/  UMOV UR12, UR6 ;  /* 0x00000006000c7c82 */ /* 0x000fe20008000000 */
[----:B------:R-:W-:Y:S01]  /*48b0*/  VOTEU.ALL UP2, P2 ;  /* 0x0000000000ff7886 */ /* 0x000fe20001040000 */
[----:B------:R-:W-:Y:S01]  /*48c0*/  IMAD.SHL.U32 R50, R2, 0x2, RZ ;  /* 0x0000000202327824 */ /* 0x000fe200078e00ff */
[----:B------:R-:W-:Y:S01]  /*48d0*/  ISETP.GT.AND P0, PT, R5, 0x7f, PT ;  /* 0x0000007f0500780c */ /* 0x000fe20003f04270 */
[----:B------:R-:W3:Y:S01]  /*48e0*/  LDL R31, [R1+0x40] ;  /* 0x00004000011f7983 */ /* 0x000ee20000100800 */
[----:B------:R-:W-:-:S04]  /*48f0*/  @!UP1 UIADD3 UR4, UPT, UPT, -UR7, 0x100000, URZ ;  /* 0x0010000007049890 */ /* 0x000fc8000fffe1ff */
[----:B------:R-:W-:Y:S02]  /*4900*/  @!UP1 USHF.L.U32 UR5, UR4, 0xb, URZ ;  /* 0x0000000b04059899 */ /* 0x000fe400080006ff */
[----:B------:R-:W-:Y:S01]  /*4910*/  @!UP1 USHF.L.U32 UR4, UR4, 0x1, URZ ;  /* 0x0000000104049899 */ /* 0x000fe200080006ff */
[----:B------:R-:W-:Y:S01]  /*4920*/  IMAD R18, R48, 0x2, R11 ;  /* 0x0000000230127824 */ /* 0x000fe200078e020b */
[----:B0-----:R-:W-:Y:S01]  /*4930*/  IADD3 R0, P3, PT, R50, UR24, RZ ;  /* 0x0000001832007c10 */ /* 0x001fe2000ff7e0ff */
[----:B------:R-:W-:Y:S01]  /*4940*/  BAR.SYNC.DEFER_BLOCKING 0x0 ;  /* 0x0000000000007b1d */ /* 0x000fe20000010000 */
[-C--:B------:R-:W-:Y:S01]  /*4950*/  ISETP.LT.AND P1, PT, R4, R46.reuse, P0 ;  /* 0x0000002e0400720c */ /* 0x080fe20000721270 */
[----:B------:R-:W-:Y:S01]  /*4960*/  IMAD R28, R48, 0x2, R18 ;  /* 0x00000002301c7824 */ /* 0x000fe200078e0212 */
[----:B------:R-:W-:Y:S02]  /*4970*/  LEA.HI.X.SX32 R47, R2, UR25, 0x1, P3 ;  /* 0x00000019022f7c11 */ /* 0x000fe400098f0eff */
[----:B------:R-:W-:Y:S01]  /*4980*/  ISETP.LT.AND P4, PT, R9, R46, P0 ;  /* 0x0000002e0900720c */ /* 0x000fe20000781270 */
[----:B------:R-:W-:Y:S01]  /*4990*/  IMAD R10, R48, 0x2, R28 ;  /* 0x00000002300a7824 */ /* 0x000fe200078e021c */
[----:B------:R-:W-:Y:S01]  /*49a0*/  STL [R1+0x8e0], R51 ;  /* 0x0008e03301007387 */ /* 0x000fe20000100800 */
[----:B------:R-:W-:-:S02]  /*49b0*/  PRMT R8, RZ, 0x7610, R8 ;  /* 0x00007610ff087816 */ /* 0x000fc40000000008 */
[C---:B------:R-:W-:Y:S01]  /*49c0*/  IMAD R2, R48.reuse, 0x2, R10 ;  /* 0x0000000230027824 */ /* 0x040fe200078e020a */
[----:B------:R-:W-:Y:S01]  /*49d0*/  STL [R1+0x8dc], R41 ;  /* 0x0008dc2901007387 */ /* 0x000fe20000100800 */
[----:B------:R-:W-:Y:S02]  /*49e0*/  PRMT R26, RZ, 0x7610, R26 ;  /* 0x00007610ff1a7816 */ /* 0x000fe4000000001a */
[----:B------:R-:W-:Y:S01]  /*49f0*/  IMAD R17, R48, 0x2, R2 ;  /* 0x0000000230117824 */ /* 0x000fe200078e0202 */
[----:B------:R-:W-:Y:S04]  /*4a00*/  STL [R1+0x8d8], R49 ;  /* 0x0008d83101007387 */ /* 0x000fe80000100800 */
[----:B------:R-:W-:Y:S04]  /*4a10*/  STL [R1+0x598], R53 ;  /* 0x0005983501007387 */ /* 0x000fe80000100800 */
[----:B------:R-:W0:Y:S02]  /*4a20*/  FENCE.VIEW.ASYNC.S ;  /* 0x00000000000073c6 */ /* 0x000e240000000000 */
[----:B0-----:R0:W1:Y:S02]  /*4a30*/  @!UP2 SYNCS.EXCH.64 URZ, [UR12], UR4 ;  /* 0x000000040cffa5b2 */ /* 0x0010640008000100 */
[----:B------:R-:W-:Y:S01]  /*4a40*/  STL [R1+0x70c], R50 ;  /* 0x00070c3201007387 */ /* 0x000fe20000100800 */
[----:B--2---:R-:W-:-:S02]  /*4a50*/  LEA R4, P3, R12, R0, 0x1 ;  /* 0x000000000c047211 */ /* 0x004fc400078608ff */
[C---:B------:R-:W-:Y:S02]  /*4a60*/  LOP3.LUT R16, R3.reuse, 0x1a, RZ, 0xfc, !PT ;  /* 0x0000001a03107812 */ /* 0x040fe400078efcff */
[----:B------:R-:W-:Y:S02]  /*4a70*/  LOP3.LUT R32, R3, 0x20, RZ, 0xfc, !PT ;  /* 0x0000002003207812 */ /* 0x000fe400078efcff */
[----:B------:R-:W-:Y:S01]  /*4a80*/  PRMT R15, RZ, 0x7610, R15 ;  /* 0x00007610ff0f7816 */ /* 0x000fe2000000000f */
[----:B------:R-:W-:Y:S01]  /*4a90*/  IMAD R29, R48, 0x2, R17 ;  /* 0x00000002301d7824 */ /* 0x000fe200078e0211 */
[----:B------:R-:W-:Y:S01]  /*4aa0*/  LEA.HI.X.SX32 R5, R12, R47, 0x1, P3 ;  /* 0x0000002f0c057211 */ /* 0x000fe200018f0eff */
[----:B-1----:R-:W-:Y:S01]  /*4ab0*/  BAR.SYNC.DEFER_BLOCKING 0x0 ;  /* 0x0000000000007b1d */ /* 0x002fe20000010000 */
[----:B------:R-:W-:Y:S02]  /*4ac0*/  PRMT R34, RZ, 0x7610, R34 ;  /* 0x00007610ff227816 */ /* 0x000fe40000000022 */
[----:B------:R-:W-:-:S02]  /*4ad0*/  PRMT R14, RZ, 0x7610, R14 ;  /* 0x00007610ff0e7816 */ /* 0x000fc4000000000e */
[----:B------:R-:W-:Y:S01]  /*4ae0*/  PRMT R13, RZ, 0x7610, R13 ;  /* 0x00007610ff0d7816 */ /* 0x000fe2000000000d */
[----:B0-----:R-:W0:Y:S01]  /*4af0*/  LDCU UR4, c[0x0][0x3b0] ;  /* 0x00007600ff0477ac */ /* 0x001e220008000800 */
[----:B------:R-:W2:Y:S01]  /*4b00*/  @P1 LDG.E.U16 R6, desc[UR22][R4.64] ;  /* 0x0000001604061981 */ /* 0x000ea2000c1e1500 */
[----:B------:R-:W-:-:S04]  /*4b10*/  IMAD R9, R48, 0x2, R29 ;  /* 0x0000000230097824 */ /* 0x000fc800078e021d */
[----:B------:R-:W-:Y:S01]  /*4b20*/  IMAD R12, R48, 0x2, R9 ;  /* 0x00000002300c7824 */ /* 0x000fe200078e0209 */
[----:B--2---:R1:W-:Y:S01]  /*4b30*/  @P1 STL [R1+0xc0], R6 ;  /* 0x0000c00601001387 */ /* 0x0043e20000100800 */
[----:B---3--:R-:W-:-:S04]  /*4b40*/  LEA R4, P1, R31, R0, 0x1 ;  /* 0x000000001f047211 */ /* 0x008fc800078208ff */
[----:B------:R-:W-:Y:S02]  /*4b50*/  LEA.HI.X.SX32 R5, R31, R47, 0x1, P1 ;  /* 0x0000002f1f057211 */ /* 0x000fe400008f0eff */
[-C--:B------:R-:W-:Y:S01]  /*4b60*/  ISETP.LT.AND P1, PT, R16, R46.reuse, P0 ;  /* 0x0000002e1000720c */ /* 0x080fe20000721270 */
[----:B------:R-:W-:Y:S01]  /*4b70*/  IMAD R16, R48, 0x2, R12 ;  /* 0x0000000230107824 */ /* 0x000fe200078e020c */
[----:B-1----:R-:W-:Y:S01]  /*4b80*/  LOP3.LUT R6, R3, 0x18, RZ, 0xfc, !PT ;  /* 0x0000001803067812 */ /* 0x002fe200078efcff */
[----:B------:R1:W2:Y:S03]  /*4b90*/  @P4 LDG.E.U16 R26, desc[UR22][R4.64] ;  /* 0x00000016041a4981 */ /* 0x0002a6000c1e1500 */
[----:B------:R-:W-:Y:S02]  /*4ba0*/  ISETP.LT.AND P3, PT, R6, R46, P0 ;  /* 0x0000002e0600720c */ /* 0x000fe40000761270 */
[----:B------:R-:W-:-:S04]  /*4bb0*/  LEA R6, P5, R7, R0, 0x1 ;  /* 0x0000000007067211 */ /* 0x000fc800078a08ff */
[----:B------:R-:W-:-:S07]  /*4bc0*/  LEA.HI.X.SX32 R7, R7, R47, 0x1, P5 ;  /* 0x0000002f07077211 */ /* 0x000fce00028f0eff */
[----:B------:R3:W4:Y:S01]  /*4bd0*/  @P3 LDG.E.U16 R8, desc[UR22][R6.64] ;  /* 0x0000001606083981 */ /* 0x000722000c1e1500 */
[C---:B-1----:R-:W-:Y:S02]  /*4be0*/  LEA R4, P4, R11.reuse, R0, 0x1 ;  /* 0x000000000b047211 */ /* 0x042fe400078808ff */
[----:B------:R-:W-:Y:S02]  /*4bf0*/  ISETP.LT.AND P3, PT, R32, R46, P0 ;  /* 0x0000002e2000720c */ /* 0x000fe40000761270 */
[----:B------:R-:W-:-:S05]  /*4c00*/  LEA.HI.X.SX32 R5, R11, R47, 0x1, P4 ;  /* 0x0000002f0b057211 */ /* 0x000fca00020f0eff */
[----:B------:R1:W2:Y:S01]  /*4c10*/  @P1 LDG.E.U16 R15, desc[UR22][R4.64] ;  /* 0x00000016040f1981 */ /* 0x0002a2000c1e1500 */
[----:B---3--:R-:W-:-:S04]  /*4c20*/  LEA R6, P1, R10, R0, 0x1 ;  /* 0x000000000a067211 */ /* 0x008fc800078208ff */
[----:B------:R-:W-:Y:S02]  /*4c30*/  LEA.HI.X.SX32 R7, R10, R47, 0x1, P1 ;  /* 0x0000002f0a077211 */ /* 0x000fe400008f0eff */
[----:B-1----:R-:W-:-:S03]  /*4c40*/  LEA R4, P5, R2, R0, 0x1 ;  /* 0x0000000002047211 */ /* 0x002fc600078a08ff */
[----:B------:R1:W3:Y:S01]  /*4c50*/  @P3 LDG.E.U16 R34, desc[UR22][R6.64] ;  /* 0x0000001606223981 */ /* 0x0002e2000c1e1500 */
[----:B------:R-:W-:Y:S02]  /*4c60*/  LEA.HI.X.SX32 R5, R2, R47, 0x1, P5 ;  /* 0x0000002f02057211 */ /* 0x000fe400028f0eff */
[C---:B-1----:R-:W-:Y:S02]  /*4c70*/  LOP3.LUT R7, R3.reuse, 0x2a, RZ, 0xfc, !PT ;  /* 0x0000002a03077812 */ /* 0x042fe400078efcff */
[C---:B------:R-:W-:Y:S02]  /*4c80*/  LOP3.LUT R6, R3.reuse, 0x30, RZ, 0xfc, !PT ;  /* 0x0000003003067812 */ /* 0x040fe400078efcff */
[----:B------:R-:W-:Y:S01]  /*4c90*/  PRMT R23, RZ, 0x7610, R23 ;  /* 0x00007610ff177816 */ /* 0x000fe20000000017 */
[----:B----4-:R-:W-:Y:S04]  /*4ca0*/  STL [R1+0xb8], R8 ;  /* 0x0000b80801007387 */ /* 0x010fe80000100800 */
[----:B--2---:R1:W-:Y:S02]  /*4cb0*/  STL [R1+0xbc], R26 ;  /* 0x0000bc1a01007387 */ /* 0x0043e40000100800 */
[----:B-1----:R-:W-:-:S04]  /*4cc0*/  LOP3.LUT R26, R3, 0x22, RZ, 0xfc, !PT ;  /* 0x00000022031a7812 */ /* 0x002fc800078efcff */
[----:B------:R-:W-:Y:S02]  /*4cd0*/  ISETP.LT.AND P4, PT, R26, R46, P0 ;  /* 0x0000002e1a00720c */ /* 0x000fe40000781270 */
[----:B------:R-:W-:-:S04]  /*4ce0*/  LOP3.LUT R26, R3, 0x28, RZ, 0xfc, !PT ;  /* 0x00000028031a7812 */ /* 0x000fc800078efcff */
[----:B------:R-:W-:-:S07]  /*4cf0*/  ISETP.LT.AND P1, PT, R26, R46, P0 ;  /* 0x0000002e1a00720c */ /* 0x000fce0000721270 */
[----:B------:R1:W2:Y:S01]  /*4d00*/  @P4 LDG.E.U16 R14, desc[UR22][R4.64] ;  /* 0x00000016040e4981 */ /* 0x0002a2000c1e1500 */
[----:B------:R-:W-:Y:S02]  /*4d10*/  ISETP.LT.AND P4, PT, R6, R46, P0 ;  /* 0x0000002e0600720c */ /* 0x000fe40000781270 */
[----:B-1----:R-:W-:-:S04]  /*4d20*/  LEA R4, P3, R9, R0, 0x1 ;  /* 0x0000000009047211 */ /* 0x002fc800078608ff */
[-C--:B------:R-:W-:Y:S02]  /*4d30*/  LEA.HI.X.SX32 R5, R9, R47.reuse, 0x1, P3 ;  /* 0x0000002f09057211 */ /* 0x080fe400018f0eff */
[----:B------:R-:W-:Y:S02]  /*4d40*/  ISETP.LT.AND P3, PT, R7, R46, P0 ;  /* 0x0000002e0700720c */ /* 0x000fe40000761270 */
[C---:B------:R-:W-:Y:S01]  /*4d50*/  LEA R6, P5, R12.reuse, R0, 0x1 ;  /* 0x000000000c067211 */ /* 0x040fe200078a08ff */
[----:B------:R1:W4:Y:S03]  /*4d60*/  @P1 LDG.E.U16 R13, desc[UR22][R4.64] ;  /* 0x00000016040d1981 */ /* 0x000326000c1e1500 */
[----:B------:R-:W-:-:S07]  /*4d70*/  LEA.HI.X.SX32 R7, R12, R47, 0x1, P5 ;  /* 0x0000002f0c077211 */ /* 0x000fce00028f0eff */
[----:B------:R0:W3:Y:S01]  /*4d80*/  @P3 LDG.E.U16 R23, desc[UR22][R6.64] ;  /* 0x0000001606173981 */ /* 0x0000e2000c1e1500 */
[----:B------:R-:W-:-:S04]  /*4d90*/  IMAD R31, R48, 0x2, R16 ;  /* 0x00000002301f7824 */ /* 0x000fc800078e0210 */
[----:B------:R-:W-:Y:S01]  /*4da0*/  IMAD R8, R48, 0x2, R31 ;  /* 0x0000000230087824 */ /* 0x000fe200078e021f */
[----:B------:R-:W-:-:S03]  /*4db0*/  PRMT R25, RZ, 0x7610, R25 ;  /* 0x00007610ff197816 */ /* 0x000fc60000000019 */
[----:B------:R-:W-:Y:S01]  /*4dc0*/  IMAD R11, R48, 0x2, R8 ;  /* 0x00000002300b7824 */ /* 0x000fe200078e0208 */
[C---:B-1----:R-:W-:Y:S01]  /*4dd0*/  LEA R4, P1, R8.reuse, R0, 0x1 ;  /* 0x0000000008047211 */ /* 0x042fe200078208ff */
[----:B------:R1:W-:Y:S01]  /*4de0*/  STL [R1+0x36c], R15 ;  /* 0x00036c0f01007387 */ /* 0x0003e20000100800 */
[C---:B------:R-:W-:Y:S02]  /*4df0*/  LOP3.LUT R12, R3.reuse, 0x32, RZ, 0xfc, !PT ;  /* 0x00000032030c7812 */ /* 0x040fe400078efcff */
[----:B------:R-:W-:Y:S02]  /*4e00*/  LEA.HI.X.SX32 R5, R8, R47, 0x1, P1 ;  /* 0x0000002f08057211 */ /* 0x000fe400008f0eff */
[----:B0-----:R-:W-:-:S03]  /*4e10*/  LOP3.LUT R6, R3, 0x38, RZ, 0xfc, !PT ;  /* 0x0000003803067812 */ /* 0x001fc600078efcff */
[----:B------:R0:W3:Y:S01]  /*4e20*/  @P4 LDG.E.U16 R25, desc[UR22][R4.64] ;  /* 0x0000001604194981 */ /* 0x0000e2000c1e1500 */
[----:B-1----:R-:W-:Y:S01]  /*4e30*/  IMAD R15, R48, 0x2, R11 ;  /* 0x00000002300f7824 */ /* 0x002fe200078e020b */
[----:B------:R-:W-:-:S03]  /*4e40*/  ISETP.LT.AND P4, PT, R12, R46, P0 ;  /* 0x0000002e0c00720c */ /* 0x000fc60000781270 */
[----:B------:R-:W-:Y:S01]  /*4e50*/  IMAD R32, R48, 0x2, R15 ;  /* 0x0000000230207824 */ /* 0x000fe200078e020f */
[----:B------:R-:W-:-:S03]  /*4e60*/  ISETP.LT.AND P3, PT, R6, R46, P0 ;  /* 0x0000002e0600720c */ /* 0x000fc60000761270 */
[----:B------:R-:W-:Y:S01]  /*4e70*/  IMAD R10, R48, 0x2, R32 ;  /* 0x00000002300a7824 */ /* 0x000fe200078e0220 */
[-C--:B0-----:R-:W-:Y:S02]  /*4e80*/  LEA R4, P1, R11, R0.reuse, 0x1 ;  /* 0x000000000b047211 */ /* 0x081fe400078208ff */
[----:B------:R-:W-:Y:S02]  /*4e90*/  PRMT R20, RZ, 0x7610, R20 ;  /* 0x00007610ff147816 */ /* 0x000fe40000000014 */
[----:B------:R-:W-:Y:S02]  /*4ea0*/  LOP3.LUT R35, R3, 0x3a, RZ, 0xfc, !PT ;  /* 0x0000003a03237812 */ /* 0x000fe400078efcff */
[----:B------:R-:W-:Y:S02]  /*4eb0*/  LEA R6, P5, R10, R0, 0x1 ;  /* 0x000000000a067211 */ /* 0x000fe400078a08ff */
[----:B------:R-:W-:Y:S01]  /*4ec0*/  LEA.HI.X.SX32 R5, R11, R47, 0x1, P1 ;  /* 0x0000002f0b057211 */ /* 0x000fe200008f0eff */
[----:B------:R-:W-:Y:S01]  /*4ed0*/  IMAD R2, R48, 0x2, R10 ;  /* 0x0000000230027824 */ /* 0x000fe200078e020a */
[----:B------:R-:W-:-:S02]  /*4ee0*/  PRMT R24, RZ, 0x7610, R24 ;  /* 0x00007610ff187816 */ /* 0x000fc40000000018 */
[----:B------:R-:W-:Y:S01]  /*4ef0*/  ISETP.LT.AND P1, PT, R35, R46, P0 ;  /* 0x0000002e2300720c */ /* 0x000fe20000721270 */
[----:B------:R0:W3:Y:S01]  /*4f00*/  @P4 LDG.E.U16 R20, desc[UR22][R4.64] ;  /* 0x0000001604144981 */ /* 0x0000e2000c1e1500 */
[----:B------:R-:W-:Y:S02]  /*4f10*/  LEA.HI.X.SX32 R7, R10, R47, 0x1, P5 ;  /* 0x0000002f0a077211 */ /* 0x000fe400028f0eff */
[----:B------:R-:W-:-:S03]  /*4f20*/  PRMT R33, RZ, 0x7610, R33 ;  /* 0x00007610ff217816 */ /* 0x000fc60000000021 */
[----:B------:R-:W3:Y:S01]  /*4f30*/  @P3 LDG.E.U16 R24, desc[UR22][R6.64] ;  /* 0x0000001606183981 */ /* 0x000ee2000c1e1500 */
[----:B0-----:R-:W-:-:S04]  /*4f40*/  LEA R4, P4, R2, R0, 0x1 ;  /* 0x0000000002047211 */ /* 0x001fc800078808ff */
[----:B------:R-:W-:-:S05]  /*4f50*/  LEA.HI.X.SX32 R5, R2, R47, 0x1, P4 ;  /* 0x0000002f02057211 */ /* 0x000fca00020f0eff */
[----:B------:R0:W3:Y:S04]  /*4f60*/  @P1 LDG.E.U16 R33, desc[UR22][R4.64] ;  /* 0x0000001604211981 */ /* 0x0000e8000c1e1500 */
[----:B--2---:R-:W-:Y:S04]  /*4f70*/  STL [R1+0x368], R14 ;  /* 0x0003680e01007387 */ /* 0x004fe80000100800 */
[----:B----4-:R-:W-:Y:S04]  /*4f80*/  STL [R1+0xb0], R13 ;  /* 0x0000b00d01007387 */ /* 0x010fe80000100800 */
[----:B---3--:R1:W-:Y:S04]  /*4f90*/  STL [R1+0x364], R23 ;  /* 0x0003641701007387 */ /* 0x0083e80000100800 */
[----:B-1----:R-:W2:Y:S01]  /*4fa0*/  LDL R23, [R1+0x50] ;  /* 0x0000500001177983 */ /* 0x002ea20000100800 */
[----:B------:R-:W-:-:S04]  /*4fb0*/  IMAD R14, R48, 0x2, R2 ;  /* 0x00000002300e7824 */ /* 0x000fc800078e0202 */
[----:B------:R-:W-:-:S04]  /*4fc0*/  IMAD R36, R48, 0x2, R14 ;  /* 0x0000000230247824 */ /* 0x000fc800078e020e */
[----:B------:R-:W-:-:S04]  /*4fd0*/  IMAD R9, R48, 0x2, R36 ;  /* 0x0000000230097824 */ /* 0x000fc800078e0224 */
[C---:B------:R-:W-:Y:S01]  /*4fe0*/  IMAD R26, R48.reuse, 0x2, R9 ;  /* 0x00000002301a7824 */ /* 0x040fe200078e0209 */
[C---:B------:R-:W-:Y:S02]  /*4ff0*/  LOP3.LUT R39, R3.reuse, 0xa, RZ, 0xfc, !PT ;  /* 0x0000000a03277812 */ /* 0x040fe400078efcff */
[----:B------:R-:W-:Y:S01]  /*5000*/  LOP3.LUT R10, R3, 0x12, RZ, 0xfc, !PT ;  /* 0x00000012030a7812 */ /* 0x000fe200078efcff */
[----:B------:R-:W-:Y:S01]  /*5010*/  IMAD R13, R48, 0x2, R26 ;  /* 0x00000002300d7824 */ /* 0x000fe200078e021a */
[----:B------:R1:W-:Y:S01]  /*5020*/  STL [R1+0xb4], R34 ;  /* 0x0000b42201007387 */ /* 0x0003e20000100800 */
[-C--:B------:R-:W-:Y:S02]  /*5030*/  ISETP.LT.AND P3, PT, R39, R46.reuse, P0 ;  /* 0x0000002e2700720c */ /* 0x080fe40000761270 */
[----:B------:R-:W-:Y:S02]  /*5040*/  ISETP.LT.AND P4, PT, R10, R46, P0 ;  /* 0x0000002e0a00720c */ /* 0x000fe40000781270 */
[----:B0-----:R-:W-:Y:S01]  /*5050*/  LEA R4, P5, R30, R0, 0x1 ;  /* 0x000000001e047211 */ /* 0x001fe200078a08ff */
[C---:B-1----:R-:W-:Y:S01]  /*5060*/  IMAD R34, R48.reuse, 0x2, R13 ;  /* 0x0000000230227824 */ /* 0x042fe200078e020d */
[----:B------:R0:W-:Y:S03]  /*5070*/  STL [R1+0xac], R25 ;  /* 0x0000ac1901007387 */ /* 0x0001e60000100800 */
[----:B------:R-:W-:Y:S01]  /*5080*/  IMAD R8, R48, 0x2, R34 ;  /* 0x0000000230087824 */ /* 0x000fe200078e0222 */
[----:B------:R-:W-:-:S02]  /*5090*/  PRMT R21, RZ, 0x7610, R21 ;  /* 0x00007610ff157816 */ /* 0x000fc40000000015 */
[----:B------:R-:W-:Y:S02]  /*50a0*/  PRMT R19, RZ, 0x7610, R19 ;  /* 0x00007610ff137816 */ /* 0x000fe40000000013 */
[----:B------:R-:W-:Y:S01]  /*50b0*/  LEA.HI.X.SX32 R5, R30, R47, 0x1, P5 ;  /* 0x0000002f1e057211 */ /* 0x000fe200028f0eff */
[----:B0-----:R-:W-:Y:S01]  /*50c0*/  IMAD R25, R48, 0x2, R8 ;  /* 0x0000000230197824 */ /* 0x001fe200078e0208 */
[----:B------:R-:W-:-:S03]  /*50d0*/  LOP3.LUT R10, R3, 0x40, RZ, 0xfc, !PT ;  /* 0x00000040030a7812 */ /* 0x000fc600078efcff */
[----:B------:R0:W3:Y:S01]  /*50e0*/  @P4 LDG.E.U16 R19, desc[UR22][R4.64] ;  /* 0x0000001604134981 */ /* 0x0000e2000c1e1500 */
[----:B------:R-:W-:-:S04]  /*50f0*/  IMAD R12, R48, 0x2, R25 ;  /* 0x00000002300c7824 */ /* 0x000fc800078e0219 */
[----:B------:R-:W-:Y:S01]  /*5100*/  IMAD R35, R48, 0x2, R12 ;  /* 0x0000000230237824 */ /* 0x000fe200078e020c */
[----:B------:R1:W-:Y:S01]  /*5110*/  STL [R1+0x360], R20 ;  /* 0x0003601401007387 */ /* 0x0003e20000100800 */
[----:B------:R-:W-:-:S03]  /*5120*/  PRMT R38, RZ, 0x7610, R38 ;  /* 0x00007610ff267816 */ /* 0x000fc60000000026 */
[----:B------:R4:W-:Y:S01]  /*5130*/  STL [R1+0xa8], R24 ;  /* 0x0000a81801007387 */ /* 0x0009e20000100800 */
[----:B-1----:R-:W-:Y:S01]  /*5140*/  IMAD R20, R48, 0x2, R35 ;  /* 0x0000000230147824 */ /* 0x002fe200078e0223 */
[----:B------:R-:W-:-:S03]  /*5150*/  PRMT R22, RZ, 0x7610, R22 ;  /* 0x00007610ff167816 */ /* 0x000fc60000000016 */
[C---:B----4-:R-:W-:Y:S01]  /*5160*/  IMAD R24, R48.reuse, 0x2, R20 ;  /* 0x0000000230187824 */ /* 0x050fe200078e0214 */
[----:B------:R1:W-:Y:S03]  /*5170*/  STL [R1+0x35c], R33 ;  /* 0x00035c2101007387 */ /* 0x0003e60000100800 */
[----:B------:R-:W-:Y:S01]  /*5180*/  IMAD R11, R48, 0x2, R24 ;  /* 0x00000002300b7824 */ /* 0x000fe200078e0218 */
[----:B------:R-:W-:-:S03]  /*5190*/  PRMT R27, RZ, 0x7610, R27 ;  /* 0x00007610ff1b7816 */ /* 0x000fc6000000001b */
[----:B-1----:R-:W-:-:S04]  /*51a0*/  IMAD R33, R48, 0x2, R11 ;  /* 0x0000000230217824 */ /* 0x002fc800078e020b */
[----:B------:R-:W-:Y:S01]  /*51b0*/  IMAD R2, R48, 0x2, R33 ;  /* 0x0000000230027824 */ /* 0x000fe200078e0221 */
[----:B--2---:R-:W-:-:S04]  /*51c0*/  LEA R6, P1, R23, R0, 0x1 ;  /* 0x0000000017067211 */ /* 0x004fc800078208ff */
[----:B------:R-:W-:Y:S02]  /*51d0*/  LEA.HI.X.SX32 R7, R23, R47, 0x1, P1 ;  /* 0x0000002f17077211 */ /* 0x000fe400008f0eff */
[----:B------:R-:W-:-:S03]  /*51e0*/  ISETP.LT.AND P1, PT, R10, R46, P0 ;  /* 0x0000002e0a00720c */ /* 0x000fc60000721270 */
[----:B------:R1:W2:Y:S01]  /*51f0*/  @P3 LDG.E.U16 R21, desc[UR22][R6.64] ;  /* 0x0000001606153981 */ /* 0x0002a2000c1e1500 */
[----:B0-----:R-:W-:-:S04]  /*5200*/  LEA R4, P3, R9, R0, 0x1 ;  /* 0x0000000009047211 */ /* 0x001fc800078608ff */
[----:B------:R-:W-:Y:S02]  /*5210*/  LEA.HI.X.SX32 R5, R9, R47, 0x1, P3 ;  /* 0x0000002f09057211 */ /* 0x000fe400018f0eff */
[----:B-1----:R-:W-:-:S03]  /*5220*/  LOP3.LUT R7, R3, 0x48, RZ, 0xfc, !PT ;  /* 0x0000004803077812 */ /* 0x002fc600078efcff */
[----:B------:R0:W4:Y:S01]  /*5230*/  @P1 LDG.E.U16 R38, desc[UR22][R4.64] ;  /* 0x0000001604261981 */ /* 0x000122000c1e1500 */
[----:B------:R-:W-:Y:S02]  /*5240*/  LOP3.LUT R6, R3, 0x50, RZ, 0xfc, !PT ;  /* 0x0000005003067812 */ /* 0x000fe400078efcff */
[-C--:B------:R-:W-:Y:S02]  /*5250*/  ISETP.LT.AND P3, PT, R7, R46.reuse, P0 ;  /* 0x0000002e0700720c */ /* 0x080fe40000761270 */
[----:B------:R-:W-:Y:S02]  /*5260*/  ISETP.LT.AND P4, PT, R6, R46, P0 ;  /* 0x0000002e0600720c */ /* 0x000fe40000781270 */
[-C--:B------:R-:W-:Y:S02]  /*5270*/  LEA R6, P5, R8, R0.reuse, 0x1 ;  /* 0x0000000008067211 */ /* 0x080fe400078a08ff */
[----:B0-----:R-:W-:Y:S02]  /*5280*/  LEA R4, P1, R20, R0, 0x1 ;  /* 0x0000000014047211 */ /* 0x001fe400078208ff */
[----:B------:R-:W-:-:S02]  /*5290*/  LEA.HI.X.SX32 R7, R8, R47, 0x1, P5 ;  /* 0x0000002f08077211 */ /* 0x000fc400028f0eff */
[----:B------:R-:W-:-:S03]  /*52a0*/  LEA.HI.X.SX32 R5, R20, R47, 0x1, P1 ;  /* 0x0000002f14057211 */ /* 0x000fc600008f0eff */
[----:B------:R0:W4:Y:S01]  /*52b0*/  @P3 LDG.E.U16 R22, desc[UR22][R6.64] ;  /* 0x0000001606163981 */ /* 0x000122000c1e1500 */
[----:B------:R-:W-:-:S03]  /*52c0*/  LOP3.LUT R8, R3, 0x58, RZ, 0xfc, !PT ;  /* 0x0000005803087812 */ /* 0x000fc600078efcff */
[----:B------:R1:W4:Y:S01]  /*52d0*/  @P4 LDG.E.U16 R27, desc[UR22][R4.64] ;  /* 0x00000016041b4981 */ /* 0x000322000c1e1500 */
[----:B0-----:R-:W-:Y:S02]  /*52e0*/  PRMT R6, RZ, 0x7610, R6 ;  /* 0x00007610ff067816 */ /* 0x001fe40000000006 */
[----:B------:R-:W-:Y:S02]  /*52f0*/  LOP3.LUT R7, R3, 0x60, RZ, 0xfc, !PT ;  /* 0x0000006003077812 */ /* 0x000fe400078efcff */
[-C--:B------:R-:W-:Y:S01]  /*5300*/  ISETP.LT.AND P4, PT, R8, R46.reuse, P0 ;  /* 0x0000002e0800720c */ /* 0x080fe20000781270 */
[----:B-1----:R-:W-:Y:S01]  /*5310*/  IMAD.MOV.U32 R5, RZ, RZ, R6 ;  /* 0x000000ffff057224 */ /* 0x002fe200078e0006 */
[----:B------:R-:W-:Y:S02]  /*5320*/  ISETP.LT.AND P3, PT, R7, R46, P0 ;  /* 0x0000002e0700720c */ /* 0x000fe40000761270 */
[----:B------:R-:W-:Y:S01]  /*5330*/  LEA R4, P1, R2, R0, 0x1 ;  /* 0x0000000002047211 */ /* 0x000fe200078208ff */
[----:B------:R-:W-:-:S02]  /*5340*/  IMAD.MOV.U32 R7, RZ, RZ, R5 ;  /* 0x000000ffff077224 */ /* 0x000fc400078e0005 */
[----:B------:R-:W-:Y:S01]  /*5350*/  IMAD R23, R48, 0x2, R2 ;  /* 0x0000000230177824 */ /* 0x000fe200078e0202 */
[----:B------:R-:W-:Y:S01]  /*5360*/  LEA.HI.X.SX32 R5, R2, R47, 0x1, P1 ;  /* 0x0000002f02057211 */ /* 0x000fe200008f0eff */
[----:B------:R-:W-:-:S06]  /*5370*/  IMAD.MOV.U32 R2, RZ, RZ, R7 ;  /* 0x000000ffff027224 */ /* 0x000fcc00078e0007 */
[----:B------:R-:W4:Y:S01]  /*5380*/  @P4 LDG.E.U16 R2, desc[UR22][R4.64] ;  /* 0x0000001604024981 */ /* 0x000f22000c1e1500 */
[----:B------:R-:W-:-:S04]  /*5390*/  IMAD R10, R48, 0x2, R23 ;  /* 0x00000002300a7824 */ /* 0x000fc800078e0217 */
[C---:B------:R-:W-:Y:S01]  /*53a0*/  IMAD R30, R48.reuse, 0x2, R10 ;  /* 0x00000002301e7824 */ /* 0x040fe200078e020a */
[----:B---3--:R0:W-:Y:S03]  /*53b0*/  STL [R1+0x354], R19 ;  /* 0x0003541301007387 */ /* 0x0081e60000100800 */
[C---:B0-----:R-:W-:Y:S01]  /*53c0*/  IMAD R19, R48.reuse, 0x2, R30 ;  /* 0x0000000230137824 */ /* 0x041fe200078e021e */
[----:B------:R-:W-:Y:S01]  /*53d0*/  PRMT R37, RZ, 0x7610, R37 ;  /* 0x00007610ff257816 */ /* 0x000fe20000000025 */
[----:B--2---:R0:W-:Y:S02]  /*53e0*/  STL [R1+0x358], R21 ;  /* 0x0003581501007387 */ /* 0x0041e40000100800 */
[----:B0-----:R-:W-:-:S04]  /*53f0*/  IMAD R21, R48, 0x2, R19 ;  /* 0x0000000230157824 */ /* 0x001fc800078e0213 */
[----:B------:R-:W-:-:S04]  /*5400*/  IMAD R9, R48, 0x2, R21 ;  /* 0x0000000230097824 */ /* 0x000fc800078e0215 */
[C---:B------:R-:W-:Y:S01]  /*5410*/  IMAD R39, R48.reuse, 0x2, R9 ;  /* 0x0000000230277824 */ /* 0x040fe200078e0209 */
[----:B----4-:R0:W-:Y:S04]  /*5420*/  STL [R1+0x34c], R22 ;  /* 0x00034c1601007387 */ /* 0x0101e80000100800 */
[----:B------:R1:W-:Y:S04]  /*5430*/  STL.S16 [R1+0x344], R6 ;  /* 0x0003440601007387 */ /* 0x0003e80000100600 */
[----:B------:R2:W-:Y:S01]  /*5440*/  STL [R1+0x348], R27 ;  /* 0x0003481b01007387 */ /* 0x0005e20000100800 */
[----:B0-----:R-:W-:Y:S01]  /*5450*/  IMAD R22, R48, 0x2, R39 ;  /* 0x0000000230167824 */ /* 0x001fe200078e0227 */
[----:B-1----:R-:W-:-:S02]  /*5460*/  LEA R6, P5, R19, R0, 0x1 ;  /* 0x0000000013067211 */ /* 0x002fc400078a08ff */
[----:B--2---:R-:W-:Y:S01]  /*5470*/  LOP3.LUT R27, R3, 0x68, RZ, 0xfc, !PT ;  /* 0x00000068031b7812 */ /* 0x004fe200078efcff */
[----:B------:R-:W-:Y:S01]  /*5480*/  STL [R1+0x350], R38 ;  /* 0x0003502601007387 */ /* 0x000fe20000100800 */
[----:B------:R-:W-:Y:S02]  /*5490*/  LEA.HI.X.SX32 R7, R19, R47, 0x1, P5 ;  /* 0x0000002f13077211 */ /* 0x000fe400028f0eff */
[----:B------:R-:W-:-:S03]  /*54a0*/  ISETP.LT.AND P1, PT, R27, R46, P0 ;  /* 0x0000002e1b00720c */ /* 0x000fc60000721270 */
[----:B------:R0:W2:Y:S04]  /*54b0*/  @P3 LDG.E.U16 R37, desc[UR22][R6.64] ;  /* 0x0000001606253981 */ /* 0x0000a8000c1e1500 */
[----:B------:R-:W-:Y:S01]  /*54c0*/  @P4 STL [R1+0x344], R2 ;  /* 0x0003440201004387 */ /* 0x000fe20000100800 */
[----:B------:R-:W-:-:S04]  /*54d0*/  LEA R4, P4, R22, R0, 0x1 ;  /* 0x0000000016047211 */ /* 0x000fc800078808ff */
[----:B------:R-:W-:Y:S02]  /*54e0*/  LEA.HI.X.SX32 R5, R22, R47, 0x1, P4 ;  /* 0x0000002f16057211 */ /* 0x000fe400020f0eff */
[----:B0-----:R-:W-:-:S06]  /*54f0*/  PRMT R6, RZ, 0x7610, R6 ;  /* 0x00007610ff067816 */ /* 0x001fcc0000000006 */
[----:B------:R0:W3:Y:S01]  /*5500*/  @P1 LDG.E.U16 R6, desc[UR22][R4.64] ;  /* 0x0000001604061981 */ /* 0x0000e2000c1e1500 */
[----:B------:R-:W-:-:S04]  /*5510*/  LOP3.LUT R7, R3, 0x78, RZ, 0xfc, !PT ;  /* 0x0000007803077812 */ /* 0x000fc800078efcff */
[----:B------:R-:W-:Y:S02]  /*5520*/  ISETP.LT.AND P4, PT, R7, R46, P0 ;  /* 0x0000002e0700720c */ /* 0x000fe40000781270 */
[----:B0-----:R-:W-:Y:S02]  /*5530*/  PRMT R5, RZ, 0x7610, R5 ;  /* 0x00007610ff057816 */ /* 0x001fe40000000005 */
[C---:B------:R-:W-:Y:S01]  /*5540*/  LOP3.LUT R7, R3.reuse, 0x42, RZ, 0xfc, !PT ;  /* 0x0000004203077812 */ /* 0x040fe200078efcff */
[----:B--2---:R0:W-:Y:S02]  /*5550*/  STL [R1+0x340], R37 ;  /* 0x0003402501007387 */ /* 0x0041e40000100800 */
[C---:B0-----:R-:W-:Y:S02]  /*5560*/  LOP3.LUT R37, R3.reuse, 0x70, RZ, 0xfc, !PT ;  /* 0x0000007003257812 */ /* 0x041fe400078efcff */
[----:B---3--:R-:W-:Y:S04]  /*5570*/  STL [R1+0x1dc], R6 ;  /* 0x0001dc0601007387 */ /* 0x008fe80000100800 */
[----:B------:R0:W-:Y:S02]  /*5580*/  STL.S16 [R1+0x1d8], R5 ;  /* 0x0001d80501007387 */ /* 0x0001e40000100600 */
[----:B0-----:R-:W-:-:S02]  /*5590*/  LOP3.LUT R5, R3, 0x42, RZ, 0xfc, !PT ;  /* 0x0000004203057812 */ /* 0x001fc400078efcff */
[----:B------:R-:W-:-:S06]  /*55a0*/  LOP3.LUT R3, R3, 0x4a, RZ, 0xfc, !PT ;  /* 0x0000004a03037812 */ /* 0x000fcc00078efcff */
[----:B------:R-:W2:Y:S01]  /*55b0*/  LDL R3, [R1+0x1d8] ;  /* 0x0001d80001037983 */ /* 0x000ea20000100800 */
[----:B------:R-:W-:-:S04]  /*55c0*/  IMAD R20, R48, 0x2, R22 ;  /* 0x0000000230147824 */ /* 0x000fc800078e0216 */
[----:B------:R-:W-:-:S04]  /*55d0*/  IMAD R8, R48, 0x2, R20 ;  /* 0x0000000230087824 */ /* 0x000fc800078e0214 */
[----:B------:R-:W-:Y:S01]  /*55e0*/  IMAD R38, R48, 0x2, R8 ;  /* 0x0000000230267824 */ /* 0x000fe200078e0208 */
[----:B------:R-:W-:-:S03]  /*55f0*/  ISETP.LT.AND P5, PT, R37, R46, P0 ;  /* 0x0000002e2500720c */ /* 0x000fc600007a1270 */
[----:B------:R-:W-:-:S05]  /*5600*/  IMAD R27, R48, 0x2, R38 ;  /* 0x00000002301b7824 */ /* 0x000fca00078e0226 */
[----:B------:R-:W-:-:S04]  /*5610*/  LEA R6, P1, R27, R0, 0x1 ;  /* 0x000000001b067211 */ /* 0x000fc800078208ff */
[----:B------:R-:W-:-:S05]  /*5620*/  LEA.HI.X.SX32 R7, R27, R47, 0x1, P1 ;  /* 0x0000002f1b077211 */ /* 0x000fca00008f0eff */
[----:B--2---:R-:W2:Y:S01]  /*5630*/  @P5 LDG.E.U16 R3, desc[UR22][R6.64] ;  /* 0x0000001606035981 */ /* 0x004ea2000c1e1500 */
[----:B------:R-:W-:-:S04]  /*5640*/  IMAD R19, R48, 0x2, R27 ;  /* 0x0000000230137824 */ /* 0x000fc800078e021b */
[----:B------:R-:W-:-:S04]  /*5650*/  IMAD R2, R48, 0x2, R19 ;  /* 0x0000000230027824 */ /* 0x000fc800078e0213 */
[----:B------:R-:W-:Y:S01]  /*5660*/  IMAD R37, R48, 0x2, R2 ;  /* 0x0000000230257824 */ /* 0x000fe200078e0202 */
[----:B------:R-:W-:-:S03]  /*5670*/  ISETP.LT.AND P3, PT, R5, R46, P0 ;  /* 0x0000002e0500720c */ /* 0x000fc60000761270 */
[----:B------:R-:W-:Y:S01]  /*5680*/  IMAD R22, R48, 0x2, R37 ;  /* 0x0000000230167824 */ /* 0x000fe200078e0225 */
[----:B------:R-:W-:-:S04]  /*5690*/  PRMT R51, RZ, 0x7610, R51 ;  /* 0x00007610ff337816 */ /* 0x000fc80000000033 */
[C---:B------:R-:W-:Y:S02]  /*56a0*/  LEA R4, P6, R22.reuse, R0, 0x1 ;  /* 0x0000000016047211 */ /* 0x040fe400078c08ff */
[----:B------:R-:W-:Y:S02]  /*56b0*/  PRMT R44, RZ, 0x7610, R44 ;  /* 0x00007610ff2c7816 */ /* 0x000fe4000000002c */
[----:B------:R-:W-:-:S05]  /*56c0*/  LEA.HI.X.SX32 R5, R22, R47, 0x1, P6 ;  /* 0x0000002f16057211 */ /* 0x000fca00030f0eff */
[----:B------:R0:W3:Y:S04]  /*56d0*/  @P4 LDG.E.U16 R51, desc[UR22][R4.64] ;  /* 0x0000001604334981 */ /* 0x0000e8000c1e1500 */
[----:B--2---:R1:W-:Y:S02]  /*56e0*/  @P5 STL [R1+0x1d8], R3 ;  /* 0x0001d80301005387 */ /* 0x0043e40000100800 */
[----:B-1----:R-:W1:Y:S01]  /*56f0*/  S2R R3, SR_TID.X ;  /* 0x0000000000037919 */ /* 0x002e620000002100 */
[----:B------:R-:W-:Y:S02]  /*5700*/  LEA R6, P5, R26, R0, 0x1 ;  /* 0x000000001a067211 */ /* 0x000fe400078a08ff */
[----:B-1----:R-:W-:-:S04]  /*5710*/  SHF.R.U32.HI R3, RZ, 0x6, R3 ;  /* 0x00000006ff037819 */ /* 0x002fc80000011603 */
[----:B------:R-:W-:-:S04]  /*5720*/  SGXT.U32 R3, R3, 0x1 ;  /* 0x000000010303781a */ /* 0x000fc80000000000 */
[----:B------:R-:W-:-:S04]  /*5730*/  LOP3.LUT R7, R3, 0x4a, RZ, 0xfc, !PT ;  /* 0x0000004a03077812 */ /* 0x000fc800078efcff */
[----:B------:R-:W-:Y:S02]  /*5740*/  ISETP.LT.AND P1, PT, R7, R46, P0 ;  /* 0x0000002e0700720c */ /* 0x000fe40000721270 */
[----:B------:R-:W-:-:S05]  /*5750*/  LEA.HI.X.SX32 R7, R26, R47, 0x1, P5 ;  /* 0x0000002f1a077211 */ /* 0x000fca00028f0eff */
[----:B------:R1:W2:Y:S01]  /*5760*/  @P3 LDG.E.U16 R44, desc[UR22][R6.64] ;  /* 0x00000016062c3981 */ /* 0x0002a2000c1e1500 */
[----:B0-----:R-:W-:Y:S02]  /*5770*/  LEA R4, P4, R25, R0, 0x1 ;  /* 0x0000000019047211 */ /* 0x001fe400078808ff */
[----:B------:R-:W-:Y:S01]  /*5780*/  PRMT R53, RZ, 0x7610, R53 ;  /* 0x00007610ff357816 */ /* 0x000fe20000000035 */
[----:B---3--:R0:W-:Y:S01]  /*5790*/  STL [R1+0x1d4], R51 ;  /* 0x0001d43301007387 */ /* 0x0081e20000100800 */
[----:B------:R-:W-:Y:S02]  /*57a0*/  LOP3.LUT R5, R3, 0x52, RZ, 0xfc, !PT ;  /* 0x0000005203057812 */ /* 0x000fe400078efcff */
[----:B------:R-:W-:Y:S02]  /*57b0*/  LEA.HI.X.SX32 R5, R25, R47, 0x1, P4 ;  /* 0x0000002f19057211 */ /* 0x000fe400020f0eff */
[----:B-1----:R-:W-:-:S03]  /*57c0*/  PRMT R7, RZ, 0x7610, R7 ;  /* 0x00007610ff077816 */ /* 0x002fc60000000007 */
[----:B------:R1:W3:Y:S04]  /*57d0*/  @P1 LDG.E.U16 R53, desc[UR22][R4.64] ;  /* 0x0000001604351981 */ /* 0x0002e8000c1e1500 */
[----:B0-----:R-:W4:Y:S01]  /*57e0*/  LDL.LU R51, [R1+0x8e0] ;  /* 0x0008e00001337983 */ /* 0x001f220000300800 */
[C---:B------:R-:W-:Y:S02]  /*57f0*/  LOP3.LUT R6, R3.reuse, 0x52, RZ, 0xfc, !PT ;  /* 0x0000005203067812 */ /* 0x040fe400078efcff */
[C---:B-1----:R-:W-:Y:S01]  /*5800*/  LOP3.LUT R5, R3.reuse, 0x6a, RZ, 0xfc, !PT ;  /* 0x0000006a03057812 */ /* 0x042fe200078efcff */
[----:B--2---:R0:W-:Y:S04]  /*5810*/  STL [R1+0x1d0], R44 ;  /* 0x0001d02c01007387 */ /* 0x0041e80000100800 */
[----:B------:R1:W-:Y:S01]  /*5820*/  STL.S16 [R1+0x1c8], R7 ;  /* 0x0001c80701007387 */ /* 0x0003e20000100600 */
[----:B0-----:R-:W-:-:S04]  /*5830*/  LOP3.LUT R44, R3, 0x5a, RZ, 0xfc, !PT ;  /* 0x0000005a032c7812 */ /* 0x001fc800078efcff */
[-C--:B------:R-:W-:Y:S02]  /*5840*/  ISETP.LT.AND P1, PT, R44, R46.reuse, P0 ;  /* 0x0000002e2c00720c */ /* 0x080fe40000721270 */
[----:B------:R-:W-:Y:S02]  /*5850*/  LOP3.LUT R44, R3, 0x62, RZ, 0xfc, !PT ;  /* 0x00000062032c7812 */ /* 0x000fe400078efcff */
[----:B------:R-:W2:Y:S01]  /*5860*/  LDL R3, [R1+0x1c8] ;  /* 0x0001c80001037983 */ /* 0x000ea20000100800 */
[----:B------:R-:W-:Y:S02]  /*5870*/  ISETP.LT.AND P3, PT, R6, R46, P0 ;  /* 0x0000002e0600720c */ /* 0x000fe40000761270 */
[----:B------:R-:W-:-:S04]  /*5880*/  LEA R6, P4, R24, R0, 0x1 ;  /* 0x0000000018067211 */ /* 0x000fc800078808ff */
[----:B-1----:R-:W-:-:S07]  /*5890*/  LEA.HI.X.SX32 R7, R24, R47, 0x1, P4 ;  /* 0x0000002f18077211 */ /* 0x002fce00020f0eff */
[----:B--2---:R0:W2:Y:S01]  /*58a0*/  @P3 LDG.E.U16 R3, desc[UR22][R6.64] ;  /* 0x0000001606033981 */ /* 0x0040a2000c1e1500 */
[----:B------:R-:W-:-:S03]  /*58b0*/  ISETP.LT.AND P4, PT, R44, R46, P0 ;  /* 0x0000002e2c00720c */ /* 0x000fc60000781270 */
[----:B------:R-:W4:Y:S04]  /*58c0*/  LDL R44, [R1+0x48] ;  /* 0x00004800012c7983 */ /* 0x000f280000100800 */
[----:B---3--:R1:W-:Y:S04]  /*58d0*/  STL [R1+0x1cc], R53 ;  /* 0x0001cc3501007387 */ /* 0x0083e80000100800 */
[----:B-1----:R-:W3:Y:S01]  /*58e0*/  LDL.LU R53, [R1+0x18] ;  /* 0x0000180001357983 */ /* 0x002ee20000300800 */
[----:B------:R-:W-:Y:S02]  /*58f0*/  LEA R4, P5, R23, R0, 0x1 ;  /* 0x0000000017047211 */ /* 0x000fe400078a08ff */
[----:B------:R-:W-:-:S02]  /*5900*/  PRMT R41, RZ, 0x7610, R41 ;  /* 0x00007610ff297816 */ /* 0x000fc40000000029 */
[----:B------:R-:W-:Y:S02]  /*5910*/  LEA.HI.X.SX32 R5, R23, R47, 0x1, P5 ;  /* 0x0000002f17057211 */ /* 0x000fe400028f0eff */
[----:B0-----:R-:W-:-:S03]  /*5920*/  LEA R6, P5, R21, R0, 0x1 ;  /* 0x0000000015067211 */ /* 0x001fc600078a08ff */
[----:B------:R0:W3:Y:S01]  /*5930*/  @P1 LDG.E.U16 R41, desc[UR22][R4.64] ;  /* 0x0000001604291981 */ /* 0x0000e2000c1e1500 */
[----:B------:R-:W-:Y:S02]  /*5940*/  PRMT R52, RZ, 0x7610, R52 ;  /* 0x00007610ff347816 */ /* 0x000fe40000000034 */
[----:B------:R-:W-:Y:S02]  /*5950*/  PRMT R49, RZ, 0x7610, R49 ;  /* 0x00007610ff317816 */ /* 0x000fe40000000031 */
[----:B0-----:R-:W-:Y:S01]  /*5960*/  LEA R4, P1, R20, R0, 0x1 ;  /* 0x0000000014047211 */ /* 0x001fe200078208ff */
[----:B--2---:R0:W-:Y:S02]  /*5970*/  @P3 STL [R1+0x1c8], R3 ;  /* 0x0001c80301003387 */ /* 0x0041e40000100800 */
[----:B0-----:R-:W0:Y:S02]  /*5980*/  S2R R3, SR_TID.X ;  /* 0x0000000000037919 */ /* 0x001e240000002100 */
[----:B0-----:R-:W-:-:S04]  /*5990*/  SHF.R.U32.HI R3, RZ, 0x6, R3 ;  /* 0x00000006ff037819 */ /* 0x001fc80000011603 */
[----:B------:R-:W-:-:S04]  /*59a0*/  SGXT.U32 R3, R3, 0x1 ;  /* 0x000000010303781a */ /* 0x000fc80000000000 */
[----:B------:R-:W-:-:S04]  /*59b0*/  LOP3.LUT R7, R3, 0x6a, RZ, 0xfc, !PT ;  /* 0x0000006a03077812 */ /* 0x000fc800078efcff */
[----:B------:R-:W-:Y:S02]  /*59c0*/  ISETP.LT.AND P3, PT, R7, R46, P0 ;  /* 0x0000002e0700720c */ /* 0x000fe40000761270 */
[-C--:B------:R-:W-:Y:S02]  /*59d0*/  LEA.HI.X.SX32 R7, R21, R47.reuse, 0x1, P5 ;  /* 0x0000002f15077211 */ /* 0x080fe400028f0eff */
[C---:B------:R-:W-:Y:S02]  /*59e0*/  LOP3.LUT R5, R3.reuse, 0x72, RZ, 0xfc, !PT ;  /* 0x0000007203057812 */ /* 0x040fe400078efcff */
[----:B------:R-:W-:Y:S01]  /*59f0*/  LEA.HI.X.SX32 R5, R20, R47, 0x1, P1 ;  /* 0x0000002f14057211 */ /* 0x000fe200008f0eff */
[----:B------:R0:W2:Y:S06]  /*5a00*/  @P4 LDG.E.U16 R52, desc[UR22][R6.64] ;  /* 0x0000001606344981 */ /* 0x0000ac000c1e1500 */
[----:B------:R1:W4:Y:S01]  /*5a10*/  @P3 LDG.E.U16 R49, desc[UR22][R4.64] ;  /* 0x0000001604313981 */ /* 0x000322000c1e1500 */
[----:B0-----:R-:W-:-:S03]  /*5a20*/  LOP3.LUT R7, R3, 0x72, RZ, 0xfc, !PT ;  /* 0x0000007203077812 */ /* 0x001fc600078efcff */
[----:B---3--:R0:W-:Y:S01]  /*5a30*/  STL [R1+0x1c4], R41 ;  /* 0x0001c42901007387 */ /* 0x0081e20000100800 */
[----:B------:R-:W-:Y:S01]  /*5a40*/  ISETP.LT.AND P1, PT, R7, R46, P0 ;  /* 0x0000002e0700720c */ /* 0x000fe20000721270 */
[----:B-1----:R-:W-:Y:S02]  /*5a50*/  IMAD R4, R48, 0x2, R22 ;  /* 0x0000000230047824 */ /* 0x002fe400078e0216 */
[----:B0-----:R-:W3:Y:S01]  /*5a60*/  LDL.LU R41, [R1+0x8dc] ;  /* 0x0008dc0001297983 */ /* 0x001ee20000300800 */
[----:B------:R-:W-:Y:S02]  /*5a70*/  LEA R6, P3, R19, R0, 0x1 ;  /* 0x0000000013067211 */ /* 0x000fe400078608ff */
[C---:B------:R-:W-:Y:S02]  /*5a80*/  LOP3.LUT R5, R3.reuse, 0xc, RZ, 0xfc, !PT ;  /* 0x0000000c03057812 */ /* 0x040fe400078efcff */
[----:B------:R-:W-:Y:S02]  /*5a90*/  PRMT R50, RZ, 0x7610, R50 ;  /* 0x00007610ff327816 */ /* 0x000fe40000000032 */
[----:B------:R-:W-:-:S02]  /*5aa0*/  LOP3.LUT R7, R3, 0xc, RZ, 0xfc, !PT ;  /* 0x0000000c03077812 */ /* 0x000fc400078efcff */
[----:B------:R-:W-:Y:S02]  /*5ab0*/  LEA.HI.X.SX32 R7, R19, R47, 0x1, P3 ;  /* 0x0000002f13077211 */ /* 0x000fe400018f0eff */
[----:B------:R-:W-:Y:S02]  /*5ac0*/  ISETP.LT.AND P3, PT, R5, R46, P0 ;  /* 0x0000002e0500720c */ /* 0x000fe40000761270 */
[----:B------:R-:W-:Y:S01]  /*5ad0*/  PRMT R45, RZ, 0x7610, R45 ;  /* 0x00007610ff2d7816 */ /* 0x000fe2000000002d */
[----:B------:R0:W3:Y:S01]  /*5ae0*/  @P1 LDG.E.U16 R50, desc[UR22][R6.64] ;  /* 0x0000001606321981 */ /* 0x0000e2000c1e1500 */
[----:B------:R-:W-:Y:S02]  /*5af0*/  PRMT R40, RZ, 0x7610, R40 ;  /* 0x00007610ff287816 */ /* 0x000fe40000000028 */
[----:B------:R-:W-:Y:S01]  /*5b00*/  PRMT R43, RZ, 0x7610, R43 ;  /* 0x00007610ff2b7816 */ /* 0x000fe2000000002b */
[----:B--2---:R1:W-:Y:S04]  /*5b10*/  STL [R1+0x1bc], R52 ;  /* 0x0001bc3401007387 */ /* 0x0043e80000100800 */
[----:B----4-:R2:W-:Y:S01]  /*5b20*/  STL [R1+0x1c0], R49 ;  /* 0x0001c03101007387 */ /* 0x0105e20000100800 */
[----:B-1----:R-:W-:-:S03]  /*5b30*/  LOP3.LUT R52, R3, 0x7a, RZ, 0xfc, !PT ;  /* 0x0000007a03347812 */ /* 0x002fc600078efcff */
[----:B--2---:R-:W2:Y:S04]  /*5b40*/  LDL.LU R49, [R1+0x8d8] ;  /* 0x0008d80001317983 */ /* 0x004ea80000300800 */
[----:B------:R1:W-:Y:S01]  /*5b50*/  STL [R1+0x888], R48 ;  /* 0x0008883001007387 */ /* 0x0003e20000100800 */
[----:B------:R-:W-:-:S03]  /*5b60*/  ISETP.LT.AND P4, PT, R52, R46, P0 ;  /* 0x0000002e3400720c */ /* 0x000fc60000781270 */
[----:B------:R4:W-:Y:S01]  /*5b70*/  STL [R1+0x80], R4 ;  /* 0x0000800401007387 */ /* 0x0009e20000100800 */
[----:B-1----:R-:W-:Y:S01]  /*5b80*/  IMAD.MOV.U32 R48, RZ, RZ, R4 ;  /* 0x000000ffff307224 */ /* 0x002fe200078e0004 */
[----:B------:R-:W-:-:S04]  /*5b90*/  LOP3.LUT R52, R3, 0x14, RZ, 0xfc, !PT ;  /* 0x0000001403347812 */ /* 0x000fc800078efcff */
[----:B----4-:R-:W-:-:S04]  /*5ba0*/  LEA R4, P5, R48, R0, 0x1 ;  /* 0x0000000030047211 */ /* 0x010fc800078a08ff */
[-C--:B------:R-:W-:Y:S02]  /*5bb0*/  LEA.HI.X.SX32 R5, R48, R47.reuse, 0x1, P5 ;  /* 0x0000002f30057211 */ /* 0x080fe400028f0eff */
[----:B0-----:R-:W-:Y:S02]  /*5bc0*/  LEA R6, P5, R44, R0, 0x1 ;  /* 0x000000002c067211 */ /* 0x001fe400078a08ff */
[----:B------:R-:W-:Y:S01]  /*5bd0*/  ISETP.LT.AND P1, PT, R52, R46, P0 ;  /* 0x0000002e3400720c */ /* 0x000fe20000721270 */
[----:B------:R0:W4:Y:S01]  /*5be0*/  @P4 LDG.E.U16 R45, desc[UR22][R4.64] ;  /* 0x00000016042d4981 */ /* 0x000122000c1e1500 */
[----:B------:R-:W-:-:S05]  /*5bf0*/  LEA.HI.X.SX32 R7, R44, R47, 0x1, P5 ;  /* 0x0000002f2c077211 */ /* 0x000fca00028f0eff */
[----:B------:R1:W2:Y:S01]  /*5c00*/  @P3 LDG.E.U16 R40, desc[UR22][R6.64] ;  /* 0x0000001606283981 */ /* 0x0002a2000c1e1500 */
[----:B0-----:R-:W-:-:S04]  /*5c10*/  LEA R4, P4, R53, R0, 0x1 ;  /* 0x0000000035047211 */ /* 0x001fc800078808ff */
[----:B------:R-:W-:-:S05]  /*5c20*/  LEA.HI.X.SX32 R5, R53, R47, 0x1, P4 ;  /* 0x0000002f35057211 */ /* 0x000fca00020f0eff */
[----:B------:R0:W3:Y:S01]  /*5c30*/  @P1 LDG.E.U16 R43, desc[UR22][R4.64] ;  /* 0x00000016042b1981 */ /* 0x0000e2000c1e1500 */
[----:B------:R-:W-:-:S03]  /*5c40*/  LOP3.LUT R44, R3, 0x1c, RZ, 0xfc, !PT ;  /* 0x0000001c032c7812 */ /* 0x000fc600078efcff */
[----:B------:R0:W-:Y:S01]  /*5c50*/  STL [R1+0x708], R53 ;  /* 0x0007083501007387 */ /* 0x0001e20000100800 */
[----:B------:R-:W-:Y:S02]  /*5c60*/  ISETP.LT.AND P3, PT, R44, R46, P0 ;  /* 0x0000002e2c00720c */ /* 0x000fe40000761270 */
[CC--:B-1----:R-:W-:Y:S02]  /*5c70*/  LEA R6, P4, R18.reuse, R0.reuse, 0x1 ;  /* 0x0000000012067211 */ /* 0x0c2fe400078808ff */
[----:B------:R-:W-:Y:S02]  /*5c80*/  PRMT R42, RZ, 0x7610, R42 ;  /* 0x00007610ff2a7816 */ /* 0x000fe4000000002a */
[----:B0-----:R-:W-:Y:S02]  /*5c90*/  LEA R4, P5, R17, R0, 0x1 ;  /* 0x0000000011047211 */ /* 0x001fe400078a08ff */
[----:B------:R-:W-:Y:S02]  /*5ca0*/  LEA.HI.X.SX32 R7, R18, R47, 0x1, P4 ;  /* 0x0000002f12077211 */ /* 0x000fe400020f0eff */
[----:B------:R-:W-:-:S02]  /*5cb0*/  PRMT R25, RZ, 0x7610, R25 ;  /* 0x00007610ff197816 */ /* 0x000fc40000000019 */
[----:B------:R-:W-:Y:S01]  /*5cc0*/  LEA.HI.X.SX32 R5, R17, R47, 0x1, P5 ;  /* 0x0000002f11057211 */ /* 0x000fe200028f0eff */
[----:B------:R0:W4:Y:S01]  /*5cd0*/  @P3 LDG.E.U16 R42, desc[UR22][R6.64] ;  /* 0x00000016062a3981 */ /* 0x000122000c1e1500 */
[----:B------:R-:W-:Y:S02]  /*5ce0*/  PRMT R53, RZ, 0x7610, R53 ;  /* 0x00007610ff357816 */ /* 0x000fe40000000035 */
[----:B------:R-:W-:Y:S02]  /*5cf0*/  PRMT R27, RZ, 0x7610, R27 ;  /* 0x00007610ff1b7816 */ /* 0x000fe4000000001b */
[----:B0-----:R-:W-:-:S04]  /*5d00*/  LEA R6, P5, R16, R0, 0x1 ;  /* 0x0000000010067211 */ /* 0x001fc800078a08ff */
[----:B------:R-:W-:Y:S01]  /*5d10*/  LEA.HI.X.SX32 R7, R16, R47, 0x1, P5 ;  /* 0x0000002f10077211 */ /* 0x000fe200028f0eff */
[----:B--2---:R0:W-:Y:S02]  /*5d20*/  STL [R1+0x1b8], R40 ;  /* 0x0001b82801007387 */ /* 0x0041e40000100800 */
[----:B0-----:R-:W-:-:S04]  /*5d30*/  LOP3.LUT R40, R3, 0x24, RZ, 0xfc, !PT ;  /* 0x0000002403287812 */ /* 0x001fc800078efcff */
[----:B------:R-:W-:Y:S01]  /*5d40*/  ISETP.LT.AND P1, PT, R40, R46, P0 ;  /* 0x0000002e2800720c */ /* 0x000fe20000721270 */
[----:B---3--:R0:W-:Y:S01]  /*5d50*/  STL [R1+0x1b4], R43 ;  /* 0x0001b42b01007387 */ /* 0x0081e20000100800 */
[C---:B------:R-:W-:Y:S02]  /*5d60*/  LOP3.LUT R40, R3.reuse, 0x34, RZ, 0xfc, !PT ;  /* 0x0000003403287812 */ /* 0x040fe400078efcff */
[----:B0-----:R-:W-:-:S09]  /*5d70*/  LOP3.LUT R43, R3, 0x2c, RZ, 0xfc, !PT ;  /* 0x0000002c032b7812 */ /* 0x001fd200078efcff */
[----:B------:R0:W2:Y:S01]  /*5d80*/  @P1 LDG.E.U16 R25, desc[UR22][R4.64] ;  /* 0x0000001604191981 */ /* 0x0000a2000c1e1500 */
[-C--:B------:R-:W-:Y:S02]  /*5d90*/  ISETP.LT.AND P4, PT, R43, R46.reuse, P0 ;  /* 0x0000002e2b00720c */ /* 0x080fe40000781270 */
[----:B------:R-:W-:Y:S02]  /*5da0*/  ISETP.LT.AND P3, PT, R40, R46, P0 ;  /* 0x0000002e2800720c */ /* 0x000fe40000761270 */
[----:B0-----:R-:W-:-:S04]  /*5db0*/  LEA R4, P1, R15, R0, 0x1 ;  /* 0x000000000f047211 */ /* 0x001fc800078208ff */
[----:B------:R-:W-:-:S05]  /*5dc0*/  LEA.HI.X.SX32 R5, R15, R47, 0x1, P1 ;  /* 0x0000002f0f057211 */ /* 0x000fca00008f0eff */
[----:B------:R0:W3:Y:S04]  /*5dd0*/  @P4 LDG.E.U16 R53, desc[UR22][R6.64] ;  /* 0x0000001606354981 */ /* 0x0000e8000c1e1500 */
[----:B------:R1:W2:Y:S01]  /*5de0*/  @P3 LDG.E.U16 R27, desc[UR22][R4.64] ;  /* 0x00000016041b3981 */ /* 0x0002a2000c1e1500 */
[----:B------:R-:W-:-:S03]  /*5df0*/  LOP3.LUT R40, R3, 0x3c, RZ, 0xfc, !PT ;  /* 0x0000003c03287812 */ /* 0x000fc600078efcff */
[----:B----4-:R-:W-:Y:S01]  /*5e00*/  STL [R1+0x1b0], R45 ;  /* 0x0001b02d01007387 */ /* 0x010fe20000100800 */
[----:B------:R-:W-:Y:S02]  /*5e10*/  ISETP.LT.AND P4, PT, R40, R46, P0 ;  /* 0x0000002e2800720c */ /* 0x000fe40000781270 */
[CC--:B0-----:R-:W-:Y:S02]  /*5e20*/  LEA R6, P3, R14.reuse, R0.reuse, 0x1 ;  /* 0x000000000e067211 */ /* 0x0c1fe400078608ff */
[----:B------:R-:W-:Y:S02]  /*5e30*/  PRMT R26, RZ, 0x7610, R26 ;  /* 0x00007610ff1a7816 */ /* 0x000fe4000000001a */
[----:B------:R-:W-:Y:S02]  /*5e40*/  LEA.HI.X.SX32 R7, R14, R47, 0x1, P3 ;  /* 0x0000002f0e077211 */ /* 0x000fe400018f0eff */
[----:B-1----:R-:W-:-:S04]  /*5e50*/  LEA R4, P5, R13, R0, 0x1 ;  /* 0x000000000d047211 */ /* 0x002fc800078a08ff */
[----:B------:R-:W-:Y:S01]  /*5e60*/  LEA.HI.X.SX32 R5, R13, R47, 0x1, P5 ;  /* 0x0000002f0d057211 */ /* 0x000fe200028f0eff */
[----:B------:R0:W4:Y:S01]  /*5e70*/  @P4 LDG.E.U16 R26, desc[UR22][R6.64] ;  /* 0x00000016061a4981 */ /* 0x000122000c1e1500 */
[----:B------:R-:W-:Y:S02]  /*5e80*/  PRMT R24, RZ, 0x7610, R24 ;  /* 0x00007610ff187816 */ /* 0x000fe40000000018 */
[----:B------:R-:W-:Y:S02]  /*5e90*/  PRMT R21, RZ, 0x7610, R21 ;  /* 0x00007610ff157816 */ /* 0x000fe40000000015 */
[----:B0-----:R-:W-:-:S04]  /*5ea0*/  LEA R6, P5, R12, R0, 0x1 ;  /* 0x000000000c067211 */ /* 0x001fc800078a08ff */
[----:B------:R-:W-:Y:S02]  /*5eb0*/  LEA.HI.X.SX32 R7, R12, R47, 0x1, P5 ;  /* 0x0000002f0c077211 */ /* 0x000fe400028f0eff */
[----:B------:R-:W-:Y:S01]  /*5ec0*/  PRMT R23, RZ, 0x7610, R23 ;  /* 0x00007610ff177816 */ /* 0x000fe20000000017 */
[----:B---3--:R-:W-:Y:S04]  /*5ed0*/  STL [R1+0x738], R53 ;  /* 0x0007383501007387 */ /* 0x008fe80000100800 */
[----:B------:R-:W-:Y:S04]  /*5ee0*/  STL [R1+0x85c], R53 ;  /* 0x00085c3501007387 */ /* 0x000fe80000100800 */
[----:B--2---:R0:W-:Y:S04]  /*5ef0*/  STL [R1+0x1ac], R25 ;  /* 0x0001ac1901007387 */ /* 0x0041e80000100800 */
[----:B------:R1:W-:Y:S01]  /*5f00*/  STL [R1+0x198], R27 ;  /* 0x0001981b01007387 */ /* 0x0003e20000100800 */
[----:B0-----:R-:W-:-:S02]  /*5f10*/  LOP3.LUT R25, R3, 0x44, RZ, 0xfc, !PT ;  /* 0x0000004403197812 */ /* 0x001fc400078efcff */
[----:B-1----:R-:W-:Y:S02]  /*5f20*/  LOP3.LUT R27, R3, 0x4c, RZ, 0xfc, !PT ;  /* 0x0000004c031b7812 */ /* 0x002fe400078efcff */
[-C--:B------:R-:W-:Y:S02]  /*5f30*/  ISETP.LT.AND P1, PT, R25, R46.reuse, P0 ;  /* 0x0000002e1900720c */ /* 0x080fe40000721270 */
[----:B------:R-:W-:Y:S02]  /*5f40*/  ISETP.LT.AND P3, PT, R27, R46, P0 ;  /* 0x0000002e1b00720c */ /* 0x000fe40000761270 */
[----:B------:R-:W-:-:S04]  /*5f50*/  LOP3.LUT R25, R3, 0x54, RZ, 0xfc, !PT ;  /* 0x0000005403197812 */ /* 0x000fc800078efcff */
[----:B------:R-:W-:-:S05]  /*5f60*/  ISETP.LT.AND P4, PT, R25, R46, P0 ;  /* 0x0000002e1900720c */ /* 0x000fca0000781270 */
[----:B------:R0:W2:Y:S04]  /*5f70*/  @P1 LDG.E.U16 R24, desc[UR22][R4.64] ;  /* 0x0000001604181981 */ /* 0x0000a8000c1e1500 */
[----:B------:R1:W3:Y:S01]  /*5f80*/  @P3 LDG.E.U16 R21, desc[UR22][R6.64] ;  /* 0x0000001606153981 */ /* 0x0002e2000c1e1500 */
[----:B0-----:R-:W-:-:S04]  /*5f90*/  LEA R4, P1, R11, R0, 0x1 ;  /* 0x000000000b047211 */ /* 0x001fc800078208ff */
[----:B------:R-:W-:-:S05]  /*5fa0*/  LEA.HI.X.SX32 R5, R11, R47, 0x1, P1 ;  /* 0x0000002f0b057211 */ /* 0x000fca00008f0eff */
[----:B------:R0:W4:Y:S04]  /*5fb0*/  @P4 LDG.E.U16 R23, desc[UR22][R4.64] ;  /* 0x0000001604174981 */ /* 0x000128000c1e1500 */
[----:B------:R-:W-:Y:S04]  /*5fc0*/  STL [R1+0x19c], R42 ;  /* 0x00019c2a01007387 */ /* 0x000fe80000100800 */
[----:B------:R-:W4:Y:S01]  /*5fd0*/  LDL R40, [R1+0x44] ;  /* 0x0000440001287983 */ /* 0x000f220000100800 */
[-C--:B-1----:R-:W-:Y:S02]  /*5fe0*/  LEA R6, P4, R10, R0.reuse, 0x1 ;  /* 0x000000000a067211 */ /* 0x082fe400078808ff */
[----:B0-----:R-:W-:-:S02]  /*5ff0*/  LEA R4, P5, R9, R0, 0x1 ;  /* 0x0000000009047211 */ /* 0x001fc400078a08ff */
[----:B------:R-:W-:Y:S02]  /*6000*/  PRMT R22, RZ, 0x7610, R22 ;  /* 0x00007610ff167816 */ /* 0x000fe40000000016 */
[-C--:B------:R-:W-:Y:S02]  /*6010*/  LEA.HI.X.SX32 R7, R10, R47.reuse, 0x1, P4 ;  /* 0x0000002f0a077211 */ /* 0x080fe400020f0eff */
[----:B------:R-:W-:Y:S02]  /*6020*/  PRMT R20, RZ, 0x7610, R20 ;  /* 0x00007610ff147816 */ /* 0x000fe40000000014 */
[----:B------:R-:W-:Y:S02]  /*6030*/  LEA.HI.X.SX32 R5, R9, R47, 0x1, P5 ;  /* 0x0000002f09057211 */ /* 0x000fe400028f0eff */
[----:B------:R-:W-:Y:S02]  /*6040*/  PRMT R17, RZ, 0x7610, R17 ;  /* 0x00007610ff117816 */ /* 0x000fe40000000011 */
[----:B------:R-:W-:Y:S01]  /*6050*/  PRMT R19, RZ, 0x7610, R19 ;  /* 0x00007610ff137816 */ /* 0x000fe20000000013 */
[----:B--2---:R0:W-:Y:S04]  /*6060*/  STL [R1+0x190], R24 ;  /* 0x0001901801007387 */ /* 0x0041e80000100800 */
[----:B---3--:R1:W-:Y:S01]  /*6070*/  STL [R1+0x188], R21 ;  /* 0x0001881501007387 */ /* 0x0083e20000100800 */
[----:B0-----:R-:W-:-:S02]  /*6080*/  LOP3.LUT R24, R3, 0x5c, RZ, 0xfc, !PT ;  /* 0x0000005c03187812 */ /* 0x001fc400078efcff */
[----:B-1----:R-:W-:Y:S02]  /*6090*/  LOP3.LUT R21, R3, 0x64, RZ, 0xfc, !PT ;  /* 0x0000006403157812 */ /* 0x002fe400078efcff */
[-C--:B------:R-:W-:Y:S02]  /*60a0*/  ISETP.LT.AND P3, PT, R24, R46.reuse, P0 ;  /* 0x0000002e1800720c */ /* 0x080fe40000761270 */
[----:B------:R-:W-:Y:S01]  /*60b0*/  ISETP.LT.AND P1, PT, R21, R46, P0 ;  /* 0x0000002e1500720c */ /* 0x000fe20000721270 */
[----:B----4-:R0:W-:Y:S01]  /*60c0*/  STL [R1+0x184], R23 ;  /* 0x0001841701007387 */ /* 0x0101e20000100800 */
[----:B------:R-:W-:-:S04]  /*60d0*/  LOP3.LUT R21, R3, 0x74, RZ, 0xfc, !PT ;  /* 0x0000007403157812 */ /* 0x000fc800078efcff */
[----:B------:R-:W-:Y:S02]  /*60e0*/  ISETP.LT.AND P5, PT, R21, R46, P0 ;  /* 0x0000002e1500720c */ /* 0x000fe400007a1270 */
[----:B0-----:R-:W-:-:S03]  /*60f0*/  LOP3.LUT R23, R3, 0x6c, RZ, 0xfc, !PT ;  /* 0x0000006c03177812 */ /* 0x001fc600078efcff */
[----:B------:R0:W2:Y:S01]  /*6100*/  @P3 LDG.E.U16 R22, desc[UR22][R6.64] ;  /* 0x0000001606163981 */ /* 0x0000a2000c1e1500 */
[----:B------:R-:W-:-:S03]  /*6110*/  ISETP.LT.AND P4, PT, R23, R46, P0 ;  /* 0x0000002e1700720c */ /* 0x000fc60000781270 */
[----:B------:R1:W3:Y:S01]  /*6120*/  @P1 LDG.E.U16 R20, desc[UR22][R4.64] ;  /* 0x0000001604141981 */ /* 0x0002e2000c1e1500 */
[-C--:B0-----:R-:W-:Y:S02]  /*6130*/  LEA R6, P3, R8, R0.reuse, 0x1 ;  /* 0x0000000008067211 */ /* 0x081fe400078608ff */
[----:B-1----:R-:W-:Y:S02]  /*6140*/  LEA R4, P1, R2, R0, 0x1 ;  /* 0x0000000002047211 */ /* 0x002fe400078208ff */
[-C--:B------:R-:W-:Y:S02]  /*6150*/  LEA.HI.X.SX32 R7, R8, R47.reuse, 0x1, P3 ;  /* 0x0000002f08077211 */ /* 0x080fe400018f0eff */
[----:B------:R-:W-:-:S03]  /*6160*/  LEA.HI.X.SX32 R5, R2, R47, 0x1, P1 ;  /* 0x0000002f02057211 */ /* 0x000fc600008f0eff */
[----:B------:R0:W4:Y:S04]  /*6170*/  @P4 LDG.E.U16 R17, desc[UR22][R6.64] ;  /* 0x0000001606114981 */ /* 0x000128000c1e1500 */
[----:B------:R1:W2:Y:S04]  /*6180*/  @P5 LDG.E.U16 R19, desc[UR22][R4.64] ;  /* 0x0000001604135981 */ /* 0x0002a8000c1e1500 */
[----:B------:R-:W-:Y:S01]  /*6190*/  STL [R1+0x18c], R26 ;  /* 0x00018c1a01007387 */ /* 0x000fe20000100800 */
[----:B0-----:R-:W-:Y:S02]  /*61a0*/  LEA R6, P4, R40, R0, 0x1 ;  /* 0x0000000028067211 */ /* 0x001fe400078808ff */
[----:B------:R-:W-:-:S02]  /*61b0*/  PRMT R18, RZ, 0x7610, R18 ;  /* 0x00007610ff127816 */ /* 0x000fc40000000012 */
[----:B------:R-:W-:Y:S02]  /*61c0*/  LEA.HI.X.SX32 R7, R40, R47, 0x1, P4 ;  /* 0x0000002f28077211 */ /* 0x000fe400020f0eff */
[----:B-1----:R-:W-:-:S04]  /*61d0*/  LEA R4, P5, R51, R0, 0x1 ;  /* 0x0000000033047211 */ /* 0x002fc800078a08ff */
[----:B------:R-:W-:Y:S02]  /*61e0*/  LEA.HI.X.SX32 R5, R51, R47, 0x1, P5 ;  /* 0x0000002f33057211 */ /* 0x000fe400028f0eff */
[----:B------:R-:W-:Y:S02]  /*61f0*/  PRMT R16, RZ, 0x7610, R16 ;  /* 0x00007610ff107816 */ /* 0x000fe40000000010 */
[----:B------:R-:W-:Y:S01]  /*6200*/  PRMT R13, RZ, 0x7610, R13 ;  /* 0x00007610ff0d7816 */ /* 0x000fe2000000000d */
[----:B---3--:R0:W-:Y:S02]  /*6210*/  STL [R1+0x17c], R20 ;  /* 0x00017c1401007387 */ /* 0x0081e40000100800 */
[----:B0-----:R-:W-:-:S04]  /*6220*/  LOP3.LUT R20, R3, 0xe, RZ, 0xfc, !PT ;  /* 0x0000000e03147812 */ /* 0x001fc800078efcff */
[----:B------:R-:W-:Y:S01]  /*6230*/  ISETP.LT.AND P3, PT, R20, R46, P0 ;  /* 0x0000002e1400720c */ /* 0x000fe20000761270 */
[----:B----4-:R0:W-:Y:S04]  /*6240*/  STL [R1+0x178], R17 ;  /* 0x0001781101007387 */ /* 0x0101e80000100800 */
[----:B--2---:R1:W-:Y:S01]  /*6250*/  STL [R1+0x174], R19 ;  /* 0x0001741301007387 */ /* 0x0043e20000100800 */
[----:B0-----:R-:W-:-:S07]  /*6260*/  LOP3.LUT R17, R3, 0x16, RZ, 0xfc, !PT ;  /* 0x0000001603117812 */ /* 0x001fce00078efcff */
[----:B------:R0:W2:Y:S01]  /*6270*/  @P3 LDG.E.U16 R18, desc[UR22][R6.64] ;  /* 0x0000001606123981 */ /* 0x0000a2000c1e1500 */
[----:B-1----:R-:W-:Y:S02]  /*6280*/  LOP3.LUT R19, R3, 0x1e, RZ, 0xfc, !PT ;  /* 0x0000001e03137812 */ /* 0x002fe400078efcff */
[-C--:B------:R-:W-:Y:S02]  /*6290*/  ISETP.LT.AND P1, PT, R17, R46.reuse, P0 ;  /* 0x0000002e1100720c */ /* 0x080fe40000721270 */
[----:B------:R-:W-:Y:S02]  /*62a0*/  ISETP.LT.AND P4, PT, R19, R46, P0 ;  /* 0x0000002e1300720c */ /* 0x000fe40000781270 */
[----:B0-----:R-:W-:-:S04]  /*62b0*/  LEA R6, P5, R28, R0, 0x1 ;  /* 0x000000001c067211 */ /* 0x001fc800078a08ff */
[----:B------:R-:W-:-:S05]  /*62c0*/  LEA.HI.X.SX32 R7, R28, R47, 0x1, P5 ;  /* 0x0000002f1c077211 */ /* 0x000fca00028f0eff */
[----:B------:R0:W3:Y:S04]  /*62d0*/  @P1 LDG.E.U16 R16, desc[UR22][R4.64] ;  /* 0x0000001604101981 */ /* 0x0000e8000c1e1500 */
[----:B------:R1:W4:Y:S01]  /*62e0*/  @P4 LDG.E.U16 R13, desc[UR22][R6.64] ;  /* 0x00000016060d4981 */ /* 0x000322000c1e1500 */
[----:B------:R-:W-:-:S04]  /*62f0*/  LOP3.LUT R17, R3, 0x26, RZ, 0xfc, !PT ;  /* 0x0000002603117812 */ /* 0x000fc800078efcff */
[----:B------:R-:W-:Y:S01]  /*6300*/  ISETP.LT.AND P3, PT, R17, R46, P0 ;  /* 0x0000002e1100720c */ /* 0x000fe20000761270 */
[----:B------:R-:W-:Y:S01]  /*6310*/  STL.64 [R1+0x710], R50 ;  /* 0x0007103201007387 */ /* 0x000fe20000100a00 */
[----:B0-----:R-:W-:-:S03]  /*6320*/  LEA R4, P1, R29, R0, 0x1 ;  /* 0x000000001d047211 */ /* 0x001fc600078208ff */
[----:B------:R-:W-:Y:S01]  /*6330*/  STL [R1+0x180], R22 ;  /* 0x0001801601007387 */ /* 0x000fe20000100800 */
[----:B------:R-:W-:Y:S02]  /*6340*/  PRMT R15, RZ, 0x7610, R15 ;  /* 0x00007610ff0f7816 */ /* 0x000fe4000000000f */
[----:B------:R-:W-:Y:S02]  /*6350*/  LEA.HI.X.SX32 R5, R29, R47, 0x1, P1 ;  /* 0x0000002f1d057211 */ /* 0x000fe400008f0eff */
[----:B-1----:R-:W-:-:S03]  /*6360*/  LEA R6, P5, R32, R0, 0x1 ;  /* 0x0000000020067211 */ /* 0x002fc600078a08ff */
[----:B------:R0:W2:Y:S01]  /*6370*/  @P3 LDG.E.U16 R15, desc[UR22][R4.64] ;  /* 0x00000016040f3981 */ /* 0x0000a2000c1e1500 */
[----:B------:R-:W-:Y:S02]  /*6380*/  PRMT R9, RZ, 0x7610, R9 ;  /* 0x00007610ff097816 */ /* 0x000fe40000000009 */
[----:B------:R-:W-:Y:S02]  /*6390*/  LEA.HI.X.SX32 R7, R32, R47, 0x1, P5 ;  /* 0x0000002f20077211 */ /* 0x000fe400028f0eff */
[----:B------:R-:W-:Y:S02]  /*63a0*/  PRMT R14, RZ, 0x7610, R14 ;  /* 0x00007610ff0e7816 */ /* 0x000fe4000000000e */
[----:B0-----:R-:W-:-:S04]  /*63b0*/  LEA R4, P3, R31, R0, 0x1 ;  /* 0x000000001f047211 */ /* 0x001fc800078608ff */
[----:B------:R-:W-:Y:S02]  /*63c0*/  LEA.HI.X.SX32 R5, R31, R47, 0x1, P3 ;  /* 0x0000002f1f057211 */ /* 0x000fe400018f0eff */
[----:B------:R-:W-:Y:S01]  /*63d0*/  PRMT R8, RZ, 0x7610, R8 ;  /* 0x00007610ff087816 */ /* 0x000fe20000000008 */
[----:B---3--:R-:W-:Y:S04]  /*63e0*/  STL [R1+0x16c], R16 ;  /* 0x00016c1001007387 */ /* 0x008fe80000100800 */
[----:B----4-:R0:W-:Y:S02]  /*63f0*/  STL [R1+0x168], R13 ;  /* 0x0001680d01007387 */ /* 0x0101e40000100800 */
[----:B0-----:R-:W-:-:S04]  /*6400*/  LOP3.LUT R13, R3, 0x36, RZ, 0xfc, !PT ;  /* 0x00000036030d7812 */ /* 0x001fc800078efcff */
[----:B------:R-:W-:Y:S02]  /*6410*/  ISETP.LT.AND P1, PT, R13, R46, P0 ;  /* 0x0000002e0d00720c */ /* 0x000fe40000721270 */
[----:B------:R-:W-:-:S04]  /*6420*/  LOP3.LUT R16, R3, 0x2e, RZ, 0xfc, !PT ;  /* 0x0000002e03107812 */ /* 0x000fc800078efcff */
[----:B------:R-:W-:-:S07]  /*6430*/  ISETP.LT.AND P4, PT, R16, R46, P0 ;  /* 0x0000002e1000720c */ /* 0x000fce0000781270 */
[----:B------:R0:W3:Y:S01]  /*6440*/  @P1 LDG.E.U16 R9, desc[UR22][R6.64] ;  /* 0x0000001606091981 */ /* 0x0000e2000c1e1500 */
[----:B------:R-:W-:-:S05]  /*6450*/  LOP3.LUT R13, R3, 0x46, RZ, 0xfc, !PT ;  /* 0x00000046030d7812 */ /* 0x000fca00078efcff */
[----:B------:R1:W4:Y:S01]  /*6460*/  @P4 LDG.E.U16 R14, desc[UR22][R4.64] ;  /* 0x00000016040e4981 */ /* 0x000322000c1e1500 */
[----:B------:R-:W-:Y:S02]  /*6470*/  ISETP.LT.AND P4, PT, R13, R46, P0 ;  /* 0x0000002e0d00720c */ /* 0x000fe40000781270 */
[----:B0-----:R-:W-:-:S04]  /*6480*/  LEA R6, P1, R34, R0, 0x1 ;  /* 0x0000000022067211 */ /* 0x001fc800078208ff */
[----:B------:R-:W-:-:S07]  /*6490*/  LEA.HI.X.SX32 R7, R34, R47, 0x1, P1 ;  /* 0x0000002f22077211 */ /* 0x000fce00008f0eff */
[----:B------:R-:W4:Y:S04]  /*64a0*/  @P4 LDG.E.U16 R8, desc[UR22][R6.64] ;  /* 0x0000001606084981 */ /* 0x000f28000c1e1500 */
[----:B--2---:R0:W-:Y:S01]  /*64b0*/  STL [R1+0x164], R15 ;  /* 0x0001640f01007387 */ /* 0x0041e20000100800 */
[----:B-1----:R-:W-:Y:S02]  /*64c0*/  LEA R4, P5, R36, R0, 0x1 ;  /* 0x0000000024047211 */ /* 0x002fe400078a08ff */
[----:B0-----:R-:W-:-:S04]  /*64d0*/  LOP3.LUT R15, R3, 0x3e, RZ, 0xfc, !PT ;  /* 0x0000003e030f7812 */ /* 0x001fc800078efcff */
[----:B------:R-:W-:Y:S01]  /*64e0*/  ISETP.LT.AND P3, PT, R15, R46, P0 ;  /* 0x0000002e0f00720c */ /* 0x000fe20000761270 */
[----:B------:R-:W-:Y:S01]  /*64f0*/  STL [R1+0x170], R18 ;  /* 0x0001701201007387 */ /* 0x000fe20000100800 */
[----:B------:R-:W-:Y:S02]  /*6500*/  PRMT R12, RZ, 0x7610, R12 ;  /* 0x00007610ff0c7816 */ /* 0x000fe4000000000c */
[----:B------:R-:W-:Y:S02]  /*6510*/  LEA.HI.X.SX32 R5, R36, R47, 0x1, P5 ;  /* 0x0000002f24057211 */ /* 0x000fe400028f0eff */
[----:B------:R-:W-:-:S07]  /*6520*/  PRMT R2, RZ, 0x7610, R2 ;  /* 0x00007610ff027816 */ /* 0x000fce0000000002 */
[----:B------:R0:W2:Y:S02]  /*6530*/  @P3 LDG.E.U16 R12, desc[UR22][R4.64] ;  /* 0x00000016040c3981 */ /* 0x0000a4000c1e1500 */
[----:B0-----:R-:W-:-:S04]  /*6540*/  LEA R4, P4, R35, R0, 0x1 ;  /* 0x0000000023047211 */ /* 0x001fc800078808ff */
[----:B------:R-:W-:Y:S01]  /*6550*/  LEA.HI.X.SX32 R5, R35, R47, 0x1, P4 ;  /* 0x0000002f23057211 */ /* 0x000fe200020f0eff */
[----:B---3--:R0:W-:Y:S02]  /*6560*/  STL [R1+0x15c], R9 ;  /* 0x00015c0901007387 */ /* 0x0081e40000100800 */
[----:B0-----:R-:W-:-:S04]  /*6570*/  LOP3.LUT R9, R3, 0x4e, RZ, 0xfc, !PT ;  /* 0x0000004e03097812 */ /* 0x001fc800078efcff */
[----:B------:R-:W-:-:S13]  /*6580*/  ISETP.LT.AND P1, PT, R9, R46, P0 ;  /* 0x0000002e0900720c */ /* 0x000fda0000721270 */
[----:B------:R-:W3:Y:S04]  /*6590*/  @P1 LDG.E.U16 R2, desc[UR22][R4.64] ;  /* 0x0000001604021981 */ /* 0x000ee8000c1e1500 */
[----:B----4-:R0:W-:Y:S04]  /*65a0*/  STL [R1+0x154], R8 ;  /* 0x0001540801007387 */ /* 0x0101e80000100800 */
[----:B------:R-:W4:Y:S01]  /*65b0*/  LDL.LU R42, [R1+0x12c] ;  /* 0x00012c00012a7983 */ /* 0x000f220000300800 */
[----:B------:R-:W-:Y:S02]  /*65c0*/  LOP3.LUT R9, R3, 0x56, RZ, 0xfc, !PT ;  /* 0x0000005603097812 */ /* 0x000fe400078efcff */
[----:B------:R-:W-:Y:S01]  /*65d0*/  LEA R6, P5, R33, R0, 0x1 ;  /* 0x0000000021067211 */ /* 0x000fe200078a08ff */
[----:B------:R-:W4:Y:S01]  /*65e0*/  LDL.LU R26, [R1+0x128] ;  /* 0x00012800011a7983 */ /* 0x000f220000300800 */
[----:B------:R-:W-:-:S02]  /*65f0*/  ISETP.LT.AND P3, PT, R9, R46, P0 ;  /* 0x0000002e0900720c */ /* 0x000fc40000761270 */
[----:B0-----:R-:W-:Y:S01]  /*6600*/  LOP3.LUT R8, R3, 0x5e, RZ, 0xfc, !PT ;  /* 0x0000005e03087812 */ /* 0x001fe200078efcff */
[----:B------:R-:W4:Y:S03]  /*6610*/  LDL.LU R27, [R1+0x124] ;  /* 0x00012400011b7983 */ /* 0x000f260000300800 */
[----:B------:R-:W-:Y:S01]  /*6620*/  ISETP.LT.AND P4, PT, R8, R46, P0 ;  /* 0x0000002e0800720c */ /* 0x000fe20000781270 */
[----:B------:R-:W4:Y:S01]  /*6630*/  LDL.LU R40, [R1+0x120] ;  /* 0x0001200001287983 */ /* 0x000f220000300800 */
[----:B------:R-:W-:Y:S02]  /*6640*/  LEA R8, P6, R30, R0, 0x1 ;  /* 0x000000001e087211 */ /* 0x000fe400078c08ff */
[----:B------:R-:W-:Y:S02]  /*6650*/  PRMT R11, RZ, 0x7610, R11 ;  /* 0x00007610ff0b7816 */ /* 0x000fe4000000000b */
[----:B------:R-:W-:-:S02]  /*6660*/  LEA.HI.X.SX32 R7, R33, R47, 0x1, P5 ;  /* 0x0000002f21077211 */ /* 0x000fc400028f0eff */
[----:B------:R-:W-:Y:S02]  /*6670*/  PRMT R10, RZ, 0x7610, R10 ;  /* 0x00007610ff0a7816 */ /* 0x000fe4000000000a */
[----:B------:R-:W-:Y:S01]  /*6680*/  LEA.HI.X.SX32 R9, R30, R47, 0x1, P6 ;  /* 0x0000002f1e097211 */ /* 0x000fe200030f0eff */
[----:B------:R-:W4:Y:S04]  /*6690*/  @P3 LDG.E.U16 R11, desc[UR22][R6.64] ;  /* 0x00000016060b3981 */ /* 0x000f28000c1e1500 */
[----:B------:R-:W-:Y:S04]  /*66a0*/  STL [R1+0x160], R14 ;  /* 0x0001600e01007387 */ /* 0x000fe80000100800 */
[----:B------:R-:W4:Y:S04]  /*66b0*/  LDL.LU R52, [R1+0x11c] ;  /* 0x00011c0001347983 */ /* 0x000f280000300800 */
[----:B------:R-:W4:Y:S04]  /*66c0*/  @P4 LDG.E.U16 R10, desc[UR22][R8.64] ;  /* 0x00000016080a4981 */ /* 0x000f28000c1e1500 */
[----:B------:R-:W4:Y:S04]  /*66d0*/  LDL.LU R45, [R1+0x118] ;  /* 0x00011800012d7983 */ /* 0x000f280000300800 */
[----:B------:R-:W4:Y:S04]  /*66e0*/  LDL.LU R44, [R1+0x114] ;  /* 0x00011400012c7983 */ /* 0x000f280000300800 */
[----:B---3--:R0:W-:Y:S04]  /*66f0*/  STL [R1+0x150], R2 ;  /* 0x0001500201007387 */ /* 0x0081e80000100800 */
[----:B------:R-:W3:Y:S04]  /*6700*/  LDL.LU R43, [R1+0x110] ;  /* 0x00011000012b7983 */ /* 0x000ee80000300800 */
[----:B--2---:R1:W-:Y:S01]  /*6710*/  STL [R1+0x158], R12 ;  /* 0x0001580c01007387 */ /* 0x0043e20000100800 */
[----:B0-----:R-:W-:-:S03]  /*6720*/  IMAD R2, R41, R49, RZ ;  /* 0x0000003129027224 */ /* 0x001fc600078e02ff */
[----:B------:R-:W-:Y:S01]  /*6730*/  STL [R1+0x5b8], R49 ;  /* 0x0005b83101007387 */ /* 0x000fe20000100800 */
[----:B----4-:R-:W-:-:S03]  /*6740*/  IMAD R15, R42, UR4, RZ ;  /* 0x000000042a0f7c24 */ /* 0x010fc6000f8e02ff */
[----:B------:R-:W-:Y:S04]  /*6750*/  STL [R1+0x860], R49 ;  /* 0x0008603101007387 */ /* 0x000fe80000100800 */
[----:B------:R-:W2:Y:S04]  /*6760*/  LDL.LU R41, [R1+0x10c] ;  /* 0x00010c0001297983 */ /* 0x000ea80000300800 */
[----:B------:R-:W-:Y:S04]  /*6770*/  STL [R1+0x88c], R46 ;  /* 0x00088c2e01007387 */ /* 0x000fe80000100800 */
[----:B------:R-:W4:Y:S01]  /*6780*/  LDL.LU R42, [R1+0x108] ;  /* 0x00010800012a7983 */ /* 0x000f220000300800 */
[----:B------:R-:W-:-:S02]  /*6790*/  IMAD R13, R27, UR4, RZ ;  /* 0x000000041b0d7c24 */ /* 0x000fc4000f8e02ff */
[----:B-1----:R-:W-:Y:S01]  /*67a0*/  IMAD R12, R40, UR4, RZ ;  /* 0x00000004280c7c24 */ /* 0x002fe2000f8e02ff */
[----:B------:R-:W4:Y:S04]  /*67b0*/  LDL.LU R16, [R1+0x104] ;  /* 0x0001040001107983 */ /* 0x000f280000300800 */
[----:B------:R-:W4:Y:S04]  /*67c0*/  LDL.LU R17, [R1+0x100] ;  /* 0x0001000001117983 */ /* 0x000f280000300800 */
[----:B------:R-:W4:Y:S04]  /*67d0*/  LDL.LU R40, [R1+0xfc] ;  /* 0x0000fc0001287983 */ /* 0x000f280000300800 */
[----:B------:R-:W-:Y:S04]  /*67e0*/  STL.64 [R1+0x8d0], R12 ;  /* 0x0008d00c01007387 */ /* 0x000fe80000100a00 */
[----:B------:R0:W-:Y:S04]  /*67f0*/  STL [R1+0x14c], R11 ;  /* 0x00014c0b01007387 */ /* 0x0001e80000100800 */
[----:B------:R-:W4:Y:S04]  /*6800*/  LDL.LU R18, [R1+0xf8] ;  /* 0x0000f80001127983 */ /* 0x000f280000300800 */
[----:B------:R-:W4:Y:S04]  /*6810*/  LDL.LU R19, [R1+0xf4] ;  /* 0x0000f40001137983 */ /* 0x000f280000300800 */
[----:B------:R1:W-:Y:S01]  /*6820*/  STL [R1+0x148], R10 ;  /* 0x0001480a01007387 */ /* 0x0003e20000100800 */
[----:B------:R-:W-:-:S03]  /*6830*/  IMAD R9, R44, UR4, RZ ;  /* 0x000000042c097c24 */ /* 0x000fc6000f8e02ff */
[----:B------:R-:W4:Y:S04]  /*6840*/  LDL.LU R20, [R1+0xf0] ;  /* 0x0000f00001147983 */ /* 0x000f280000300800 */
[----:B------:R-:W4:Y:S01]  /*6850*/  LDL.LU R21, [R1+0xec] ;  /* 0x0000ec0001157983 */ /* 0x000f220000300800 */
[----:B------:R-:W-:-:S03]  /*6860*/  IMAD R14, R26, UR4, RZ ;  /* 0x000000041a0e7c24 */ /* 0x000fc6000f8e02ff */
[----:B------:R-:W4:Y:S04]  /*6870*/  LDL.LU R22, [R1+0xe8] ;  /* 0x0000e80001167983 */ /* 0x000f280000300800 */
[----:B------:R-:W4:Y:S04]  /*6880*/  LDL.LU R23, [R1+0xe4] ;  /* 0x0000e40001177983 */ /* 0x000f280000300800 */
[----:B------:R-:W4:Y:S04]  /*6890*/  LDL.LU R24, [R1+0xe0] ;  /* 0x0000e00001187983 */ /* 0x000f280000300800 */
[----:B------:R-:W4:Y:S04]  /*68a0*/  LDL.LU R25, [R1+0xdc] ;  /* 0x0000dc0001197983 */ /* 0x000f280000300800 */
[----:B------:R-:W4:Y:S04]  /*68b0*/  LDL.LU R26, [R1+0xd8] ;  /* 0x0000d800011a7983 */ /* 0x000f280000300800 */
[----:B------:R-:W4:Y:S01]  /*68c0*/  LDL.LU R27, [R1+0xd4] ;  /* 0x0000d400011b7983 */ /* 0x000f220000300800 */
[----:B------:R-:W-:Y:S01]  /*68d0*/  LOP3.LUT R6, R3, 0x66, RZ, 0xfc, !PT ;  /* 0x0000006603067812 */ /* 0x000fe200078efcff */
[----:B0-----:R-:W-:-:S02]  /*68e0*/  IMAD R11, R52, UR4, RZ ;  /* 0x00000004340b7c24 */ /* 0x001fc4000f8e02ff */
[----:B-1----:R-:W-:Y:S01]  /*68f0*/  IMAD R10, R45, UR4, RZ ;  /* 0x000000042d0a7c24 */ /* 0x002fe2000f8e02ff */
[----:B------:R-:W-:Y:S01]  /*6900*/  ISETP.LT.AND P4, PT, R6, R46, P0 ;  /* 0x0000002e0600720c */ /* 0x000fe20000781270 */
[----:B---3--:R-:W-:-:S05]  /*6910*/  IMAD R8, R43, UR4, RZ ;  /* 0x000000042b087c24 */ /* 0x008fca000f8e02ff */
[----:B------:R-:W-:Y:S04]  /*6920*/  STL.64 [R1+0x8c8], R8 ;  /* 0x0008c80801007387 */ /* 0x000fe80000100a00 */
[----:B------:R-:W3:Y:S04]  /*6930*/  LDL.LU R51, [R1+0xd0] ;  /* 0x0000d00001337983 */ /* 0x000ee80000300800 */
[----:B------:R-:W3:Y:S04]  /*6940*/  LDL.LU R53, [R1+0xcc] ;  /* 0x0000cc0001357983 */ /* 0x000ee80000300800 */
[----:B------:R-:W3:Y:S01]  /*6950*/  LDL.LU R48, [R1+0xc8] ;  /* 0x0000c80001307983 */ /* 0x000ee20000300800 */
[----:B--2---:R-:W-:-:S03]  /*6960*/  IMAD R7, R41, UR4, RZ ;  /* 0x0000000429077c24 */ /* 0x004fc6000f8e02ff */
[----:B------:R-:W2:Y:S04]  /*6970*/  LDL.LU R52, [R1+0xc4] ;  /* 0x0000c40001347983 */ /* 0x000ea80000300800 */
[----:B------:R-:W2:Y:S01]  /*6980*/  LDL.LU R45, [R1+0xa4] ;  /* 0x0000a400012d7983 */ /* 0x000ea20000300800 */
[----:B----4-:R-:W-:-:S03]  /*6990*/  IMAD R6, R42, UR4, RZ ;  /* 0x000000042a067c24 */ /* 0x010fc6000f8e02ff */
[----:B------:R-:W4:Y:S04]  /*69a0*/  LDL.LU R44, [R1+0xa0] ;  /* 0x0000a000012c7983 */ /* 0x000f280000300800 */
[----:B------:R-:W4:Y:S04]  /*69b0*/  LDL.LU R41, [R1+0x9c] ;  /* 0x00009c0001297983 */ /* 0x000f280000300800 */
[----:B------:R-:W4:Y:S04]  /*69c0*/  LDL.LU R43, [R1+0x98] ;  /* 0x00009800012b7983 */ /* 0x000f280000300800 */
[----:B------:R-:W4:Y:S01]  /*69d0*/  LDL.LU R42, [R1+0x94] ;  /* 0x00009400012a7983 */ /* 0x000f220000300800 */
[----:B------:R-:W-:-:S04]  /*69e0*/  LOP3.LUT R5, R3, 0x6e, RZ, 0xfc, !PT ;  /* 0x0000006e03057812 */ /* 0x000fc800078efcff */
[----:B------:R-:W-:Y:S01]  /*69f0*/  ISETP.LT.AND P3, PT, R5, R46, P0 ;  /* 0x0000002e0500720c */ /* 0x000fe20000761270 */
[----:B------:R-:W-:Y:S02]  /*6a00*/  IMAD R5, R16, UR4, RZ ;  /* 0x0000000410057c24 */ /* 0x000fe4000f8e02ff */
[----:B------:R-:W-:Y:S02]  /*6a10*/  IMAD R16, R17, UR4, RZ ;  /* 0x0000000411107c24 */ /* 0x000fe4000f8e02ff */
[----:B------:R-:W-:Y:S02]  /*6a20*/  IMAD R17, R40, UR4, RZ ;  /* 0x0000000428117c24 */ /* 0x000fe4000f8e02ff */
[----:B------:R-:W-:Y:S02]  /*6a30*/  IMAD R18, R18, UR4, RZ ;  /* 0x0000000412127c24 */ /* 0x000fe4000f8e02ff */
[----:B------:R-:W-:Y:S01]  /*6a40*/  IMAD R19, R19, UR4, RZ ;  /* 0x0000000413137c24 */ /* 0x000fe2000f8e02ff */
[----:B------:R-:W-:Y:S01]  /*6a50*/  STL.64 [R1+0x8c0], R6 ;  /* 0x0008c00601007387 */ /* 0x000fe20000100a00 */
[----:B------:R-:W-:-:S03]  /*6a60*/  IMAD R20, R20, UR4, RZ ;  /* 0x0000000414147c24 */ /* 0x000fc6000f8e02ff */
[----:B------:R-:W4:Y:S01]  /*6a70*/  LDL.LU R40, [R1+0x90] ;  /* 0x0000900001287983 */ /* 0x000f220000300800 */
[----:B------:R-:W-:-:S03]  /*6a80*/  IMAD R21, R21, UR4, RZ ;  /* 0x0000000415157c24 */ /* 0x000fc6000f8e02ff */
[----:B------:R-:W-:Y:S01]  /*6a90*/  STL.64 [R1+0x8b8], R16 ;  /* 0x0008b81001007387 */ /* 0x000fe20000100a00 */
[----:B------:R-:W-:-:S03]  /*6aa0*/  IMAD R22, R22, UR4, RZ ;  /* 0x0000000416167c24 */ /* 0x000fc6000f8e02ff */
[----:B------:R-:W-:Y:S01]  /*6ab0*/  STL.64 [R1+0x8a8], R18 ;  /* 0x0008a81201007387 */ /* 0x000fe20000100a00 */
[----:B------:R-:W-:-:S03]  /*6ac0*/  IMAD R23, R23, UR4, RZ ;  /* 0x0000000417177c24 */ /* 0x000fc6000f8e02ff */
[----:B------:R-:W-:Y:S01]  /*6ad0*/  STL.64 [R1+0x8a0], R20 ;  /* 0x0008a01401007387 */ /* 0x000fe20000100a00 */
[----:B------:R-:W-:Y:S02]  /*6ae0*/  IMAD R24, R24, UR4, RZ ;  /* 0x0000000418187c24 */ /* 0x000fe4000f8e02ff */
[----:B------:R-:W-:Y:S01]  /*6af0*/  IMAD R25, R25, UR4, RZ ;  /* 0x0000000419197c24 */ /* 0x000fe2000f8e02ff */
[----:B------:R-:W-:Y:S01]  /*6b00*/  STL.64 [R1+0x890], R22 ;  /* 0x0008901601007387 */ /* 0x000fe20000100a00 */
[----:B------:R-:W-:Y:S02]  /*6b10*/  IMAD R26, R26, UR4, RZ ;  /* 0x000000041a1a7c24 */ /* 0x000fe4000f8e02ff */
[----:B------:R-:W-:Y:S01]  /*6b20*/  IMAD R27, R27, UR4, RZ ;  /* 0x000000041b1b7c24 */ /* 0x000fe2000f8e02ff */
[----:B------:R-:W-:Y:S04]  /*6b30*/  STL.64 [R1+0x898], R24 ;  /* 0x0008981801007387 */ /* 0x000fe80000100a00 */
[----:B------:R0:W-:Y:S01]  /*6b40*/  STL.64 [R1+0x8b0], R26 ;  /* 0x0008b01a01007387 */ /* 0x0001e20000100a00 */
[----:B---3--:R-:W-:-:S02]  /*6b50*/  IMAD R28, R51, UR4, RZ ;  /* 0x00000004331c7c24 */ /* 0x008fc4000f8e02ff */
[----:B--2---:R-:W-:Y:S02]  /*6b60*/  IMAD R31, R52, UR4, RZ ;  /* 0x00000004341f7c24 */ /* 0x004fe4000f8e02ff */
[----:B------:R-:W-:Y:S02]  /*6b70*/  IMAD R32, R45, UR4, RZ ;  /* 0x000000042d207c24 */ /* 0x000fe4000f8e02ff */
[----:B----4-:R-:W-:Y:S02]  /*6b80*/  IMAD R33, R44, UR4, RZ ;  /* 0x000000042c217c24 */ /* 0x010fe4000f8e02ff */
[----:B------:R-:W-:Y:S02]  /*6b90*/  IMAD R34, R41, UR4, RZ ;  /* 0x0000000429227c24 */ /* 0x000fe4000f8e02ff */
[----:B------:R-:W2:Y:S01]  /*6ba0*/  LDL.LU R41, [R1+0x8c] ;  /* 0x00008c0001297983 */ /* 0x000ea20000300800 */
[----:B------:R-:W-:Y:S02]  /*6bb0*/  IMAD R35, R43, UR4, RZ ;  /* 0x000000042b237c24 */ /* 0x000fe4000f8e02ff */
[----:B------:R-:W-:-:S02]  /*6bc0*/  IMAD R36, R42, UR4, RZ ;  /* 0x000000042a247c24 */ /* 0x000fc4000f8e02ff */
[----:B------:R-:W3:Y:S04]  /*6bd0*/  LDL.LU R42, [R1+0x88] ;  /* 0x00008800012a7983 */ /* 0x000ee80000300800 */
[----:B------:R-:W4:Y:S04]  /*6be0*/  LDL.LU R43, [R1+0x84] ;  /* 0x00008400012b7983 */ /* 0x000f280000300800 */
[----:B------:R-:W2:Y:S04]  /*6bf0*/  LDL.LU R44, [R1+0x7c] ;  /* 0x00007c00012c7983 */ /* 0x000ea80000300800 */
[----:B------:R-:W2:Y:S04]  /*6c00*/  LDL.LU R45, [R1+0x78] ;  /* 0x00007800012d7983 */ /* 0x000ea80000300800 */
[----:B------:R-:W2:Y:S04]  /*6c10*/  LDL.LU R52, [R1+0x74] ;  /* 0x0000740001347983 */ /* 0x000ea80000300800 */
[----:B0-----:R-:W2:Y:S04]  /*6c20*/  LDL.LU R26, [R1+0x1c] ;  /* 0x00001c00011a7983 */ /* 0x001ea80000300800 */
[----:B------:R-:W2:Y:S04]  /*6c30*/  LDL.LU R16, [R1+0x20] ;  /* 0x0000200001107983 */ /* 0x000ea80000300800 */
        /* <DEDUP_REMOVED lines=11> */
[----:B------:R-:W2:Y:S01]  /*6cf0*/  LDL.LU R27, [R1+0x64] ;  /* 0x00006400011b7983 */ /* 0x000ea20000300800 */
[----:B------:R-:W-:-:S03]  /*6d00*/  IMAD R29, R53, UR4, RZ ;  /* 0x00000004351d7c24 */ /* 0x000fc6000f8e02ff */
[----:B------:R-:W3:Y:S04]  /*6d10*/  LDL.LU R17, [R1+0x68] ;  /* 0x0000680001117983 */ /* 0x000ee80000300800 */
[----:B------:R-:W3:Y:S04]  /*6d20*/  LDL.LU R7, [R1+0x6c] ;  /* 0x00006c0001077983 */ /* 0x000ee80000300800 */
[----:B------:R-:W3:Y:S04]  /*6d30*/  LDL.LU R8, [R1+0x14] ;  /* 0x0000140001087983 */ /* 0x000ee80000300800 */
[----:B------:R-:W4:Y:S04]  /*6d40*/  LDL.LU R9, [R1+0x10] ;  /* 0x0000100001097983 */ /* 0x000f280000300800 */
[----:B------:R-:W4:Y:S04]  /*6d50*/  LDL.LU R53, [R1+0xc] ;  /* 0x00000c0001357983 */ /* 0x000f280000300800 */
[----:B------:R-:W4:Y:S04]  /*6d60*/  LDL.LU R46, [R1+0x8] ;  /* 0x00000800012e7983 */ /* 0x000f280000300800 */
[----:B------:R-:W4:Y:S04]  /*6d70*/  LDL.LU R12, [R1+0x4] ;  /* 0x00000400010c7983 */ /* 0x000f280000300800 */
[----:B------:R-:W4:Y:S01]  /*6d80*/  LDL.LU R13, [R1] ;  /* 0x00000000010d7983 */ /* 0x000f220000300800 */
[----:B------:R-:W-:Y:S01]  /*6d90*/  LOP3.LUT R3, R3, 0x76, RZ, 0xfc, !PT ;  /* 0x0000007603037812 */ /* 0x000fe200078efcff */
[----:B------:R-:W-:-:S02]  /*6da0*/  IMAD R30, R48, UR4, RZ ;  /* 0x00000004301e7c24 */ /* 0x000fc4000f8e02ff */
[----:B------:R-:W4:Y:S04]  /*6db0*/  LDL.LU R48, [R1+0x134] ;  /* 0x0001340001307983 */ /* 0x000f280000300800 */
[----:B------:R-:W4:Y:S04]  /*6dc0*/  LDL.LU R49, [R1+0x130] ;  /* 0x0001300001317983 */ /* 0x000f280000300800 */
[----:B------:R-:W4:Y:S01]  /*6dd0*/  LDL.LU R3, [R1+0x138] ;  /* 0x0001380001037983 */ /* 0x000f220000300800 */
[----:B------:R-:W-:-:S04]  /*6de0*/  LEA R4, P1, R2, UR26, 0x1 ;  /* 0x0000001a02047c11 */ /* 0x000fc8000f8208ff */
[----:B------:R-:W-:Y:S01]  /*6df0*/  LEA.HI.X.SX32 R2, R2, UR27, 0x1, P1 ;  /* 0x0000001b02027c11 */ /* 0x000fe200088f0eff */
[----:B--2---:R-:W-:-:S05]  /*6e00*/  IMAD R27, R27, UR4, RZ ;  /* 0x000000041b1b7c24 */ /* 0x004fca000f8e02ff */
[----:B------:R0:W-:Y:S01]  /*6e10*/  STL [R1+0x64], R27 ;  /* 0x0000641b01007387 */ /* 0x0001e20000100800 */
[----:B---3--:R-:W-:Y:S02]  /*6e20*/  IMAD R8, R8, UR4, RZ ;  /* 0x0000000408087c24 */ /* 0x008fe4000f8e02ff */
[----:B0-----:R-:W-:Y:S02]  /*6e30*/  IMAD R27, R17, UR4, RZ ;  /* 0x00000004111b7c24 */ /* 0x001fe4000f8e02ff */
[----:B------:R-:W-:Y:S02]  /*6e40*/  IMAD R17, R7, UR4, RZ ;  /* 0x0000000407117c24 */ /* 0x000fe4000f8e02ff */
[----:B----4-:R-:W-:Y:S01]  /*6e50*/  IMAD R7, R9, UR4, RZ ;  /* 0x0000000409077c24 */ /* 0x010fe2000f8e02ff */
[----:B------:R-:W-:Y:S04]  /*6e60*/  STL [R1+0x68], R27 ;  /* 0x0000681b01007387 */ /* 0x000fe80000100800 */
[----:B------:R-:W-:Y:S01]  /*6e70*/  STL [R1+0x6c], R17 ;  /* 0x00006c1101007387 */ /* 0x000fe20000100800 */
[----:B------:R-:W-:-:S03]  /*6e80*/  IMAD R12, R12, UR4, RZ ;  /* 0x000000040c0c7c24 */ /* 0x000fc6000f8e02ff */
[----:B------:R0:W-:Y:S04]  /*6e90*/  STL [R1+0x70], R8 ;  /* 0x0000700801007387 */ /* 0x0001e80000100800 */
[----:B------:R1:W-:Y:S04]  /*6ea0*/  STL [R1+0x74], R7 ;  /* 0x0000740701007387 */ /* 0x0003e80000100800 */
[----:B------:R2:W-:Y:S01]  /*6eb0*/  STL [R1+0x84], R12 ;  /* 0x0000840c01007387 */ /* 0x0005e20000100800 */
[----:B0-----:R-:W-:Y:S01]  /*6ec0*/  LEA R8, P5, R39, R0, 0x1 ;  /* 0x0000000027087211 */ /* 0x001fe200078a08ff */
[----:B-1----:R-:W-:-:S03]  /*6ed0*/  IMAD R7, R13, UR4, RZ ;  /* 0x000000040d077c24 */ /* 0x002fc6000f8e02ff */
[----:B------:R-:W-:Y:S02]  /*6ee0*/  LEA.HI.X.SX32 R9, R39, R47, 0x1, P5 ;  /* 0x0000002f27097211 */ /* 0x000fe400028f0eff */
[C---:B--2---:R-:W-:Y:S01]  /*6ef0*/  LEA R12, P1, R15.reuse, R4, 0x1 ;  /* 0x000000040f0c7211 */ /* 0x044fe200078208ff */
[----:B------:R-:W-:Y:S03]  /*6f00*/  STL [R1+0x8c], R7 ;  /* 0x00008c0701007387 */ /* 0x000fe60000100800 */
[----:B------:R-:W-:Y:S01]  /*6f10*/  LEA.HI.X.SX32 R13, R15, R2, 0x1, P1 ;  /* 0x000000020f0d7211 */ /* 0x000fe200008f0eff */
[----:B------:R-:W-:Y:S04]  /*6f20*/  STL.64 [R1+0x10], R8 ;  /* 0x0000100801007387 */ /* 0x000fe80000100a00 */
[----:B------:R0:W-:Y:S04]  /*6f30*/  STL.64 [R1+0x338], R12 ;  /* 0x0003380c01007387 */ /* 0x0001e80000100a00 */
[----:B0-----:R-:W2:Y:S01]  /*6f40*/  LDL.LU.64 R12, [R1+0x8d0] ;  /* 0x0008d000010c7983 */ /* 0x001ea20000300a00 */
[----:B------:R-:W-:Y:S01]  /*6f50*/  IMAD R6, R6, UR4, RZ ;  /* 0x0000000406067c24 */ /* 0x000fe2000f8e02ff */
[----:B------:R-:W-:-:S03]  /*6f60*/  LEA R8, P6, R38, R0, 0x1 ;  /* 0x0000000026087211 */ /* 0x000fc600078c08ff */
[----:B------:R-:W-:Y:S01]  /*6f70*/  IMAD.MOV.U32 R39, RZ, RZ, R6 ;  /* 0x000000ffff277224 */ /* 0x000fe200078e0006 */
[C---:B------:R-:W-:Y:S01]  /*6f80*/  LEA R6, P5, R37.reuse, R0, 0x1 ;  /* 0x0000000025067211 */ /* 0x040fe200078a08ff */
[----:B------:R-:W-:Y:S01]  /*6f90*/  IMAD R16, R16, UR4, RZ ;  /* 0x0000000410107c24 */ /* 0x000fe2000f8e02ff */
[-C--:B------:R-:W-:Y:S02]  /*6fa0*/  LEA.HI.X.SX32 R9, R38, R47.reuse, 0x1, P6 ;  /* 0x0000002f26097211 */ /* 0x080fe400030f0eff */
[----:B------:R-:W-:Y:S01]  /*6fb0*/  LEA.HI.X.SX32 R7, R37, R47, 0x1, P5 ;  /* 0x0000002f25077211 */ /* 0x000fe200028f0eff */
[----:B------:R-:W-:Y:S01]  /*6fc0*/  IMAD.MOV.U32 R15, RZ, RZ, R16 ;  /* 0x000000ffff0f7224 */ /* 0x000fe200078e0010 */
[----:B------:R-:W-:-:S03]  /*6fd0*/  LEA R16, P6, R14, R4, 0x1 ;  /* 0x000000040e107211 */ /* 0x000fc600078c08ff */
[----:B------:R-:W-:Y:S01]  /*6fe0*/  STL.64 [R1], R6 ;  /* 0x0000000601007387 */ /* 0x000fe20000100a00 */
[----:B------:R-:W-:-:S03]  /*6ff0*/  LEA.HI.X.SX32 R17, R14, R2, 0x1, P6 ;  /* 0x000000020e117211 */ /* 0x000fc600030f0eff */
[----:B------:R-:W-:Y:S04]  /*7000*/  STL.64 [R1+0x8], R8 ;  /* 0x0000080801007387 */ /* 0x000fe80000100a00 */
[----:B------:R0:W-:Y:S02]  /*7010*/  STL.64 [R1+0x330], R16 ;  /* 0x0003301001007387 */ /* 0x0001e40000100a00 */
[----:B0-----:R-:W-:-:S04]  /*7020*/  LEA R16, P6, R11, R4, 0x1 ;  /* 0x000000040b107211 */ /* 0x001fc800078c08ff */
[----:B------:R-:W-:Y:S02]  /*7030*/  LEA.HI.X.SX32 R17, R11, R2, 0x1, P6 ;  /* 0x000000020b117211 */ /* 0x000fe400030f0eff */
[CC--:B--2---:R-:W-:Y:S02]  /*7040*/  LEA R6, P1, R13.reuse, R4.reuse, 0x1 ;  /* 0x000000040d067211 */ /* 0x0c4fe400078208ff */
[C---:B------:R-:W-:Y:S02]  /*7050*/  LEA R8, P5, R12.reuse, R4, 0x1 ;  /* 0x000000040c087211 */ /* 0x040fe400078a08ff */
[-C--:B------:R-:W-:Y:S02]  /*7060*/  LEA.HI.X.SX32 R7, R13, R2.reuse, 0x1, P1 ;  /* 0x000000020d077211 */ /* 0x080fe400008f0eff */
[----:B------:R-:W-:-:S03]  /*7070*/  LEA.HI.X.SX32 R9, R12, R2, 0x1, P5 ;  /* 0x000000020c097211 */ /* 0x000fc600028f0eff */
[----:B------:R0:W-:Y:S04]  /*7080*/  STL.64 [R1+0x328], R6 ;  /* 0x0003280601007387 */ /* 0x0001e80000100a00 */
[----:B------:R1:W-:Y:S01]  /*7090*/  STL.64 [R1+0x320], R8 ;  /* 0x0003200801007387 */ /* 0x0003e20000100a00 */
[----:B0-----:R-:W-:-:S03]  /*70a0*/  LEA R6, P1, R10, R4, 0x1 ;  /* 0x000000040a067211 */ /* 0x001fc600078208ff */
[----:B-1----:R-:W2:Y:S01]  /*70b0*/  LDL.LU.64 R8, [R1+0x8c8] ;  /* 0x0008c80001087983 */ /* 0x002ea20000300a00 */
[----:B------:R-:W-:-:S03]  /*70c0*/  LEA.HI.X.SX32 R7, R10, R2, 0x1, P1 ;  /* 0x000000020a077211 */ /* 0x000fc600008f0eff */
[----:B------:R-:W-:Y:S04]  /*70d0*/  STL.64 [R1+0x318], R16 ;  /* 0x0003181001007387 */ /* 0x000fe80000100a00 */
[----:B------:R0:W-:Y:S04]  /*70e0*/  STL.64 [R1+0x310], R6 ;  /* 0x0003100601007387 */ /* 0x0001e80000100a00 */
[----:B0-----:R-:W3:Y:S01]  /*70f0*/  LDL.LU.64 R6, [R1+0x8c0] ;  /* 0x0008c00001067983 */ /* 0x001ee20000300a00 */
[----:B------:R-:W-:Y:S02]  /*7100*/  IMAD.MOV.U32 R11, RZ, RZ, R13 ;  /* 0x000000ffff0b7224 */ /* 0x000fe400078e000d */
[----:B------:R-:W-:-:S02]  /*7110*/  IMAD R26, R26, UR4, RZ ;  /* 0x000000041a1a7c24 */ /* 0x000fc4000f8e02ff */
[----:B------:R-:W-:Y:S02]  /*7120*/  IMAD R18, R18, UR4, RZ ;  /* 0x0000000412127c24 */ /* 0x000fe4000f8e02ff */
[----:B------:R-:W-:-:S04]  /*7130*/  IMAD R19, R19, UR4, RZ ;  /* 0x0000000413137c24 */ /* 0x000fc8000f8e02ff */
[----:B------:R-:W-:Y:S01]  /*7140*/  IMAD.MOV.U32 R37, RZ, RZ, R19 ;  /* 0x000000ffff257224 */ /* 0x000fe200078e0013 */
[----:B--2---:R-:W-:-:S04]  /*7150*/  LEA R12, P5, R9, R4, 0x1 ;  /* 0x00000004090c7211 */ /* 0x004fc800078a08ff */
[----:B------:R-:W-:Y:S01]  /*7160*/  LEA.HI.X.SX32 R11, R9, R2, 0x1, P5 ;  /* 0x00000002090b7211 */ /* 0x000fe200028f0eff */
[----:B------:R-:W-:Y:S01]  /*7170*/  STL [R1+0x308], R12 ;  /* 0x0003080c01007387 */ /* 0x000fe20000100800 */
[C---:B------:R-:W-:Y:S01]  /*7180*/  LEA R16, P6, R8.reuse, R4, 0x1 ;  /* 0x0000000408107211 */ /* 0x040fe200078c08ff */
[----:B------:R-:W-:Y:S02]  /*7190*/  IMAD.MOV.U32 R10, RZ, RZ, R12 ;  /* 0x000000ffff0a7224 */ /* 0x000fe400078e000c */
[----:B------:R0:W-:Y:S01]  /*71a0*/  STL [R1+0x30c], R11 ;  /* 0x00030c0b01007387 */ /* 0x0001e20000100800 */
[----:B------:R-:W-:Y:S01]  /*71b0*/  LEA.HI.X.SX32 R17, R8, R2, 0x1, P6 ;  /* 0x0000000208117211 */ /* 0x000fe200030f0eff */
[----:B------:R-:W-:Y:S01]  /*71c0*/  IMAD.MOV.U32 R10, RZ, RZ, R18 ;  /* 0x000000ffff0a7224 */ /* 0x000fe200078e0012 */
[-C--:B------:R-:W-:Y:S01]  /*71d0*/  LEA R18, P6, R5, R4.reuse, 0x1 ;  /* 0x0000000405127211 */ /* 0x080fe200078c08ff */
[----:B0-----:R-:W-:Y:S01]  /*71e0*/  IMAD.MOV.U32 R11, RZ, RZ, R26 ;  /* 0x000000ffff0b7224 */ /* 0x001fe200078e001a */
[----:B---3--:R-:W-:-:S02]  /*71f0*/  LEA R12, P1, R7, R4, 0x1 ;  /* 0x00000004070c7211 */ /* 0x008fc400078208ff */
[C---:B------:R-:W-:Y:S02]  /*7200*/  LEA R26, P5, R6.reuse, R4, 0x1 ;  /* 0x00000004061a7211 */ /* 0x040fe400078a08ff */
[-C--:B------:R-:W-:Y:S02]  /*7210*/  LEA.HI.X.SX32 R13, R7, R2.reuse, 0x1, P1 ;  /* 0x00000002070d7211 */ /* 0x080fe400008f0eff */
[-C--:B------:R-:W-:Y:S01]  /*7220*/  LEA.HI.X.SX32 R27, R6, R2.reuse, 0x1, P5 ;  /* 0x00000002061b7211 */ /* 0x080fe200028f0eff */
[----:B------:R0:W-:Y:S01]  /*7230*/  STL.64 [R1+0x300], R16 ;  /* 0x0003001001007387 */ /* 0x0001e20000100a00 */
[----:B------:R-:W-:-:S03]  /*7240*/  LEA.HI.X.SX32 R19, R5, R2, 0x1, P6 ;  /* 0x0000000205137211 */ /* 0x000fc600030f0eff */
[----:B0-----:R-:W2:Y:S04]  /*7250*/  LDL.LU.64 R16, [R1+0x8b8] ;  /* 0x0008b80001107983 */ /* 0x001ea80000300a00 */
[----:B------:R-:W-:Y:S04]  /*7260*/  STL.64 [R1+0x2f8], R12 ;  /* 0x0002f80c01007387 */ /* 0x000fe80000100a00 */
[----:B------:R0:W-:Y:S04]  /*7270*/  STL.64 [R1+0x2f0], R26 ;  /* 0x0002f01a01007387 */ /* 0x0001e80000100a00 */
[----:B0-----:R-:W3:Y:S04]  /*7280*/  LDL.LU.64 R26, [R1+0x8b0] ;  /* 0x0008b000011a7983 */ /* 0x001ee80000300a00 */
[----:B------:R0:W-:Y:S04]  /*7290*/  STL.64 [R1+0x2e8], R18 ;  /* 0x0002e81201007387 */ /* 0x0001e80000100a00 */
[----:B0-----:R-:W4:Y:S01]  /*72a0*/  LDL.LU.64 R18, [R1+0x8a8] ;  /* 0x0008a80001127983 */ /* 0x001f220000300a00 */
[----:B------:R-:W-:-:S02]  /*72b0*/  IMAD R20, R20, UR4, RZ ;  /* 0x0000000414147c24 */ /* 0x000fc4000f8e02ff */
[----:B------:R-:W-:Y:S02]  /*72c0*/  IMAD R21, R21, UR4, RZ ;  /* 0x0000000415157c24 */ /* 0x000fe4000f8e02ff */
[----:B------:R-:W-:Y:S02]  /*72d0*/  IMAD.MOV.U32 R9, RZ, RZ, R20 ;  /* 0x000000ffff097224 */ /* 0x000fe400078e0014 */
[----:B------:R-:W-:Y:S02]  /*72e0*/  IMAD R24, R24, UR4, RZ ;  /* 0x0000000418187c24 */ /* 0x000fe4000f8e02ff */
[----:B------:R-:W-:Y:S02]  /*72f0*/  IMAD R22, R22, UR4, RZ ;  /* 0x0000000416167c24 */ /* 0x000fe4000f8e02ff */
[----:B------:R-:W-:Y:S02]  /*7300*/  IMAD.MOV.U32 R8, RZ, RZ, R15 ;  /* 0x000000ffff087224 */ /* 0x000fe400078e000f */
[----:B------:R-:W-:-:S02]  /*7310*/  IMAD.MOV.U32 R12, RZ, RZ, R21 ;  /* 0x000000ffff0c7224 */ /* 0x000fc400078e0015 */
[----:B------:R-:W-:Y:S02]  /*7320*/  IMAD R25, R25, UR4, RZ ;  /* 0x0000000419197c24 */ /* 0x000fe4000f8e02ff */
[----:B------:R-:W-:Y:S02]  /*7330*/  IMAD.MOV.U32 R15, RZ, RZ, R24 ;  /* 0x000000ffff0f7224 */ /* 0x000fe400078e0018 */
[----:B------:R-:W-:Y:S02]  /*7340*/  IMAD R23, R23, UR4, RZ ;  /* 0x0000000417177c24 */ /* 0x000fe4000f8e02ff */
[----:B------:R-:W-:Y:S02]  /*7350*/  IMAD.MOV.U32 R38, RZ, RZ, R22 ;  /* 0x000000ffff267224 */ /* 0x000fe400078e0016 */
[----:B------:R-:W-:Y:S02]  /*7360*/  IMAD.MOV.U32 R14, RZ, RZ, R39 ;  /* 0x000000ffff0e7224 */ /* 0x000fe400078e0027 */
[----:B------:R-:W-:-:S02]  /*7370*/  IMAD.MOV.U32 R39, RZ, RZ, R25 ;  /* 0x000000ffff277224 */ /* 0x000fc400078e0019 */
[----:B------:R-:W-:Y:S01]  /*7380*/  IMAD.MOV.U32 R13, RZ, RZ, R23 ;  /* 0x000000ffff0d7224 */ /* 0x000fe200078e0017 */
[CC--:B--2---:R-:W-:Y:S02]  /*7390*/  LEA R20, P1, R16.reuse, R4.reuse, 0x1 ;  /* 0x0000000410147211 */ /* 0x0c4fe400078208ff */
[C---:B------:R-:W-:Y:S02]  /*73a0*/  LEA R6, P5, R17.reuse, R4, 0x1 ;  /* 0x0000000411067211 */ /* 0x040fe400078a08ff */
[-C--:B------:R-:W-:Y:S02]  /*73b0*/  LEA.HI.X.SX32 R21, R16, R2.reuse, 0x1, P1 ;  /* 0x0000000210157211 */ /* 0x080fe400008f0eff */
[----:B------:R-:W-:-:S03]  /*73c0*/  LEA.HI.X.SX32 R7, R17, R2, 0x1, P5 ;  /* 0x0000000211077211 */ /* 0x000fc600028f0eff */
[----:B------:R0:W-:Y:S04]  /*73d0*/  STL.64 [R1+0x2e0], R20 ;  /* 0x0002e01401007387 */ /* 0x0001e80000100a00 */
[----:B0-----:R-:W2:Y:S04]  /*73e0*/  LDL.LU.64 R20, [R1+0x8a0] ;  /* 0x0008a00001147983 */ /* 0x001ea80000300a00 */
[----:B------:R-:W-:Y:S01]  /*73f0*/  STL.64 [R1+0x2d8], R6 ;  /* 0x0002d80601007387 */ /* 0x000fe20000100a00 */
[-C--:B----4-:R-:W-:Y:S02]  /*7400*/  LEA R24, P6, R18, R4.reuse, 0x1 ;  /* 0x0000000412187211 */ /* 0x090fe400078c08ff */
[----:B------:R-:W-:-:S02]  /*7410*/  LEA R22, P1, R19, R4, 0x1 ;  /* 0x0000000413167211 */ /* 0x000fc400078208ff */
[-C--:B------:R-:W-:Y:S02]  /*7420*/  LEA.HI.X.SX32 R25, R18, R2.reuse, 0x1, P6 ;  /* 0x0000000212197211 */ /* 0x080fe400030f0eff */
[----:B------:R-:W-:-:S03]  /*7430*/  LEA.HI.X.SX32 R23, R19, R2, 0x1, P1 ;  /* 0x0000000213177211 */ /* 0x000fc600008f0eff */
[----:B------:R0:W-:Y:S04]  /*7440*/  STL.64 [R1+0x2d0], R24 ;  /* 0x0002d01801007387 */ /* 0x0001e80000100a00 */
[----:B0-----:R-:W4:Y:S04]  /*7450*/  LDL.LU.64 R24, [R1+0x898] ;  /* 0x0008980001187983 */ /* 0x001f280000300a00 */
[----:B------:R0:W-:Y:S04]  /*7460*/  STL.64 [R1+0x2c8], R22 ;  /* 0x0002c81601007387 */ /* 0x0001e80000100a00 */
[----:B0-----:R-:W3:Y:S01]  /*7470*/  LDL.LU.64 R22, [R1+0x890] ;  /* 0x0008900001167983 */ /* 0x001ee20000300a00 */
[----:B------:R-:W-:-:S02]  /*7480*/  IMAD.MOV.U32 R19, RZ, RZ, R17 ;  /* 0x000000ffff137224 */ /* 0x000fc400078e0011 */
[----:B------:R-:W-:Y:S02]  /*7490*/  IMAD R40, R40, UR4, RZ ;  /* 0x0000000428287c24 */ /* 0x000fe4000f8e02ff */
[----:B------:R-:W-:Y:S02]  /*74a0*/  IMAD R41, R41, UR4, RZ ;  /* 0x0000000429297c24 */ /* 0x000fe4000f8e02ff */
[----:B------:R-:W-:Y:S02]  /*74b0*/  IMAD R42, R42, UR4, RZ ;  /* 0x000000042a2a7c24 */ /* 0x000fe4000f8e02ff */
[----:B------:R-:W-:Y:S02]  /*74c0*/  IMAD R43, R43, UR4, RZ ;  /* 0x000000042b2b7c24 */ /* 0x000fe4000f8e02ff */
[----:B------:R-:W-:Y:S02]  /*74d0*/  IMAD R44, R44, UR4, RZ ;  /* 0x000000042c2c7c24 */ /* 0x000fe4000f8e02ff */
[----:B------:R-:W-:-:S02]  /*74e0*/  IMAD R45, R45, UR4, RZ ;  /* 0x000000042d2d7c24 */ /* 0x000fc4000f8e02ff */
[----:B------:R-:W-:Y:S02]  /*74f0*/  IMAD R52, R52, UR4, RZ ;  /* 0x0000000434347c24 */ /* 0x000fe4000f8e02ff */
[----:B------:R-:W-:Y:S02]  /*7500*/  IMAD R50, R50, UR4, RZ ;  /* 0x0000000432327c24 */ /* 0x000fe4000f8e02ff */
[----:B------:R-:W-:-:S04]  /*7510*/  IMAD R51, R51, UR4, RZ ;  /* 0x0000000433337c24 */ /* 0x000fc8000f8e02ff */
[----:B------:R-:W-:Y:S01]  /*7520*/  IMAD.MOV.U32 R5, RZ, RZ, R51 ;  /* 0x000000ffff057224 */ /* 0x000fe200078e0033 */
[CC--:B--2---:R-:W-:Y:S02]  /*7530*/  LEA R6, P5, R20.reuse, R4.reuse, 0x1 ;  /* 0x0000000414067211 */ /* 0x0c4fe400078a08ff */
[----:B------:R-:W-:Y:S02]  /*7540*/  LEA R16, P6, R21, R4, 0x1 ;  /* 0x0000000415107211 */ /* 0x000fe400078c08ff */
[----:B------:R-:W-:-:S03]  /*7550*/  LEA.HI.X.SX32 R7, R20, R2, 0x1, P5 ;  /* 0x0000000214077211 */ /* 0x000fc600028f0eff */
[----:B------:R-:W-:Y:S01]  /*7560*/  STL [R1+0x2b8], R16 ;  /* 0x0002b81001007387 */ /* 0x000fe20000100800 */
[----:B------:R-:W-:Y:S01]  /*7570*/  IMAD.MOV.U32 R18, RZ, RZ, R16 ;  /* 0x000000ffff127224 */ /* 0x000fe200078e0010 */
[----:B------:R-:W-:Y:S02]  /*7580*/  LEA.HI.X.SX32 R19, R21, R2, 0x1, P6 ;  /* 0x0000000215137211 */ /* 0x000fe400030f0eff */
[----:B------:R-:W-:Y:S04]  /*7590*/  STL.64 [R1+0x2c0], R6 ;  /* 0x0002c00601007387 */ /* 0x000fe80000100a00 */
[----:B------:R0:W-:Y:S01]  /*75a0*/  STL [R1+0x2bc], R19 ;  /* 0x0002bc1301007387 */ /* 0x0001e20000100800 */
[----:B----4-:R-:W-:-:S04]  /*75b0*/  LEA R18, P6, R24, R4, 0x1 ;  /* 0x0000000418127211 */ /* 0x010fc800078c08ff */
[----:B0-----:R-:W-:Y:S02]  /*75c0*/  LEA.HI.X.SX32 R19, R24, R2, 0x1, P6 ;  /* 0x0000000218137211 */ /* 0x001fe400030f0eff */
[CC--:B---3--:R-:W-:Y:S02]  /*75d0*/  LEA R16, P1, R22.reuse, R4.reuse, 0x1 ;  /* 0x0000000416107211 */ /* 0x0c8fe400078208ff */
[C---:B------:R-:W-:Y:S02]  /*75e0*/  LEA R6, P5, R23.reuse, R4, 0x1 ;  /* 0x0000000417067211 */ /* 0x040fe400078a08ff */
[-C--:B------:R-:W-:Y:S02]  /*75f0*/  LEA.HI.X.SX32 R17, R22, R2.reuse, 0x1, P1 ;  /* 0x0000000216117211 */ /* 0x080fe400008f0eff */
[----:B------:R-:W-:-:S03]  /*7600*/  LEA.HI.X.SX32 R7, R23, R2, 0x1, P5 ;  /* 0x0000000217077211 */ /* 0x000fc600028f0eff */
[----:B------:R0:W-:Y:S04]  /*7610*/  STL.64 [R1+0x2b0], R16 ;  /* 0x0002b01001007387 */ /* 0x0001e80000100a00 */
[----:B------:R1:W-:Y:S04]  /*7620*/  STL.64 [R1+0x2a8], R6 ;  /* 0x0002a80601007387 */ /* 0x0003e80000100a00 */
[----:B------:R2:W-:Y:S01]  /*7630*/  STL.64 [R1+0x2a0], R18 ;  /* 0x0002a01201007387 */ /* 0x0005e20000100a00 */
[-C--:B0-----:R-:W-:Y:S02]  /*7640*/  LEA R16, P1, R25, R4.reuse, 0x1 ;  /* 0x0000000419107211 */ /* 0x081fe400078208ff */
[----:B-1----:R-:W-:-:S02]  /*7650*/  LEA R6, P5, R26, R4, 0x1 ;  /* 0x000000041a067211 */ /* 0x002fc400078a08ff */
[----:B------:R-:W-:Y:S02]  /*7660*/  LEA.HI.X.SX32 R17, R25, R2, 0x1, P1 ;  /* 0x0000000219117211 */ /* 0x000fe400008f0eff */
[C---:B--2---:R-:W-:Y:S02]  /*7670*/  LEA R18, P6, R27.reuse, R4, 0x1 ;  /* 0x000000041b127211 */ /* 0x044fe400078c08ff */
[-C--:B------:R-:W-:Y:S01]  /*7680*/  LEA.HI.X.SX32 R7, R26, R2.reuse, 0x1, P5 ;  /* 0x000000021a077211 */ /* 0x080fe200028f0eff */
[----:B------:R0:W-:Y:S01]  /*7690*/  STL.64 [R1+0x298], R16 ;  /* 0x0002981001007387 */ /* 0x0001e20000100a00 */
[----:B------:R-:W-:-:S03]  /*76a0*/  LEA.HI.X.SX32 R19, R27, R2, 0x1, P6 ;  /* 0x000000021b137211 */ /* 0x000fc600030f0eff */
[----:B------:R1:W-:Y:S04]  /*76b0*/  STL.64 [R1+0x290], R6 ;  /* 0x0002900601007387 */ /* 0x0003e80000100a00 */
[----:B------:R2:W-:Y:S01]  /*76c0*/  STL.64 [R1+0x288], R18 ;  /* 0x0002881201007387 */ /* 0x0005e20000100a00 */
[CC--:B0-----:R-:W-:Y:S02]  /*76d0*/  LEA R16, P1, R28.reuse, R4.reuse, 0x1 ;  /* 0x000000041c107211 */ /* 0x0c1fe400078208ff */
[----:B-1----:R-:W-:Y:S02]  /*76e0*/  LEA R6, P5, R29, R4, 0x1 ;  /* 0x000000041d067211 */ /* 0x002fe400078a08ff */
[----:B------:R-:W-:Y:S02]  /*76f0*/  LEA.HI.X.SX32 R17, R28, R2, 0x1, P1 ;  /* 0x000000021c117211 */ /* 0x000fe400008f0eff */
[----:B--2---:R-:W-:-:S02]  /*7700*/  LEA R18, P6, R30, R4, 0x1 ;  /* 0x000000041e127211 */ /* 0x004fc400078c08ff */
        /* <DEDUP_REMOVED lines=41> */
[CC--:B0-----:R-:W-:Y:S01]  /*79a0*/  LEA R16, P1, R52.reuse, R4.reuse, 0x1 ;  /* 0x0000000434107211 */ /* 0x0c1fe200078208ff */
[----:B-1----:R-:W-:Y:S01]  /*79b0*/  IMAD.MOV.U32 R6, RZ, RZ, R50 ;  /* 0x000000ffff067224 */ /* 0x002fe200078e0032 */
[C---:B------:R-:W-:Y:S02]  /*79c0*/  LEA R50, P5, R11.reuse, R4, 0x1 ;  /* 0x000000040b327211 */ /* 0x040fe400078a08ff */
[----:B------:R-:W-:Y:S02]  /*79d0*/  LEA.HI.X.SX32 R17, R52, R2, 0x1, P1 ;  /* 0x0000000234117211 */ /* 0x000fe400008f0eff */
[----:B--2---:R-:W-:Y:S01]  /*79e0*/  LEA R18, P6, R8, R4, 0x1 ;  /* 0x0000000408127211 */ /* 0x004fe200078c08ff */
[----:B------:R-:W-:Y:S01]  /*79f0*/  IMAD.MOV.U32 R7, RZ, RZ, R10 ;  /* 0x000000ffff077224 */ /* 0x000fe200078e000a */
[----:B------:R-:W-:Y:S01]  /*7a00*/  LEA.HI.X.SX32 R51, R11, R2, 0x1, P5 ;  /* 0x000000020b337211 */ /* 0x000fe200028f0eff */
[----:B------:R0:W-:Y:S01]  /*7a10*/  STL.64 [R1+0x208], R16 ;  /* 0x0002081001007387 */ /* 0x0001e20000100a00 */
[----:B------:R-:W-:-:S02]  /*7a20*/  LEA R10, P5, R37, R4, 0x1 ;  /* 0x00000004250a7211 */ /* 0x000fc400078a08ff */
[-C--:B------:R-:W-:Y:S02]  /*7a30*/  LEA.HI.X.SX32 R19, R8, R2.reuse, 0x1, P6 ;  /* 0x0000000208137211 */ /* 0x080fe400030f0eff */
[----:B------:R-:W-:Y:S02]  /*7a40*/  LEA.HI.X.SX32 R11, R37, R2, 0x1, P5 ;  /* 0x00000002250b7211 */ /* 0x000fe400028f0eff */
[-C--:B------:R-:W-:Y:S01]  /*7a50*/  LEA R44, P6, R39, R4.reuse, 0x1 ;  /* 0x00000004272c7211 */ /* 0x080fe200078c08ff */
[----:B------:R-:W-:Y:S01]  /*7a60*/  STL.64 [R1+0x1a0], R18 ;  /* 0x0001a01201007387 */ /* 0x000fe20000100a00 */
[----:B0-----:R-:W-:-:S03]  /*7a70*/  LEA R16, P1, R14, R4, 0x1 ;  /* 0x000000040e107211 */ /* 0x001fc600078208ff */
[----:B------:R-:W-:Y:S01]  /*7a80*/  STL.64 [R1+0x200], R50 ;  /* 0x0002003201007387 */ /* 0x000fe20000100a00 */
[----:B------:R-:W-:-:S03]  /*7a90*/  LEA.HI.X.SX32 R17, R14, R2, 0x1, P1 ;  /* 0x000000020e117211 */ /* 0x000fc600008f0eff */
[----:B------:R-:W-:Y:S01]  /*7aa0*/  STL.64 [R1+0x718], R50 ;  /* 0x0007183201007387 */ /* 0x000fe20000100a00 */
[----:B------:R-:W-:Y:S01]  /*7ab0*/  LEA R42, P1, R15, R4, 0x1 ;  /* 0x000000040f2a7211 */ /* 0x000fe200078208ff */
[----:B------:R-:W-:Y:S01]  /*7ac0*/  IMAD.MOV.U32 R8, RZ, RZ, R9 ;  /* 0x000000ffff087224 */ /* 0x000fe200078e0009 */
[----:B------:R-:W-:Y:S01]  /*7ad0*/  LEA.HI.X.SX32 R45, R39, R2, 0x1, P6 ;  /* 0x00000002272d7211 */ /* 0x000fe200030f0eff */
[----:B------:R-:W-:Y:S01]  /*7ae0*/  STL [R1+0x864], R50 ;  /* 0x0008643201007387 */ /* 0x000fe20000100800 */
[----:B------:R-:W-:-:S03]  /*7af0*/  IMAD.MOV.U32 R9, RZ, RZ, R12 ;  /* 0x000000ffff097224 */ /* 0x000fc600078e000c */
[----:B------:R0:W-:Y:S01]  /*7b00*/  STL.64 [R1+0x98], R10 ;  /* 0x0000980a01007387 */ /* 0x0001e20000100a00 */
[----:B------:R-:W-:-:S03]  /*7b10*/  LEA.HI.X.SX32 R43, R15, R2, 0x1, P1 ;  /* 0x000000020f2b7211 */ /* 0x000fc600008f0eff */
[----:B------:R-:W-:Y:S01]  /*7b20*/  STL.64 [R1+0xa0], R16 ;  /* 0x0000a01001007387 */ /* 0x000fe20000100a00 */
[----:B------:R-:W-:-:S03]  /*7b30*/  LEA R40, P5, R13, R4, 0x1 ;  /* 0x000000040d287211 */ /* 0x000fc600078a08ff */
[----:B0-----:R-:W2:Y:S04]  /*7b40*/  LDL.LU R11, [R1+0x64] ;  /* 0x00006400010b7983 */ /* 0x001ea80000300800 */
[----:B------:R-:W3:Y:S04]  /*7b50*/  LDL.LU R12, [R1+0x68] ;  /* 0x00006800010c7983 */ /* 0x000ee80000300800 */
[----:B------:R-:W4:Y:S04]  /*7b60*/  LDL.LU R14, [R1+0x6c] ;  /* 0x00006c00010e7983 */ /* 0x000f280000300800 */
[----:B------:R-:W-:Y:S01]  /*7b70*/  STL.64 [R1+0x790], R44 ;  /* 0x0007902c01007387 */ /* 0x000fe20000100a00 */
[----:B------:R-:W-:-:S03]  /*7b80*/  LEA.HI.X.SX32 R41, R13, R2, 0x1, P5 ;  /* 0x000000020d297211 */ /* 0x000fc600028f0eff */
[----:B------:R-:W-:Y:S04]  /*7b90*/  STL [R1+0x86c], R44 ;  /* 0x00086c2c01007387 */ /* 0x000fe80000100800 */
[----:B------:R0:W-:Y:S04]  /*7ba0*/  STL [R1+0x868], R45 ;  /* 0x0008682d01007387 */ /* 0x0001e80000100800 */
[----:B------:R-:W4:Y:S04]  /*7bb0*/  LDL.LU R15, [R1+0x70] ;  /* 0x00007000010f7983 */ /* 0x000f280000300800 */
[----:B------:R-:W-:Y:S04]  /*7bc0*/  STL.64 [R1+0x750], R42 ;  /* 0x0007502a01007387 */ /* 0x000fe80000100a00 */
[----:B------:R-:W4:Y:S01]  /*7bd0*/  LDL.LU R13, [R1+0x74] ;  /* 0x00007400010d7983 */ /* 0x000f220000300800 */
[----:B------:R-:W-:Y:S01]  /*7be0*/  IMAD.MOV.U32 R10, RZ, RZ, R38 ;  /* 0x000000ffff0a7224 */ /* 0x000fe200078e0026 */
[----:B------:R-:W-:-:S02]  /*7bf0*/  LEA R38, P6, R5, R4, 0x1 ;  /* 0x0000000405267211 */ /* 0x000fc400078c08ff */
[-C--:B------:R-:W-:Y:S02]  /*7c00*/  LEA R36, P1, R6, R4.reuse, 0x1 ;  /* 0x0000000406247211 */ /* 0x080fe400078208ff */
[----:B------:R-:W-:Y:S02]  /*7c10*/  LEA R34, P5, R7, R4, 0x1 ;  /* 0x0000000407227211 */ /* 0x000fe400078a08ff */
[----:B------:R-:W-:Y:S02]  /*7c20*/  LEA.HI.X.SX32 R39, R5, R2, 0x1, P6 ;  /* 0x0000000205277211 */ /* 0x000fe400030f0eff */
[----:B------:R-:W-:Y:S02]  /*7c30*/  LEA R32, P6, R8, R4, 0x1 ;  /* 0x0000000408207211 */ /* 0x000fe400078c08ff */
[----:B------:R-:W-:Y:S01]  /*7c40*/  LEA.HI.X.SX32 R37, R6, R2, 0x1, P1 ;  /* 0x0000000206257211 */ /* 0x000fe200008f0eff */
[----:B------:R-:W-:Y:S01]  /*7c50*/  STL.64 [R1+0x730], R40 ;  /* 0x0007302801007387 */ /* 0x000fe20000100a00 */
[----:B------:R-:W-:-:S02]  /*7c60*/  LEA R30, P1, R9, R4, 0x1 ;  /* 0x00000004091e7211 */ /* 0x000fc400078208ff */
[----:B------:R-:W-:Y:S01]  /*7c70*/  LEA.HI.X.SX32 R35, R7, R2, 0x1, P5 ;  /* 0x0000000207237211 */ /* 0x000fe200028f0eff */
[----:B------:R-:W-:Y:S01]  /*7c80*/  STL.64 [R1+0x870], R40 ;  /* 0x0008702801007387 */ /* 0x000fe20000100a00 */
[----:B------:R-:W-:Y:S02]  /*7c90*/  LEA R28, P5, R10, R4, 0x1 ;  /* 0x000000040a1c7211 */ /* 0x000fe400078a08ff */
[-C--:B------:R-:W-:Y:S01]  /*7ca0*/  LEA.HI.X.SX32 R33, R8, R2.reuse, 0x1, P6 ;  /* 0x0000000208217211 */ /* 0x080fe200030f0eff */
[----:B------:R-:W-:Y:S01]  /*7cb0*/  STL.64 [R1+0x720], R38 ;  /* 0x0007202601007387 */ /* 0x000fe20000100a00 */
[----:B------:R-:W-:-:S03]  /*7cc0*/  LEA.HI.X.SX32 R31, R9, R2, 0x1, P1 ;  /* 0x00000002091f7211 */ /* 0x000fc600008f0eff */
[----:B------:R-:W-:Y:S01]  /*7cd0*/  STL [R1+0x878], R39 ;  /* 0x0008782701007387 */ /* 0x000fe20000100800 */
[----:B------:R-:W-:-:S03]  /*7ce0*/  LEA.HI.X.SX32 R29, R10, R2, 0x1, P5 ;  /* 0x000000020a1d7211 */ /* 0x000fc600028f0eff */
[----:B------:R-:W4:Y:S01]  /*7cf0*/  LDL.LU R6, [R1+0x84] ;  /* 0x0000840001067983 */ /* 0x000f220000300800 */
[----:B------:R-:W-:-:S03]  /*7d00*/  IMAD R53, R53, UR4, RZ ;  /* 0x0000000435357c24 */ /* 0x000fc6000f8e02ff */
[----:B------:R-:W-:Y:S04]  /*7d10*/  STL.64 [R1+0x728], R36 ;  /* 0x0007282401007387 */ /* 0x000fe80000100a00 */
[----:B------:R1:W-:Y:S04]  /*7d20*/  STL.64 [R1+0x880], R36 ;  /* 0x0008802401007387 */ /* 0x0003e80000100a00 */
[----:B0-----:R-:W4:Y:S04]  /*7d30*/  LDL.LU R45, [R1+0x8c] ;  /* 0x00008c00012d7983 */ /* 0x001f280000300800 */
[----:B------:R-:W-:Y:S01]  /*7d40*/  STL [R1+0x834], R35 ;  /* 0x0008342301007387 */ /* 0x000fe20000100800 */
[----:B------:R-:W-:-:S03]  /*7d50*/  IMAD R46, R46, UR4, RZ ;  /* 0x000000042e2e7c24 */ /* 0x000fc6000f8e02ff */
[----:B------:R-:W-:Y:S04]  /*7d60*/  STL.64 [R1+0x7f8], R32 ;  /* 0x0007f82001007387 */ /* 0x000fe80000100a00 */
[----:B------:R-:W-:Y:S04]  /*7d70*/  STL.64 [R1+0x7a8], R30 ;  /* 0x0007a81e01007387 */ /* 0x000fe80000100a00 */
[----:B------:R-:W-:Y:S01]  /*7d80*/  STL.64 [R1+0x798], R28 ;  /* 0x0007981c01007387 */ /* 0x000fe20000100a00 */
[-C--:B--2---:R-:W-:Y:S02]  /*7d90*/  LEA R26, P6, R11, R4.reuse, 0x1 ;  /* 0x000000040b1a7211 */ /* 0x084fe400078c08ff */
[----:B---3--:R-:W-:-:S02]  /*7da0*/  LEA R24, P1, R12, R4, 0x1 ;  /* 0x000000040c187211 */ /* 0x008fc400078208ff */
[----:B------:R-:W-:Y:S02]  /*7db0*/  LEA.HI.X.SX32 R27, R11, R2, 0x1, P6 ;  /* 0x000000020b1b7211 */ /* 0x000fe400030f0eff */
[----:B----4-:R-:W-:Y:S02]  /*7dc0*/  LEA R22, P5, R14, R4, 0x1 ;  /* 0x000000040e167211 */ /* 0x010fe400078a08ff */
[-C--:B------:R-:W-:Y:S01]  /*7dd0*/  LEA.HI.X.SX32 R25, R12, R2.reuse, 0x1, P1 ;  /* 0x000000020c197211 */ /* 0x080fe200008f0eff */
[----:B------:R-:W-:Y:S01]  /*7de0*/  STL [R1+0x768], R26 ;  /* 0x0007681a01007387 */ /* 0x000fe20000100800 */
[----:B------:R-:W-:Y:S02]  /*7df0*/  LEA.HI.X.SX32 R23, R14, R2, 0x1, P5 ;  /* 0x000000020e177211 */ /* 0x000fe400028f0eff */
[-C--:B------:R-:W-:Y:S01]  /*7e00*/  LEA R16, P5, R53, R4.reuse, 0x1 ;  /* 0x0000000435107211 */ /* 0x080fe200078a08ff */
[----:B------:R-:W-:Y:S01]  /*7e10*/  STL [R1+0x758], R27 ;  /* 0x0007581b01007387 */ /* 0x000fe20000100800 */
[----:B------:R-:W-:-:S03]  /*7e20*/  LEA R20, P6, R15, R4, 0x1 ;  /* 0x000000040f147211 */ /* 0x000fc600078c08ff */
[----:B------:R-:W-:Y:S01]  /*7e30*/  STL.64 [R1+0x740], R24 ;  /* 0x0007401801007387 */ /* 0x000fe20000100a00 */
[----:B------:R-:W-:Y:S02]  /*7e40*/  LEA.HI.X.SX32 R21, R15, R2, 0x1, P6 ;  /* 0x000000020f157211 */ /* 0x000fe400030f0eff */
[C---:B------:R-:W-:Y:S01]  /*7e50*/  LEA R18, P1, R13.reuse, R4, 0x1 ;  /* 0x000000040d127211 */ /* 0x040fe200078208ff */
[----:B------:R-:W-:Y:S03]  /*7e60*/  STL [R1+0x74c], R22 ;  /* 0x00074c1601007387 */ /* 0x000fe60000100800 */
[-C--:B------:R-:W-:Y:S01]  /*7e70*/  LEA.HI.X.SX32 R19, R13, R2.reuse, 0x1, P1 ;  /* 0x000000020d137211 */ /* 0x080fe200008f0eff */
[----:B------:R-:W-:Y:S01]  /*7e80*/  STL [R1+0x748], R23 ;  /* 0x0007481701007387 */ /* 0x000fe20000100800 */
[----:B------:R-:W-:Y:S02]  /*7e90*/  LEA.HI.X.SX32 R17, R53, R2, 0x1, P5 ;  /* 0x0000000235117211 */ /* 0x000fe400028f0eff */
[C---:B------:R-:W-:Y:S01]  /*7ea0*/  LEA R14, P6, R46.reuse, R4, 0x1 ;  /* 0x000000042e0e7211 */ /* 0x040fe200078c08ff */
[----:B------:R-:W-:Y:S04]  /*7eb0*/  STL.64 [R1+0x760], R20 ;  /* 0x0007601401007387 */ /* 0x000fe80000100a00 */
[----:B------:R-:W-:Y:S01]  /*7ec0*/  STL.64 [R1+0x828], R18 ;  /* 0x0008281201007387 */ /* 0x000fe20000100a00 */
[----:B------:R-:W-:-:S03]  /*7ed0*/  LEA.HI.X.SX32 R15, R46, R2, 0x1, P6 ;  /* 0x000000022e0f7211 */ /* 0x000fc600030f0eff */
[----:B------:R-:W2:Y:S04]  /*7ee0*/  LDL.LU.64 R50, [R1+0x10] ;  /* 0x0000100001327983 */ /* 0x000ea80000300a00 */
[----:B------:R-:W3:Y:S04]  /*7ef0*/  LDL.LU.64 R52, [R1+0x8] ;  /* 0x0000080001347983 */ /* 0x000ee80000300a00 */
[----:B------:R-:W-:Y:S04]  /*7f00*/  STL [R1+0x800], R17 ;  /* 0x0008001101007387 */ /* 0x000fe80000100800 */
[----:B------:R-:W4:Y:S04]  /*7f10*/  LDL.LU R46, [R1+0x88c] ;  /* 0x00088c00012e7983 */ /* 0x000f280000300800 */
[----:B-1----:R-:W4:Y:S01]  /*7f20*/  LDL.LU.64 R36, [R1] ;  /* 0x0000000001247983 */ /* 0x002f220000300a00 */
[----:B------:R-:W0:Y:S01]  /*7f30*/  S2R R7, SR_TID.X ;  /* 0x0000000000077919 */ /* 0x000e220000002100 */
[-C--:B------:R-:W-:Y:S01]  /*7f40*/  LEA R12, P1, R6, R4.reuse, 0x1 ;  /* 0x00000004060c7211 */ /* 0x080fe200078208ff */
[----:B------:R-:W-:Y:S01]  /*7f50*/  IMAD R48, R48, UR4, RZ ;  /* 0x0000000430307c24 */ /* 0x000fe2000f8e02ff */
[----:B------:R-:W-:-:S02]  /*7f60*/  LEA R10, P5, R45, R4, 0x1 ;  /* 0x000000042d0a7211 */ /* 0x000fc400078a08ff */
[-C--:B------:R-:W-:Y:S02]  /*7f70*/  LEA.HI.X.SX32 R13, R6, R2.reuse, 0x1, P1 ;  /* 0x00000002060d7211 */ /* 0x080fe400008f0eff */
[----:B------:R-:W-:Y:S01]  /*7f80*/  LEA.HI.X.SX32 R11, R45, R2, 0x1, P5 ;  /* 0x000000022d0b7211 */ /* 0x000fe200028f0eff */
[----:B------:R1:W-:Y:S01]  /*7f90*/  STL.64 [R1+0x7b8], R14 ;  /* 0x0007b80e01007387 */ /* 0x0003e20000100a00 */
[----:B------:R-:W-:-:S03]  /*7fa0*/  LEA R8, P6, R48, R4, 0x1 ;  /* 0x0000000430087211 */ /* 0x000fc600078c08ff */
[----:B------:R-:W-:Y:S01]  /*7fb0*/  STL [R1+0x788], R12 ;  /* 0x0007880c01007387 */ /* 0x000fe20000100800 */
[----:B------:R-:W-:-:S03]  /*7fc0*/  LEA.HI.X.SX32 R9, R48, R2, 0x1, P6 ;  /* 0x0000000230097211 */ /* 0x000fc600030f0eff */
[----:B------:R-:W-:Y:S01]  /*7fd0*/  STL [R1+0x784], R13 ;  /* 0x0007840d01007387 */ /* 0x000fe20000100800 */
[----:B0-----:R-:W-:-:S04]  /*7fe0*/  SHF.R.U32.HI R7, RZ, 0x6, R7 ;  /* 0x00000006ff077819 */ /* 0x001fc80000011607 */
[----:B------:R-:W-:-:S04]  /*7ff0*/  SGXT.U32 R5, R7, 0x1 ;  /* 0x000000010705781a */ /* 0x000fc80000000000 */
[----:B------:R-:W-:Y:S01]  /*8000*/  LOP3.LUT R5, R5, 0x76, RZ, 0xfc, !PT ;  /* 0x0000007605057812 */ /* 0x000fe200078efcff */
[----:B------:R-:W-:Y:S01]  /*8010*/  STL.64 [R1+0x770], R10 ;  /* 0x0007700a01007387 */ /* 0x000fe20000100a00 */
[----:B-1----:R-:W-:-:S03]  /*8020*/  PRMT R14, RZ, 0x7610, R14 ;  /* 0x00007610ff0e7816 */ /* 0x002fc6000000000e */
[----:B------:R-:W4:Y:S01]  /*8030*/  LDL.LU R48, [R1+0x888] ;  /* 0x0008880001307983 */ /* 0x000f220000300800 */
[----:B------:R-:W-:Y:S01]  /*8040*/  IMAD R49, R49, UR4, RZ ;  /* 0x0000000431317c24 */ /* 0x000fe2000f8e02ff */
[----:B------:R-:W-:Y:S02]  /*8050*/  PRMT R15, RZ, 0x7610, R15 ;  /* 0x00007610ff0f7816 */ /* 0x000fe4000000000f */
[----:B------:R-:W-:Y:S02]  /*8060*/  PRMT R18, RZ, 0x7610, R18 ;  /* 0x00007610ff127816 */ /* 0x000fe40000000012 */
[C---:B------:R-:W-:Y:S01]  /*8070*/  LEA R6, P1, R49.reuse, R4, 0x1 ;  /* 0x0000000431067211 */ /* 0x040fe200078208ff */
[----:B------:R-:W-:Y:S03]  /*8080*/  STL [R1+0x77c], R8 ;  /* 0x00077c0801007387 */ /* 0x000fe60000100800 */
[----:B------:R-:W-:Y:S01]  /*8090*/  LEA.HI.X.SX32 R7, R49, R2, 0x1, P1 ;  /* 0x0000000231077211 */ /* 0x000fe200008f0eff */
[----:B------:R-:W-:Y:S04]  /*80a0*/  STL [R1+0x778], R9 ;  /* 0x0007780901007387 */ /* 0x000fe80000100800 */
[----:B------:R-:W4:Y:S04]  /*80b0*/  LDL.LU R49, [R1+0x80] ;  /* 0x0000800001317983 */ /* 0x000f280000300800 */
[----:B------:R-:W4:Y:S04]  /*80c0*/  LDL.LU R41, [R1+0x1e4] ;  /* 0x0001e40001297983 */ /* 0x000f280000300800 */
[----:B--2---:R-:W2:Y:S04]  /*80d0*/  @P4 LDG.E.U16 R18, desc[UR22][R50.64] ;  /* 0x0000001632124981 */ /* 0x004ea8000c1e1500 */
[----:B---3--:R0:W3:Y:S01]  /*80e0*/  @P3 LDG.E.U16 R15, desc[UR22][R52.64] ;  /* 0x00000016340f3981 */ /* 0x0080e2000c1e1500 */
[----:B----4-:R-:W-:-:S13]  /*80f0*/  ISETP.LT.AND P5, PT, R5, R46, P0 ;  /* 0x0000002e0500720c */ /* 0x010fda00007a1270 */
[----:B------:R1:W4:Y:S01]  /*8100*/  @P5 LDG.E.U16 R14, desc[UR22][R36.64] ;  /* 0x00000016240e5981 */ /* 0x000322000c1e1500 */
[----:B------:R-:W-:Y:S01]  /*8110*/  IMAD R3, R3, UR4, RZ ;  /* 0x0000000403037c24 */ /* 0x000fe2000f8e02ff */
[----:B0-----:R-:W0:Y:S04]  /*8120*/  S2R R53, SR_TID.X ;  /* 0x0000000000357919 */ /* 0x001e280000002100 */
[----:B------:R-:W-:-:S04]  /*8130*/  LEA R4, P6, R3, R4, 0x1 ;  /* 0x0000000403047211 */ /* 0x000fc800078c08ff */
[----:B------:R-:W-:Y:S02]  /*8140*/  LEA.HI.X.SX32 R5, R3, R2, 0x1, P6 ;  /* 0x0000000203057211 */ /* 0x000fe400030f0eff */
[----:B------:R-:W1:Y:S01]  /*8150*/  S2R R3, SR_TID.X ;  /* 0x0000000000037919 */ /* 0x000e620000002100 */
[----:B------:R-:W1:Y:S01]  /*8160*/  S2R R45, SR_TID.X ;  /* 0x00000000002d7919 */ /* 0x000e620000002100 */
[----:B------:R-:W-:Y:S01]  /*8170*/  STL [R1+0x7a0], R6 ;  /* 0x0007a00601007387 */ /* 0x000fe20000100800 */
[----:B0-----:R-:W-:-:S04]  /*8180*/  SHF.R.U32.HI R53, RZ, 0x6, R53 ;  /* 0x00000006ff357819 */ /* 0x001fc80000011635 */
[C---:B------:R-:W-:Y:S02]  /*8190*/  SGXT.U32 R52, R53.reuse, 0x1 ;  /* 0x000000013534781a */ /* 0x040fe40000000000 */
[----:B------:R-:W-:Y:S02]  /*81a0*/  SGXT.U32 R53, R53, 0x1 ;  /* 0x000000013535781a */ /* 0x000fe40000000000 */
[----:B-1----:R-:W-:Y:S01]  /*81b0*/  SHF.R.U32.HI R3, RZ, 0x6, R3 ;  /* 0x00000006ff037819 */ /* 0x002fe20000011603 */
[-C--:B------:R-:W-:Y:S02]  /*81c0*/  IMAD R52, R52, R48.reuse, RZ ;  /* 0x0000003034347224 */ /* 0x080fe400078e02ff */
[----:B------:R-:W-:Y:S01]  /*81d0*/  IMAD R53, R53, R48, RZ ;  /* 0x0000003035357224 */ /* 0x000fe200078e02ff */
[----:B------:R-:W-:Y:S01]  /*81e0*/  SGXT.U32 R3, R3, 0x1 ;  /* 0x000000010303781a */ /* 0x000fe20000000000 */
[----:B------:R-:W-:Y:S01]  /*81f0*/  STL [R1+0x780], R7 ;  /* 0x0007800701007387 */ /* 0x000fe20000100800 */
[----:B------:R-:W-:-:S02]  /*8200*/  IMAD R52, R48, 0x2, R52 ;  /* 0x0000000230347824 */ /* 0x000fc400078e0234 */
[C---:B------:R-:W-:Y:S02]  /*8210*/  IMAD R53, R48.reuse, 0x2, R53 ;  /* 0x0000000230357824 */ /* 0x040fe400078e0235 */
[----:B------:R-:W-:Y:S01]  /*8220*/  IMAD R51, R3, R48, RZ ;  /* 0x0000003003337224 */ /* 0x000fe200078e02ff */
[----:B------:R-:W-:Y:S01]  /*8230*/  STL [R1+0x7b0], R4 ;  /* 0x0007b00401007387 */ /* 0x000fe20000100800 */
[----:B------:R-:W-:Y:S01]  /*8240*/  SHF.R.U32.HI R45, RZ, 0x5, R45 ;  /* 0x00000005ff2d7819 */ /* 0x000fe2000001162d */
[----:B------:R-:W-:Y:S02]  /*8250*/  IMAD R52, R48, 0x2, R52 ;  /* 0x0000000230347824 */ /* 0x000fe400078e0234 */
[----:B------:R-:W-:Y:S01]  /*8260*/  STL [R1+0x7a4], R5 ;  /* 0x0007a40501007387 */ /* 0x000fe20000100800 */
[----:B------:R-:W-:Y:S02]  /*8270*/  LEA R32, P4, R51, R0, 0x1 ;  /* 0x0000000033207211 */ /* 0x000fe400078808ff */
[----:B------:R-:W-:-:S02]  /*8280*/  LOP3.LUT R2, R3, 0x7c, RZ, 0xfc, !PT ;  /* 0x0000007c03027812 */ /* 0x000fc400078efcff */
[----:B------:R-:W-:Y:S02]  /*8290*/  LEA.HI.X.SX32 R33, R51, R47, 0x1, P4 ;  /* 0x0000002f33217211 */ /* 0x000fe400020f0eff */
[----:B------:R-:W-:Y:S02]  /*82a0*/  ISETP.NE.U32.AND P1, PT, R45, RZ, PT ;  /* 0x000000ff2d00720c */ /* 0x000fe40003f25070 */
[----:B------:R-:W-:Y:S01]  /*82b0*/  ISETP.LT.AND P3, PT, R2, R46, P0 ;  /* 0x0000002e0200720c */ /* 0x000fe20000761270 */
[----:B------:R-:W-:Y:S01]  /*82c0*/  IMAD R2, R48, 0x2, R49 ;  /* 0x0000000230027824 */ /* 0x000fe200078e0231 */
[----:B------:R-:W-:-:S04]  /*82d0*/  LOP3.LUT R40, R3, 0x7e, RZ, 0xfc, !PT ;  /* 0x0000007e03287812 */ /* 0x000fc800078efcff */
[C---:B------:R-:W-:Y:S02]  /*82e0*/  LEA R36, P6, R2.reuse, R0, 0x1 ;  /* 0x0000000002247211 */ /* 0x040fe400078c08ff */
[----:B------:R-:W-:Y:S02]  /*82f0*/  PRMT R39, RZ, 0x7610, R39 ;  /* 0x00007610ff277816 */ /* 0x000fe40000000027 */
[----:B------:R-:W-:Y:S02]  /*8300*/  LEA.HI.X.SX32 R37, R2, R47, 0x1, P6 ;  /* 0x0000002f02257211 */ /* 0x000fe400030f0eff */
[----:B------:R-:W-:-:S03]  /*8310*/  PRMT R44, RZ, 0x7610, R44 ;  /* 0x00007610ff2c7816 */ /* 0x000fc6000000002c */
[----:B------:R-:W2:Y:S04]  /*8320*/  @P3 LDG.E.U16 R39, desc[UR22][R36.64] ;  /* 0x0000001624273981 */ /* 0x000ea8000c1e1500 */
[----:B----4-:R0:W-:Y:S04]  /*8330*/  STL [R1+0x138], R14 ;  /* 0x0001380e01007387 */ /* 0x0101e80000100800 */
[----:B---3--:R1:W-:Y:S01]  /*8340*/  STL [R1+0x13c], R15 ;  /* 0x00013c0f01007387 */ /* 0x0083e20000100800 */
[----:B0-----:R-:W-:-:S03]  /*8350*/  LEA R14, P5, R53, R0, 0x1 ;  /* 0x00000000350e7211 */ /* 0x001fc600078a08ff */
[----:B--2---:R0:W-:Y:S01]  /*8360*/  STL [R1+0x140], R18 ;  /* 0x0001401201007387 */ /* 0x0041e20000100800 */
[----:B-1----:R-:W-:-:S03]  /*8370*/  LEA.HI.X.SX32 R15, R53, R47, 0x1, P5 ;  /* 0x0000002f350f7211 */ /* 0x002fc600028f0eff */
[----:B------:R-:W2:Y:S04]  /*8380*/  LDL.LU R45, [R1+0xc0] ;  /* 0x0000c000012d7983 */ /* 0x000ea80000300800 */
[----:B------:R-:W3:Y:S01]  /*8390*/  LDL.LU R50, [R1+0xbc] ;  /* 0x0000bc0001327983 */ /* 0x000ee20000300800 */
[----:B0-----:R-:W-:-:S03]  /*83a0*/  LEA R18, P4, R52, R0, 0x1 ;  /* 0x0000000034127211 */ /* 0x001fc600078808ff */
[----:B------:R-:W4:Y:S01]  /*83b0*/  LDL.LU R49, [R1+0xb8] ;  /* 0x0000b80001317983 */ /* 0x000f220000300800 */
[----:B------:R-:W-:Y:S01]  /*83c0*/  LEA.HI.X.SX32 R19, R52, R47, 0x1, P4 ;  /* 0x0000002f34137211 */ /* 0x000fe200020f0eff */
[----:B------:R-:W-:Y:S02]  /*83d0*/  IMAD R52, R48, 0x2, R2 ;  /* 0x0000000230347824 */ /* 0x000fe400078e0202 */
[----:B------:R0:W-:Y:S01]  /*83e0*/  STL.64 [R1+0x1f0], R14 ;  /* 0x0001f00e01007387 */ /* 0x0001e20000100a00 */
[----:B------:R-:W-:Y:S01]  /*83f0*/  ISETP.LT.AND P4, PT, R40, R46, P0 ;  /* 0x0000002e2800720c */ /* 0x000fe20000781270 */
[----:B------:R-:W1:Y:S02]  /*8400*/  S2R R43, SR_TID.X ;  /* 0x00000000002b7919 */ /* 0x000e640000002100 */
[----:B------:R-:W4:Y:S01]  /*8410*/  LDL.LU R53, [R1+0xb4] ;  /* 0x0000b40001357983 */ /* 0x000f220000300800 */
[----:B0-----:R-:W-:-:S03]  /*8420*/  LEA R14, P5, R41, R0, 0x1 ;  /* 0x00000000290e7211 */ /* 0x001fc600078a08ff */
[----:B------:R-:W4:Y:S01]  /*8430*/  LDL.LU R3, [R1+0xb0] ;  /* 0x0000b00001037983 */ /* 0x000f220000300800 */
[----:B------:R-:W-:-:S03]  /*8440*/  LEA.HI.X.SX32 R15, R41, R47, 0x1, P5 ;  /* 0x0000002f290f7211 */ /* 0x000fc600028f0eff */
[----:B------:R-:W4:Y:S01]  /*8450*/  LDL.LU R42, [R1+0xac] ;  /* 0x0000ac00012a7983 */ /* 0x000f220000300800 */
[----:B------:R-:W-:Y:S01]  /*8460*/  LEA R40, P5, R52, R0, 0x1 ;  /* 0x0000000034287211 */ /* 0x000fe200078a08ff */
[----:B------:R-:W-:-:S04]  /*8470*/  @!UP1 UIADD3 UR4, UPT, UPT, -UR7, 0x100000, URZ ;  /* 0x0010000007049890 */ /* 0x000fc8000fffe1ff */
[----:B------:R-:W-:Y:S02]  /*8480*/  @!UP1 USHF.L.U32 UR5, UR4, 0xb, URZ ;  /* 0x0000000b04059899 */ /* 0x000fe400080006ff */
[----:B------:R-:W-:Y:S01]  /*8490*/  @!UP1 USHF.L.U32 UR4, UR4, 0x1, URZ ;  /* 0x0000000104049899 */ /* 0x000fe200080006ff */
[----:B------:R-:W4:Y:S01]  /*84a0*/  LDL.LU R51, [R1+0xa8] ;  /* 0x0000a80001337983 */ /* 0x000f220000300800 */
[----:B------:R-:W-:-:S05]  /*84b0*/  LEA.HI.X.SX32 R41, R52, R47, 0x1, P5 ;  /* 0x0000002f34297211 */ /* 0x000fca00028f0eff */
[----:B------:R-:W4:Y:S01]  /*84c0*/  @P4 LDG.E.U16 R44, desc[UR22][R40.64] ;  /* 0x00000016282c4981 */ /* 0x000f22000c1e1500 */
[----:B------:R-:W0:Y:S03]  /*84d0*/  S2R R52, SR_TID.X ;  /* 0x0000000000347919 */ /* 0x000e260000002100 */
[----:B------:R-:W-:Y:S01]  /*84e0*/  STL.64 [R1+0x1f8], R32 ;  /* 0x0001f82001007387 */ /* 0x000fe20000100a00 */
[----:B-1----:R-:W-:-:S03]  /*84f0*/  SHF.R.S32.HI R0, RZ, 0x6, R43 ;  /* 0x00000006ff007819 */ /* 0x002fc6000001142b */
[----:B------:R-:W-:Y:S01]  /*8500*/  STL [R1+0x7c0], R48 ;  /* 0x0007c03001007387 */ /* 0x000fe20000100800 */
[----:B------:R-:W-:-:S03]  /*8510*/  SGXT R0, R0, 0x1 ;  /* 0x000000010000781a */ /* 0x000fc60000000200 */
[----:B------:R-:W-:Y:S01]  /*8520*/  STL.64 [R1+0x1e8], R18 ;  /* 0x0001e81201007387 */ /* 0x000fe20000100a00 */
[----:B------:R-:W-:-:S03]  /*8530*/  VOTEU.ALL UP1, P2 ;  /* 0x0000000000ff7886 */ /* 0x000fc60001020000 */
[----:B------:R-:W-:Y:S02]  /*8540*/  STL [R1+0x830], R19 ;  /* 0x0008301301007387 */ /* 0x000fe40000100800 */
[----:B------:R1:W1:Y:S02]  /*8550*/  @!UP1 SYNCS.EXCH.64 URZ, [UR10+0x10008], UR4 ;  /* 0x010008040aff95b2 */ /* 0x0002640008000100 */
[----:B------:R-:W-:Y:S04]  /*8560*/  STL [R1+0x7d0], R2 ;  /* 0x0007d00201007387 */ /* 0x000fe80000100800 */
[----:B------:R-:W-:Y:S01]  /*8570*/  STL.64 [R1+0x1e0], R14 ;  /* 0x0001e00e01007387 */ /* 0x000fe20000100a00 */
[----:B0-----:R-:W-:-:S03]  /*8580*/  LOP3.LUT R52, R52, 0x3f, RZ, 0xc0, !PT ;  /* 0x0000003f34347812 */ /* 0x001fc600078ec0ff */
[----:B------:R-:W-:Y:S02]  /*8590*/  STL.64 [R1+0x7c8], R14 ;  /* 0x0007c80e01007387 */ /* 0x000fe40000100a00 */
[----:B------:R-:W-:Y:S02]  /*85a0*/  IMAD.SHL.U32 R52, R52, 0x2, RZ ;  /* 0x0000000234347824 */ /* 0x000fe400078e00ff */
[----:B------:R-:W4:Y:S03]  /*85b0*/  LDL.LU.64 R36, [R1+0x880] ;  /* 0x0008800001247983 */ /* 0x000f260000300a00 */
[----:B------:R-:W-:Y:S01]  /*85c0*/  LOP3.LUT R52, R52, 0x90, R0, 0x78, !PT ;  /* 0x0000009034347812 */ /* 0x000fe200078e7800 */
[----:B------:R0:W-:Y:S04]  /*85d0*/  STL [R1+0x134], R39 ;  /* 0x0001342701007387 */ /* 0x0001e80000100800 */
[----:B0-----:R-:W4:Y:S04]  /*85e0*/  LDL.LU R39, [R1+0x878] ;  /* 0x0008780001277983 */ /* 0x001f280000300800 */
[----:B------:R-:W4:Y:S04]  /*85f0*/  LDL.LU.64 R40, [R1+0x870] ;  /* 0x0008700001287983 */ /* 0x000f280000300a00 */
[----:B--2---:R-:W-:Y:S04]  /*8600*/  STS.U16 [R52+UR10+0x400], R45 ;  /* 0x0004002d34007988 */ /* 0x004fe8000800040a */
[----:B---3--:R-:W-:Y:S04]  /*8610*/  STS.U16 [R52+UR10+0x800], R50 ;  /* 0x0008003234007988 */ /* 0x008fe8000800040a */
[----:B----4-:R0:W-:Y:S04]  /*8620*/  STL [R1+0x130], R44 ;  /* 0x0001302c01007387 */ /* 0x0101e80000100800 */
[----:B0-----:R-:W2:Y:S04]  /*8630*/  LDL.LU R44, [R1+0x86c] ;  /* 0x00086c00012c7983 */ /* 0x001ea80000300800 */
[----:B------:R-:W3:Y:S04]  /*8640*/  LDL.LU R45, [R1+0x868] ;  /* 0x00086800012d7983 */ /* 0x000ee80000300800 */
[----:B------:R-:W4:Y:S04]  /*8650*/  LDL.LU R50, [R1+0x864] ;  /* 0x0008640001327983 */ /* 0x000f280000300800 */
[----:B------:R0:W-:Y:S02]  /*8660*/  STS.U16 [R52+UR10+0x1400], R3 ;  /* 0x0014000334007988 */ /* 0x0001e4000800040a */
[----:B0-----:R-:W0:Y:S01]  /*8670*/  S2R R3, SR_TID.X ;  /* 0x0000000000037919 */ /* 0x001e220000002100 */
[----:B------:R-:W-:-:S02]  /*8680*/  PRMT R47, RZ, 0x7610, R47 ;  /* 0x00007610ff2f7816 */ /* 0x000fc4000000002f */
[----:B------:R-:W-:Y:S01]  /*8690*/  PRMT R29, RZ, 0x7610, R29 ;  /* 0x00007610ff1d7816 */ /* 0x000fe2000000001d */
[----:B------:R1:W-:Y:S01]  /*86a0*/  STS.U16 [R52+UR10+0xc00], R49 ;  /* 0x000c003134007988 */ /* 0x0003e2000800040a */
[----:B------:R-:W-:Y:S02]  /*86b0*/  PRMT R15, RZ, 0x7610, R15 ;  /* 0x00007610ff0f7816 */ /* 0x000fe4000000000f */
[----:B------:R-:W-:Y:S01]  /*86c0*/  PRMT R14, RZ, 0x7610, R14 ;  /* 0x00007610ff0e7816 */ /* 0x000fe2000000000e */
[----:B------:R1:W-:Y:S01]  /*86d0*/  STS.U16 [R52+UR10+0x1000], R53 ;  /* 0x0010003534007988 */ /* 0x0003e2000800040a */
[----:B------:R-:W-:-:S03]  /*86e0*/  PRMT R35, RZ, 0x7610, R35 ;  /* 0x00007610ff237816 */ /* 0x000fc60000000023 */
[----:B-1----:R-:W2:Y:S04]  /*86f0*/  LDL.LU R49, [R1+0x860] ;  /* 0x0008600001317983 */ /* 0x002ea80000300800 */
[----:B------:R-:W2:Y:S01]  /*8700*/  LDL.LU R53, [R1+0x85c] ;  /* 0x00085c0001357983 */ /* 0x000ea20000300800 */
[----:B------:R-:W-:-:S03]  /*8710*/  PRMT R19, RZ, 0x7610, R19 ;  /* 0x00007610ff137816 */ /* 0x000fc60000000013 */
[----:B------:R-:W-:Y:S04]  /*8720*/  STL [R1+0x7e0], R52 ;  /* 0x0007e03401007387 */ /* 0x000fe80000100800 */
[----:B------:R-:W-:Y:S04]  /*8730*/  STL [R1+0x854], R47 ;  /* 0x0008542f01007387 */ /* 0x000fe80000100800 */
[----:B------:R1:W-:Y:S01]  /*8740*/  STL [R1+0x858], R29 ;  /* 0x0008581d01007387 */ /* 0x0003e20000100800 */
[----:B0-----:R-:W-:Y:S02]  /*8750*/  SHF.R.U32.HI R3, RZ, 0x6, R3 ;  /* 0x00000006ff037819 */ /* 0x001fe40000011603 */
[----:B------:R-:W-:-:S02]  /*8760*/  PRMT R17, RZ, 0x7610, R17 ;  /* 0x00007610ff117816 */ /* 0x000fc40000000011 */
[----:B------:R-:W-:Y:S02]  /*8770*/  SGXT.U32 R3, R3, 0x1 ;  /* 0x000000010303781a */ /* 0x000fe40000000000 */
[----:B------:R-:W-:Y:S02]  /*8780*/  PRMT R21, RZ, 0x7610, R21 ;  /* 0x00007610ff157816 */ /* 0x000fe40000000015 */
[----:B------:R-:W-:Y:S02]  /*8790*/  PRMT R20, RZ, 0x7610, R20 ;  /* 0x00007610ff147816 */ /* 0x000fe40000000014 */
[----:B------:R-:W-:Y:S02]  /*87a0*/  PRMT R11, RZ, 0x7610, R11 ;  /* 0x00007610ff0b7816 */ /* 0x000fe4000000000b */
[----:B------:R-:W-:Y:S02]  /*87b0*/  PRMT R10, RZ, 0x7610, R10 ;  /* 0x00007610ff0a7816 */ /* 0x000fe4000000000a */
[----:B------:R-:W-:-:S02]  /*87c0*/  ISETP.LT.AND P3, PT, R3, R46, P0 ;  /* 0x0000002e0300720c */ /* 0x000fc40000761270 */
[----:B------:R-:W-:Y:S02]  /*87d0*/  PRMT R0, RZ, 0x7610, R0 ;  /* 0x00007610ff007816 */ /* 0x000fe40000000000 */
[----:B------:R-:W-:Y:S02]  /*87e0*/  PRMT R4, RZ, 0x7610, R4 ;  /* 0x00007610ff047816 */ /* 0x000fe40000000004 */
[----:B------:R-:W-:Y:S02]  /*87f0*/  PRMT R5, RZ, 0x7610, R5 ;  /* 0x00007610ff057816 */ /* 0x000fe40000000005 */
[----:B------:R-:W-:Y:S02]  /*8800*/  PRMT R25, RZ, 0x7610, R25 ;  /* 0x00007610ff197816 */ /* 0x000fe40000000019 */
[----:B------:R-:W-:Y:S02]  /*8810*/  PRMT R24, RZ, 0x7610, R24 ;  /* 0x00007610ff187816 */ /* 0x000fe40000000018 */
[----:B------:R-:W-:Y:S01]  /*8820*/  PRMT R41, RZ, 0x7610, R41 ;  /* 0x00007610ff297816 */ /* 0x000fe20000000029 */
[----:B------:R-:W2:Y:S01]  /*8830*/  @P3 LDG.E.U16 R0, desc[UR22][R32.64] ;  /* 0x0000001620003981 */ /* 0x000ea2000c1e1500 */
[----:B------:R-:W-:-:S02]  /*8840*/  PRMT R40, RZ, 0x7610, R40 ;  /* 0x00007610ff287816 */ /* 0x000fc40000000028 */
[----:B-1----:R-:W-:Y:S02]  /*8850*/  LOP3.LUT R29, R43, 0x7f, RZ, 0xc0, !PT ;  /* 0x0000007f2b1d7812 */ /* 0x002fe400078ec0ff */
[----:B------:R-:W-:Y:S01]  /*8860*/  LOP3.LUT R47, R3, 0x6, RZ, 0xfc, !PT ;  /* 0x00000006032f7812 */ /* 0x000fe200078efcff */
[----:B------:R-:W-:Y:S01]  /*8870*/  STS.U16 [R52+UR10+0x1800], R42 ;  /* 0x0018002a34007988 */ /* 0x000fe2000800040a */
[----:B------:R-:W-:-:S03]  /*8880*/  ISETP.LT.AND P5, PT, R29, R46, P0 ;  /* 0x0000002e1d00720c */ /* 0x000fc600007a1270 */
[----:B------:R-:W-:Y:S01]  /*8890*/  STS.U16 [R52+UR10+0x1c00], R51 ;  /* 0x001c003334007988 */ /* 0x000fe2000800040a */
[----:B----4-:R-:W-:Y:S02]  /*88a0*/  PRMT R50, RZ, 0x7610, R50 ;  /* 0x00007610ff327816 */ /* 0x010fe40000000032 */
[----:B---3--:R-:W-:-:S03]  /*88b0*/  PRMT R45, RZ, 0x7610, R45 ;  /* 0x00007610ff2d7816 */ /* 0x008fc6000000002d */
[----:B------:R-:W-:Y:S04]  /*88c0*/  STL [R1+0x850], R50 ;  /* 0x0008503201007387 */ /* 0x000fe80000100800 */
[----:B------:R0:W-:Y:S04]  /*88d0*/  STL.64 [R1+0x848], R14 ;  /* 0x0008480e01007387 */ /* 0x0001e80000100a00 */
[----:B------:R-:W-:Y:S04]  /*88e0*/  STL.64 [R1+0x840], R34 ;  /* 0x0008402201007387 */ /* 0x000fe80000100a00 */
[----:B------:R-:W-:Y:S01]  /*88f0*/  STL.64 [R1+0x838], R18 ;  /* 0x0008381201007387 */ /* 0x000fe20000100a00 */
[----:B0-----:R-:W-:-:S02]  /*8900*/  PRMT R15, RZ, 0x7610, R15 ;  /* 0x00007610ff0f7816 */ /* 0x001fc4000000000f */
[----:B------:R-:W-:Y:S01]  /*8910*/  PRMT R14, RZ, 0x7610, R14 ;  /* 0x00007610ff0e7816 */ /* 0x000fe2000000000e */
[----:B------:R-:W-:Y:S04]  /*8920*/  STL [R1+0x818], R45 ;  /* 0x0008182d01007387 */ /* 0x000fe80000100800 */
[----:B------:R-:W-:Y:S04]  /*8930*/  STL.S16 [R1+0xd0], R15 ;  /* 0x0000d00f01007387 */ /* 0x000fe80000100600 */
[----:B------:R-:W-:Y:S04]  /*8940*/  STL.64 [R1+0x810], R16 ;  /* 0x0008101001007387 */ /* 0x000fe80000100a00 */
[----:B------:R-:W-:Y:S04]  /*8950*/  STL.S16 [R1+0x60], R14 ;  /* 0x0000600e01007387 */ /* 0x000fe80000100600 */
[----:B------:R-:W-:Y:S04]  /*8960*/  STL.64 [R1+0x808], R20 ;  /* 0x0008081401007387 */ /* 0x000fe80000100a00 */
[----:B------:R0:W-:Y:S02]  /*8970*/  STL.64 [R1+0x820], R10 ;  /* 0x0008200a01007387 */ /* 0x0001e40000100a00 */
[----:B0-----:R-:W-:-:S02]  /*8980*/  PRMT R10, RZ, 0x7610, R10 ;  /* 0x00007610ff0a7816 */ /* 0x001fc4000000000a */
[----:B------:R-:W-:-:S03]  /*8990*/  LOP3.LUT R20, R3, 0x4, RZ, 0xfc, !PT ;  /* 0x0000000403147812 */ /* 0x000fc600078efcff */
[----:B------:R0:W-:Y:S01]  /*89a0*/  STL.S16 [R1+0xb4], R10 ;  /* 0x0000b40a01007387 */ /* 0x0001e20000100600 */
[----:B------:R-:W-:-:S03]  /*89b0*/  ISETP.LT.AND P4, PT, R20, R46, P0 ;  /* 0x0000002e1400720c */ /* 0x000fc60000781270 */
[----:B------:R-:W-:Y:S01]  /*89c0*/  STL.64 [R1+0x7d8], R4 ;  /* 0x0007d80401007387 */ /* 0x000fe20000100a00 */
[----:B0-----:R-:W-:-:S03]  /*89d0*/  LOP3.LUT R10, R3, 0x2, RZ, 0xfc, !PT ;  /* 0x00000002030a7812 */ /* 0x001fc600078efcff */
[----:B------:R-:W-:Y:S01]  /*89e0*/  STL.64 [R1+0x7e8], R24 ;  /* 0x0007e81801007387 */ /* 0x000fe20000100a00 */
[----:B------:R-:W-:-:S03]  /*89f0*/  ISETP.LT.AND P3, PT, R10, R46, P0 ;  /* 0x0000002e0a00720c */ /* 0x000fc60000761270 */
[----:B------:R0:W-:Y:S01]  /*8a00*/  STL.64 [R1+0x7f0], R40 ;  /* 0x0007f02801007387 */ /* 0x0001e20000100a00 */
[----:B------:R-:W-:-:S03]  /*8a10*/  ISETP.LT.AND P0, PT, R47, R46, P0 ;  /* 0x0000002e2f00720c */ /* 0x000fc60000701270 */
[----:B------:R-:W3:Y:S04]  /*8a20*/  LDL.64 R50, [R1+0x1f0] ;  /* 0x0001f00001327983 */ /* 0x000ee80000100a00 */
[----:B------:R-:W4:Y:S04]  /*8a30*/  LDL.64 R14, [R1+0x338] ;  /* 0x00033800010e7983 */ /* 0x000f280000100a00 */
[----:B0-----:R-:W2:Y:S04]  /*8a40*/  LDL.64 R40, [R1+0x2f8] ;  /* 0x0002f80001287983 */ /* 0x001ea80000100a00 */
[----:B------:R-:W3:Y:S04]  /*8a50*/  LDL.64 R24, [R1+0x2b8] ;  /* 0x0002b80001187983 */ /* 0x000ee80000100a00 */
[----:B------:R-:W3:Y:S04]  /*8a60*/  LDL.64 R4, [R1+0x278] ;  /* 0x0002780001047983 */ /* 0x000ee80000100a00 */
[----:B------:R-:W3:Y:S04]  /*8a70*/  LDL.64 R34, [R1+0x238] ;  /* 0x0002380001227983 */ /* 0x000ee80000100a00 */
[----:B------:R-:W4:Y:S04]  /*8a80*/  LDL.64 R18, [R1+0x1a0] ;  /* 0x0001a00001127983 */ /* 0x000f280000100a00 */
[----:B------:R-:W4:Y:S04]  /*8a90*/  LDL.64 R10, [R1+0x330] ;  /* 0x00033000010a7983 */ /* 0x000f280000100a00 */
[----:B------:R-:W4:Y:S04]  /*8aa0*/  LDL R45, [R1+0xd0] ;  /* 0x0000d000012d7983 */ /* 0x000f280000100800 */
[----:B------:R-:W4:Y:S04]  /*8ab0*/  LDL.64 R16, [R1+0x2f0] ;  /* 0x0002f00001107983 */ /* 0x000f280000100a00 */
[----:B------:R-:W4:Y:S04]  /*8ac0*/  LDL.64 R20, [R1+0x270] ;  /* 0x0002700001147983 */ /* 0x000f280000100a00 */
[----:B------:R-:W4:Y:S04]  /*8ad0*/  LDL.64 R32, [R1+0x230] ;  /* 0x0002300001207983 */ /* 0x000f280000100a00 */
[----:B------:R-:W4:Y:S04]  /*8ae0*/  LDL R3, [R1+0x60] ;  /* 0x0000600001037983 */ /* 0x000f280000100800 */
[----:B------:R-:W4:Y:S04]  /*8af0*/  LDL.64 R42, [R1+0xa0] ;  /* 0x0000a000012a7983 */ /* 0x000f280000100a00 */
[----:B------:R-:W4:Y:S04]  /*8b00*/  LDL.LU R29, [R1+0x858] ;  /* 0x00085800011d7983 */ /* 0x000f280000300800 */
[----:B------:R-:W4:Y:S04]  /*8b10*/  LDL.LU R47, [R1+0x854] ;  /* 0x00085400012f7983 */ /* 0x000f280000300800 */
[----:B------:R0:W-:Y:S01]  /*8b20*/  STL [R1+0x5a8], R46 ;  /* 0x0005a82e01007387 */ /* 0x0001e20000100800 */
[----:B------:R-:W-:-:S02]  /*8b30*/  PRMT R31, RZ, 0x7610, R31 ;  /* 0x00007610ff1f7816 */ /* 0x000fc4000000001f */
[----:B------:R-:W-:-:S04]  /*8b40*/  PRMT R30, RZ, 0x7610, R30 ;  /* 0x00007610ff1e7816 */ /* 0x000fc8000000001e */
[----:B--2---:R-:W2:Y:S04]  /*8b50*/  @P5 LDG.E.U16 R31, desc[UR22][R40.64] ;  /* 0x00000016281f5981 */ /* 0x004ea8000c1e1500 */
[----:B---3--:R-:W3:Y:S01]  /*8b60*/  @P5 LDG.E.U16 R30, desc[UR22][R34.64] ;  /* 0x00000016221e5981 */ /* 0x008ee2000c1e1500 */
[----:B------:R-:W-:-:S03]  /*8b70*/  PRMT R28, RZ, 0x7610, R28 ;  /* 0x00007610ff1c7816 */ /* 0x000fc6000000001c */
[----:B----4-:R-:W4:Y:S01]  /*8b80*/  @P5 LDG.E.U16 R45, desc[UR22][R10.64] ;  /* 0x000000160a2d5981 */ /* 0x010f22000c1e1500 */
[----:B------:R-:W-:-:S03]  /*8b90*/  PRMT R44, RZ, 0x7610, R44 ;  /* 0x00007610ff2c7816 */ /* 0x000fc6000000002c */
[----:B------:R-:W2:Y:S04]  /*8ba0*/  @P5 LDG.E.U16 R3, desc[UR22][R32.64] ;  /* 0x0000001620035981 */ /* 0x000ea8000c1e1500 */
[----:B------:R-:W2:Y:S04]  /*8bb0*/  @P3 LDG.E.U16 R47, desc[UR22][R50.64] ;  /* 0x00000016322f3981 */ /* 0x000ea8000c1e1500 */
[----:B------:R-:W2:Y:S04]  /*8bc0*/  LDL.LU R50, [R1+0x850] ;  /* 0x0008500001327983 */ /* 0x000ea80000300800 */
[----:B--2---:R-:W2:Y:S04]  /*8bd0*/  @P5 LDG.E.U16 R50, desc[UR22][R14.64] ;  /* 0x000000160e325981 */ /* 0x004ea8000c1e1500 */
[----:B------:R-:W2:Y:S04]  /*8be0*/  LDL.LU.64 R14, [R1+0x848] ;  /* 0x00084800010e7983 */ /* 0x000ea80000300a00 */
[----:B--2---:R-:W2:Y:S04]  /*8bf0*/  @P5 LDG.E.U16 R14, desc[UR22][R4.64] ;  /* 0x00000016040e5981 */ /* 0x004ea8000c1e1500 */
[----:B------:R-:W3:Y:S04]  /*8c00*/  @P5 LDG.E.U16 R15, desc[UR22][R24.64] ;  /* 0x00000016180f5981 */ /* 0x000ee8000c1e1500 */
[----:B------:R1:W-:Y:S04]  /*8c10*/  STL [R1+0xd4], R50 ;  /* 0x0000d43201007387 */ /* 0x0003e80000100800 */
[----:B------:R-:W4:Y:S04]  /*8c20*/  LDL.64 R40, [R1+0x2e8] ;  /* 0x0002e80001287983 */ /* 0x000f280000100a00 */
[----:B0-----:R-:W4:Y:S04]  /*8c30*/  LDL R46, [R1+0xb4] ;  /* 0x0000b400012e7983 */ /* 0x001f280000100800 */
[----:B-1----:R-:W4:Y:S04]  /*8c40*/  LDL.64 R50, [R1+0x328] ;  /* 0x0003280001327983 */ /* 0x002f280000100a00 */
[----:B------:R-:W4:Y:S04]  /*8c50*/  LDL.64 R24, [R1+0x2a8] ;  /* 0x0002a80001187983 */ /* 0x000f280000100a00 */
[----:B------:R-:W4:Y:S04]  /*8c60*/  LDL.64 R4, [R1+0x268] ;  /* 0x0002680001047983 */ /* 0x000f280000100a00 */
[----:B--2---:R-:W-:Y:S04]  /*8c70*/  STL [R1+0x7c], R14 ;  /* 0x00007c0e01007387 */ /* 0x004fe80000100800 */
[----:B---3--:R0:W-:Y:S04]  /*8c80*/  STL [R1+0x94], R15 ;  /* 0x0000940f01007387 */ /* 0x0081e80000100800 */
[----:B0-----:R-:W2:Y:S04]  /*8c90*/  LDL.64 R14, [R1+0x228] ;  /* 0x00022800010e7983 */ /* 0x001ea80000100a00 */
[----:B------:R-:W3:Y:S04]  /*8ca0*/  LDL.LU.64 R34, [R1+0x840] ;  /* 0x0008400001227983 */ /* 0x000ee80000300a00 */
[----:B------:R-:W-:Y:S01]  /*8cb0*/  STL [R1+0x64], R30 ;  /* 0x0000641e01007387 */ /* 0x000fe20000100800 */
[----:B------:R-:W-:-:S02]  /*8cc0*/  PRMT R52, RZ, 0x7610, R52 ;  /* 0x00007610ff347816 */ /* 0x000fc40000000034 */
[----:B------:R-:W-:Y:S01]  /*8cd0*/  PRMT R2, RZ, 0x7610, R2 ;  /* 0x00007610ff027816 */ /* 0x000fe20000000002 */
[----:B----4-:R-:W4:Y:S04]  /*8ce0*/  @P5 LDG.E.U16 R46, desc[UR22][R40.64] ;  /* 0x00000016282e5981 */ /* 0x010f28000c1e1500 */
[----:B---3--:R-:W3:Y:S04]  /*8cf0*/  @P5 LDG.E.U16 R35, desc[UR22][R18.64] ;  /* 0x0000001612235981 */ /* 0x008ee8000c1e1500 */
[----:B------:R0:W-:Y:S04]  /*8d00*/  STL [R1+0xbc], R31 ;  /* 0x0000bc1f01007387 */ /* 0x0001e80000100800 */
[----:B------:R-:W2:Y:S04]  /*8d10*/  @P5 LDG.E.U16 R52, desc[UR22][R24.64] ;  /* 0x0000001618345981 */ /* 0x000ea8000c1e1500 */
[----:B------:R-:W2:Y:S04]  /*8d20*/  @P5 LDG.E.U16 R2, desc[UR22][R4.64] ;  /* 0x0000001604025981 */ /* 0x000ea8000c1e1500 */
[----:B0-----:R-:W2:Y:S04]  /*8d30*/  LDL.64 R30, [R1+0x98] ;  /* 0x00009800011e7983 */ /* 0x001ea80000100a00 */
[----:B------:R-:W2:Y:S04]  /*8d40*/  LDL.LU.64 R18, [R1+0x838] ;  /* 0x0008380001127983 */ /* 0x000ea80000300a00 */
[----:B---3--:R0:W-:Y:S04]  /*8d50*/  STL [R1+0x4c], R35 ;  /* 0x00004c2301007387 */ /* 0x0081e80000100800 */
[----:B0-----:R-:W2:Y:S04]  /*8d60*/  LDL.LU R35, [R1+0x834] ;  /* 0x0008340001237983 */ /* 0x001ea80000300800 */
[----:B--2---:R-:W2:Y:S04]  /*8d70*/  @P5 LDG.E.U16 R19, desc[UR22][R34.64] ;  /* 0x0000001622135981 */ /* 0x004ea8000c1e1500 */
[----:B--2---:R0:W-:Y:S04]  /*8d80*/  STL [R1+0x2c], R19 ;  /* 0x00002c1301007387 */ /* 0x0041e80000100800 */
[----:B0-----:R-:W2:Y:S04]  /*8d90*/  LDL.LU R19, [R1+0x830] ;  /* 0x0008300001137983 */ /* 0x001ea80000300800 */
[----:B------:R0:W-:Y:S04]  /*8da0*/  STL.64 [R1+0x590], R34 ;  /* 0x0005902201007387 */ /* 0x0001e80000100a00 */
[----:B0-----:R-:W3:Y:S04]  /*8db0*/  LDL.64 R34, [R1+0x2b0] ;  /* 0x0002b00001227983 */ /* 0x001ee80000100a00 */
[----:B--2---:R-:W2:Y:S04]  /*8dc0*/  @P4 LDG.E.U16 R29, desc[UR22][R18.64] ;  /* 0x00000016121d4981 */ /* 0x004ea8000c1e1500 */
[----:B------:R-:W2:Y:S04]  /*8dd0*/  LDL.LU.64 R18, [R1+0x828] ;  /* 0x0008280001127983 */ /* 0x000ea80000300a00 */
[----:B---3--:R-:W3:Y:S04]  /*8de0*/  @P5 LDG.E.U16 R44, desc[UR22][R34.64] ;  /* 0x00000016222c5981 */ /* 0x008ee8000c1e1500 */
[----:B--2---:R-:W2:Y:S04]  /*8df0*/  @P5 LDG.E.U16 R28, desc[UR22][R18.64] ;  /* 0x00000016121c5981 */ /* 0x004ea8000c1e1500 */
[----:B--2---:R-:W-:Y:S04]  /*8e00*/  STL [R1+0x10], R28 ;  /* 0x0000101c01007387 */ /* 0x004fe80000100800 */
[----:B------:R0:W-:Y:S04]  /*8e10*/  STL [R1+0xdc], R29 ;  /* 0x0000dc1d01007387 */ /* 0x0001e80000100800 */
[----:B0-----:R-:W2:Y:S04]  /*8e20*/  LDL.64 R28, [R1+0x320] ;  /* 0x00032000011c7983 */ /* 0x001ea80000100a00 */
[----:B------:R-:W-:Y:S04]  /*8e30*/  STL.64 [R1+0x5a0], R18 ;  /* 0x0005a01201007387 */ /* 0x000fe80000100a00 */
[----:B------:R-:W2:Y:S04]  /*8e40*/  LDL.LU.64 R10, [R1+0x820] ;  /* 0x00082000010a7983 */ /* 0x000ea80000300a00 */
[----:B------:R0:W-:Y:S04]  /*8e50*/  @P5 STL [R1+0xd0], R45 ;  /* 0x0000d02d01005387 */ /* 0x0001e80000100800 */
[----:B0-----:R-:W3:Y:S04]  /*8e60*/  LDL.LU R45, [R1+0x818] ;  /* 0x00081800012d7983 */ /* 0x001ee80000300800 */
[----:B--2---:R-:W2:Y:S04]  /*8e70*/  @P5 LDG.E.U16 R10, desc[UR22][R50.64] ;  /* 0x00000016320a5981 */ /* 0x004ea8000c1e1500 */
[----:B---3--:R-:W3:Y:S04]  /*8e80*/  @P5 LDG.E.U16 R45, desc[UR22][R16.64] ;  /* 0x00000016102d5981 */ /* 0x008ee8000c1e1500 */
[----:B------:R-:W2:Y:S04]  /*8e90*/  LDL.LU.64 R16, [R1+0x810] ;  /* 0x0008100001107983 */ /* 0x000ea80000300a00 */
[----:B------:R-:W-:Y:S04]  /*8ea0*/  STL [R1+0x90], R44 ;  /* 0x0000902c01007387 */ /* 0x000fe80000100800 */
[----:B--2---:R-:W2:Y:S04]  /*8eb0*/  @P5 LDG.E.U16 R17, desc[UR22][R20.64] ;  /* 0x0000001614115981 */ /* 0x004ea8000c1e1500 */
[----:B---3--:R0:W-:Y:S04]  /*8ec0*/  STL [R1+0xb8], R45 ;  /* 0x0000b82d01007387 */ /* 0x0081e80000100800 */
[----:B------:R-:W3:Y:S04]  /*8ed0*/  LDL.64 R34, [R1+0x220] ;  /* 0x0002200001227983 */ /* 0x000ee80000100a00 */
[----:B0-----:R-:W3:Y:S04]  /*8ee0*/  LDL.64 R44, [R1+0x260] ;  /* 0x00026000012c7983 */ /* 0x001ee80000100a00 */
[----:B------:R-:W3:Y:S04]  /*8ef0*/  LDL.LU.64 R20, [R1+0x808] ;  /* 0x0008080001147983 */ /* 0x000ee80000300a00 */
[----:B--2---:R0:W-:Y:S04]  /*8f00*/  STL [R1+0x78], R17 ;  /* 0x0000781101007387 */ /* 0x0041e80000100800 */
[----:B0-----:R-:W2:Y:S04]  /*8f10*/  LDL.LU R17, [R1+0x800] ;  /* 0x0008000001117983 */ /* 0x001ea80000300800 */
[----:B------:R-:W4:Y:S04]  /*8f20*/  LDL.LU.64 R32, [R1+0x7f8] ;  /* 0x0007f80001207983 */ /* 0x000f280000300a00 */
[----:B---3--:R-:W3:Y:S04]  /*8f30*/  @P5 LDG.E.U16 R21, desc[UR22][R42.64] ;  /* 0x000000162a155981 */ /* 0x008ee8000c1e1500 */
[----:B--2---:R-:W2:Y:S04]  /*8f40*/  @P5 LDG.E.U16 R11, desc[UR22][R16.64] ;  /* 0x00000016100b5981 */ /* 0x004ea8000c1e1500 */
[----:B----4-:R-:W4:Y:S04]  /*8f50*/  @P5 LDG.E.U16 R20, desc[UR22][R32.64] ;  /* 0x0000001620145981 */ /* 0x010f28000c1e1500 */
[----:B------:R-:W-:Y:S04]  /*8f60*/  @P5 STL [R1+0x60], R3 ;  /* 0x0000600301005387 */ /* 0x000fe80000100800 */
[----:B------:R0:W-:Y:S01]  /*8f70*/  STL.64 [R1+0x5b0], R32 ;  /* 0x0005b02001007387 */ /* 0x0001e20000100a00 */
[----:B------:R-:W-:-:S06]  /*8f80*/  PRMT R48, RZ, 0x7610, R48 ;  /* 0x00007610ff307816 */ /* 0x000fcc0000000030 */
[----:B------:R-:W3:Y:S04]  /*8f90*/  @P5 LDG.E.U16 R48, desc[UR22][R14.64] ;  /* 0x000000160e305981 */ /* 0x000ee8000c1e1500 */
[----:B0-----:R-:W3:Y:S04]  /*8fa0*/  LDL.64 R32, [R1+0x2a0] ;  /* 0x0002a00001207983 */ /* 0x001ee80000100a00 */
[----:B------:R-:W-:Y:S04]  /*8fb0*/  STL.64 [R1+0x5c0], R16 ;  /* 0x0005c01001007387 */ /* 0x000fe80000100a00 */
[----:B------:R-:W-:Y:S04]  /*8fc0*/  STL [R1+0xcc], R10 ;  /* 0x0000cc0a01007387 */ /* 0x000fe80000100800 */
[----:B--2---:R0:W-:Y:S04]  /*8fd0*/  STL [R1+0xc], R11 ;  /* 0x00000c0b01007387 */ /* 0x0041e80000100800 */
[----:B0-----:R-:W2:Y:S04]  /*8fe0*/  LDL.64 R10, [R1+0x318] ;  /* 0x00031800010a7983 */ /* 0x001ea80000100a00 */
[----:B----4-:R-:W-:Y:S04]  /*8ff0*/  STL [R1+0x28], R20 ;  /* 0x0000281401007387 */ /* 0x010fe80000100800 */
[----:B---3--:R0:W-:Y:S04]  /*9000*/  STL [R1+0x3c], R21 ;  /* 0x00003c1501007387 */ /* 0x0081e80000100800 */
[----:B------:R-:W3:Y:S04]  /*9010*/  LDL.64 R42, [R1+0x298] ;  /* 0x00029800012a7983 */ /* 0x000ee80000100a00 */
[----:B------:R-:W4:Y:S04]  /*9020*/  LDL.64 R50, [R1+0x218] ;  /* 0x0002180001327983 */ /* 0x000f280000100a00 */
[----:B0-----:R-:W2:Y:S04]  /*9030*/  LDL.64 R20, [R1+0x2d8] ;  /* 0x0002d80001147983 */ /* 0x001ea80000100a00 */
[----:B------:R-:W2:Y:S04]  /*9040*/  LDL.LU.64 R40, [R1+0x7f0] ;  /* 0x0007f00001287983 */ /* 0x000ea80000300a00 */
[----:B------:R-:W3:Y:S04]  /*9050*/  LDL.LU.64 R24, [R1+0x7e8] ;  /* 0x0007e80001187983 */ /* 0x000ee80000300a00 */
[----:B------:R0:W-:Y:S04]  /*9060*/  STL [R1+0x8c], R52 ;  /* 0x00008c3401007387 */ /* 0x0001e80000100800 */
[----:B0-----:R-:W4:Y:S04]  /*9070*/  LDL.LU R52, [R1+0x7e0] ;  /* 0x0007e00001347983 */ /* 0x001f280000300800 */
[----:B------:R-:W4:Y:S04]  /*9080*/  LDL.LU.64 R4, [R1+0x7d8] ;  /* 0x0007d80001047983 */ /* 0x000f280000300a00 */
[----:B------:R0:W-:Y:S04]  /*9090*/  STL [R1+0x74], R2 ;  /* 0x0000740201007387 */ /* 0x0001e80000100800 */
[----:B0-----:R-:W4:Y:S04]  /*90a0*/  LDL.LU R2, [R1+0x7d0] ;  /* 0x0007d00001027983 */ /* 0x001f280000300800 */
[----:B------:R-:W4:Y:S01]  /*90b0*/  LDL.LU.64 R14, [R1+0x7c8] ;  /* 0x0007c800010e7983 */ /* 0x000f220000300a00 */
[----:B------:R-:W-:-:S02]  /*90c0*/  PRMT R6, RZ, 0x7610, R6 ;  /* 0x00007610ff067816 */ /* 0x000fc40000000006 */
[----:B------:R-:W-:Y:S02]  /*90d0*/  PRMT R12, RZ, 0x7610, R12 ;  /* 0x00007610ff0c7816 */ /* 0x000fe4000000000c */
[----:B------:R-:W-:Y:S01]  /*90e0*/  PRMT R13, RZ, 0x7610, R13 ;  /* 0x00007610ff0d7816 */ /* 0x000fe2000000000d */
[----:B--2---:R-:W2:Y:S04]  /*90f0*/  @P5 LDG.E.U16 R40, desc[UR22][R32.64] ;  /* 0x0000001620285981 */ /* 0x004ea8000c1e1500 */
[----:B---3--:R-:W3:Y:S04]  /*9100*/  @P5 LDG.E.U16 R25, desc[UR22][R28.64] ;  /* 0x000000161c195981 */ /* 0x008ee8000c1e1500 */
[----:B----4-:R-:W4:Y:S04]  /*9110*/  @P5 LDG.E.U16 R5, desc[UR22][R30.64] ;  /* 0x000000161e055981 */ /* 0x010f28000c1e1500 */
[----:B------:R-:W2:Y:S04]  /*9120*/  @P0 LDG.E.U16 R4, desc[UR22][R14.64] ;  /* 0x000000160e040981 */ /* 0x000ea8000c1e1500 */
[----:B------:R0:W-:Y:S04]  /*9130*/  STL [R1+0x5c], R48 ;  /* 0x00005c3001007387 */ /* 0x0001e80000100800 */
[----:B------:R-:W3:Y:S04]  /*9140*/  @P5 LDG.E.U16 R12, desc[UR22][R44.64] ;  /* 0x000000162c0c5981 */ /* 0x000ee8000c1e1500 */
[----:B------:R-:W3:Y:S04]  /*9150*/  @P5 LDG.E.U16 R13, desc[UR22][R34.64] ;  /* 0x00000016220d5981 */ /* 0x000ee8000c1e1500 */
[----:B0-----:R-:W3:Y:S04]  /*9160*/  LDL.LU R48, [R1+0x7c0] ;  /* 0x0007c00001307983 */ /* 0x001ee80000300800 */
[----:B------:R-:W3:Y:S04]  /*9170*/  LDL.LU.64 R14, [R1+0x7b8] ;  /* 0x0007b800010e7983 */ /* 0x000ee80000300a00 */
[----:B--2---:R0:W-:Y:S04]  /*9180*/  STL [R1+0xd8], R4 ;  /* 0x0000d80401007387 */ /* 0x0041e80000100800 */
[----:B0-----:R-:W2:Y:S04]  /*9190*/  LDL.LU R4, [R1+0x7b0] ;  /* 0x0007b00001047983 */ /* 0x001ea80000300800 */
[----:B------:R-:W2:Y:S04]  /*91a0*/  LDL.LU.64 R30, [R1+0x7a8] ;  /* 0x0007a800011e7983 */ /* 0x000ea80000300a00 */
[----:B---3--:R-:W3:Y:S04]  /*91b0*/  @P5 LDG.E.U16 R41, desc[UR22][R14.64] ;  /* 0x000000160e295981 */ /* 0x008ee8000c1e1500 */
[----:B--2---:R-:W2:Y:S04]  /*91c0*/  @P5 LDG.E.U16 R6, desc[UR22][R30.64] ;  /* 0x000000161e065981 */ /* 0x004ea8000c1e1500 */
[----:B----4-:R0:W-:Y:S04]  /*91d0*/  STL [R1+0x38], R5 ;  /* 0x0000380501007387 */ /* 0x0101e80000100800 */
[----:B0-----:R-:W4:Y:S04]  /*91e0*/  LDL.LU R5, [R1+0x7a4] ;  /* 0x0007a40001057983 */ /* 0x001f280000300800 */
[----:B--2---:R0:W-:Y:S04]  /*91f0*/  STL [R1+0x20], R6 ;  /* 0x0000200601007387 */ /* 0x0041e80000100800 */
[----:B0-----:R-:W2:Y:S04]  /*9200*/  LDL.LU R6, [R1+0x7a0] ;  /* 0x0007a00001067983 */ /* 0x001ea80000300800 */
[----:B------:R-:W-:Y:S04]  /*9210*/  STL [R1+0x5c8], R31 ;  /* 0x0005c81f01007387 */ /* 0x000fe80000100800 */
[----:B------:R0:W-:Y:S04]  /*9220*/  STL.64 [R1+0x5d0], R14 ;  /* 0x0005d00e01007387 */ /* 0x0001e80000100a00 */
[----:B0-----:R-:W2:Y:S04]  /*9230*/  LDL.64 R14, [R1+0x2e0] ;  /* 0x0002e000010e7983 */ /* 0x001ea80000100a00 */
[----:B------:R-:W3:Y:S04]  /*9240*/  LDL.LU.64 R28, [R1+0x798] ;  /* 0x00079800011c7983 */ /* 0x000ee80000300a00 */
[----:B--2---:R-:W2:Y:S04]  /*9250*/  @P5 LDG.E.U16 R24, desc[UR22][R14.64] ;  /* 0x000000160e185981 */ /* 0x004ea8000c1e1500 */
[----:B--2---:R-:W-:Y:S04]  /*9260*/  STL [R1+0xb0], R24 ;  /* 0x0000b01801007387 */ /* 0x004fe80000100800 */
[----:B------:R-:W-:Y:S04]  /*9270*/  @P5 STL [R1+0xb4], R46 ;  /* 0x0000b42e01005387 */ /* 0x000fe80000100800 */
[----:B------:R0:W-:Y:S04]  /*9280*/  STL [R1+0xc8], R25 ;  /* 0x0000c81901007387 */ /* 0x0001e80000100800 */
[----:B------:R-:W2:Y:S04]  /*9290*/  LDL.64 R14, [R1+0x2d0] ;  /* 0x0002d000010e7983 */ /* 0x000ea80000100a00 */
[----:B0-----:R-:W2:Y:S04]  /*92a0*/  LDL.64 R24, [R1+0x310] ;  /* 0x0003100001187983 */ /* 0x001ea80000100a00 */
[----:B------:R-:W-:Y:S04]  /*92b0*/  STL [R1+0x88], R40 ;  /* 0x0000882801007387 */ /* 0x000fe80000100800 */
[----:B---3--:R0:W-:Y:S04]  /*92c0*/  STL [R1+0x8], R41 ;  /* 0x0000082901007387 */ /* 0x0081e80000100800 */
[----:B------:R-:W3:Y:S04]  /*92d0*/  LDL.64 R32, [R1+0x250] ;  /* 0x0002500001207983 */ /* 0x000ee80000100a00 */
[----:B0-----:R-:W2:Y:S04]  /*92e0*/  LDL.64 R40, [R1+0x290] ;  /* 0x0002900001287983 */ /* 0x001ea80000100a00 */
[----:B------:R-:W2:Y:S04]  /*92f0*/  LDL.LU.64 R44, [R1+0x790] ;  /* 0x00079000012c7983 */ /* 0x000ea80000300a00 */
[----:B------:R0:W-:Y:S04]  /*9300*/  STL [R1+0x70], R12 ;  /* 0x0000700c01007387 */ /* 0x0001e80000100800 */
[----:B0-----:R-:W3:Y:S04]  /*9310*/  LDL.LU R12, [R1+0x788] ;  /* 0x00078800010c7983 */ /* 0x001ee80000300800 */
[----:B------:R0:W-:Y:S04]  /*9320*/  STL [R1+0x58], R13 ;  /* 0x0000580d01007387 */ /* 0x0001e80000100800 */
[----:B0-----:R-:W3:Y:S01]  /*9330*/  LDL.LU R13, [R1+0x784] ;  /* 0x00078400010d7983 */ /* 0x001ee20000300800 */
[----:B------:R-:W-:-:S02]  /*9340*/  PRMT R7, RZ, 0x7610, R7 ;  /* 0x00007610ff077816 */ /* 0x000fc40000000007 */
[----:B------:R-:W-:Y:S02]  /*9350*/  PRMT R8, RZ, 0x7610, R8 ;  /* 0x00007610ff087816 */ /* 0x000fe40000000008 */
[----:B------:R-:W-:Y:S02]  /*9360*/  PRMT R9, RZ, 0x7610, R9 ;  /* 0x00007610ff097816 */ /* 0x000fe40000000009 */
[----:B------:R-:W-:Y:S02]  /*9370*/  PRMT R26, RZ, 0x7610, R26 ;  /* 0x00007610ff1a7816 */ /* 0x000fe4000000001a */
[----:B------:R-:W4:Y:S01]  /*9380*/  @P5 LDG.E.U16 R8, desc[UR22][R28.64] ;  /* 0x000000161c085981 */ /* 0x000f22000c1e1500 */
[----:B------:R-:W-:-:S03]  /*9390*/  PRMT R27, RZ, 0x7610, R27 ;  /* 0x00007610ff1b7816 */ /* 0x000fc6000000001b */
[----:B------:R-:W4:Y:S04]  /*93a0*/  @P5 LDG.E.U16 R26, desc[UR22][R10.64] ;  /* 0x000000160a1a5981 */ /* 0x000f28000c1e1500 */
[----:B------:R-:W4:Y:S04]  /*93b0*/  @P5 LDG.E.U16 R27, desc[UR22][R20.64] ;  /* 0x00000016141b5981 */ /* 0x000f28000c1e1500 */
[----:B--2---:R-:W2:Y:S04]  /*93c0*/  @P5 LDG.E.U16 R7, desc[UR22][R44.64] ;  /* 0x000000162c075981 */ /* 0x004ea8000c1e1500 */
[----:B---3--:R-:W3:Y:S01]  /*93d0*/  @P5 LDG.E.U16 R9, desc[UR22][R12.64] ;  /* 0x000000160c095981 */ /* 0x008ee2000c1e1500 */
[----:B------:R-:W-:-:S06]  /*93e0*/  PRMT R22, RZ, 0x7610, R22 ;  /* 0x00007610ff167816 */ /* 0x000fcc0000000016 */
[----:B------:R-:W3:Y:S04]  /*93f0*/  @P5 LDG.E.U16 R22, desc[UR22][R42.64] ;  /* 0x000000162a165981 */ /* 0x000ee8000c1e1500 */
[----:B--2---:R0:W-:Y:S04]  /*9400*/  STL [R1+0x34], R7 ;  /* 0x0000340701007387 */ /* 0x0041e80000100800 */
[----:B0-----:R-:W2:Y:S04]  /*9410*/  LDL.LU R7, [R1+0x780] ;  /* 0x0007800001077983 */ /* 0x001ea80000300800 */
[----:B------:R-:W2:Y:S04]  /*9420*/  LDL.64 R34, [R1+0x210] ;  /* 0x0002100001227983 */ /* 0x000ea80000100a00 */
[----:B------:R-:W-:Y:S04]  /*9430*/  STL.64 [R1+0x5d8], R44 ;  /* 0x0005d82c01007387 */ /* 0x000fe80000100a00 */
[----:B----4-:R0:W-:Y:S04]  /*9440*/  STL [R1+0x1c], R8 ;  /* 0x00001c0801007387 */ /* 0x0101e80000100800 */
[----:B0-----:R-:W4:Y:S04]  /*9450*/  LDL.LU R8, [R1+0x77c] ;  /* 0x00077c0001087983 */ /* 0x001f280000300800 */
[----:B------:R0:W-:Y:S04]  /*9460*/  STL.64 [R1+0x5e0], R28 ;  /* 0x0005e01c01007387 */ /* 0x0001e80000100a00 */
[----:B0-----:R-:W2:Y:S04]  /*9470*/  LDL.64 R28, [R1+0x258] ;  /* 0x00025800011c7983 */ /* 0x001ea80000100a00 */
[----:B---3--:R0:W-:Y:S04]  /*9480*/  STL [R1+0x4], R9 ;  /* 0x0000040901007387 */ /* 0x0081e80000100800 */
[----:B0-----:R-:W4:Y:S04]  /*9490*/  LDL.LU R9, [R1+0x778] ;  /* 0x0007780001097983 */ /* 0x001f280000300800 */
[----:B------:R-:W-:Y:S04]  /*94a0*/  STL.64 [R1+0x5e8], R12 ;  /* 0x0005e80c01007387 */ /* 0x000fe80000100a00 */
        /* <DEDUP_REMOVED lines=9> */
[----:B------:R-:W-:Y:S02]  /*9540*/  PRMT R37, RZ, 0x7610, R37 ;  /* 0x00007610ff257816 */ /* 0x000fe40000000025 */
[----:B------:R-:W-:Y:S02]  /*9550*/  PRMT R38, RZ, 0x7610, R38 ;  /* 0x00007610ff267816 */ /* 0x000fe40000000026 */
[----:B------:R-:W-:Y:S02]  /*9560*/  PRMT R39, RZ, 0x7610, R39 ;  /* 0x00007610ff277816 */ /* 0x000fe40000000027 */
[----:B------:R-:W-:-:S04]  /*9570*/  PRMT R53, RZ, 0x7610, R53 ;  /* 0x00007610ff357816 */ /* 0x000fc80000000035 */
[----:B------:R-:W4:Y:S04]  /*9580*/  @P5 LDG.E.U16 R39, desc[UR22][R50.64] ;  /* 0x0000001632275981 */ /* 0x000f28000c1e1500 */
[----:B------:R-:W4:Y:S04]  /*9590*/  @P5 LDG.E.U16 R53, desc[UR22][R24.64] ;  /* 0x0000001618355981 */ /* 0x000f28000c1e1500 */
[----:B--2---:R-:W2:Y:S04]  /*95a0*/  @P5 LDG.E.U16 R23, desc[UR22][R28.64] ;  /* 0x000000161c175981 */ /* 0x004ea8000c1e1500 */
[----:B---3--:R-:W3:Y:S04]  /*95b0*/  @P5 LDG.E.U16 R36, desc[UR22][R10.64] ;  /* 0x000000160a245981 */ /* 0x008ee8000c1e1500 */
[----:B----4-:R-:W4:Y:S04]  /*95c0*/  @P5 LDG.E.U16 R37, desc[UR22][R26.64] ;  /* 0x000000161a255981 */ /* 0x010f28000c1e1500 */
[----:B------:R-:W4:Y:S04]  /*95d0*/  @P5 LDG.E.U16 R38, desc[UR22][R42.64] ;  /* 0x000000162a265981 */ /* 0x000f28000c1e1500 */
[----:B------:R0:W-:Y:S01]  /*95e0*/  STL [R1+0x84], R22 ;  /* 0x0000841601007387 */ /* 0x0001e20000100800 */
[----:B------:R-:W-:-:S02]  /*95f0*/  PRMT R49, RZ, 0x7610, R49 ;  /* 0x00007610ff317816 */ /* 0x000fc40000000031 */
[----:B------:R-:W-:-:S04]  /*9600*/  PRMT R31, RZ, 0x7610, R31 ;  /* 0x00007610ff1f7816 */ /* 0x000fc8000000001f */
[----:B------:R-:W4:Y:S04]  /*9610*/  @P5 LDG.E.U16 R49, desc[UR22][R14.64] ;  /* 0x000000160e315981 */ /* 0x000f28000c1e1500 */
[----:B0-----:R-:W4:Y:S04]  /*9620*/  LDL.LU R22, [R1+0x74c] ;  /* 0x00074c0001167983 */ /* 0x001f280000300800 */
[----:B------:R0:W4:Y:S04]  /*9630*/  @P5 LDG.E.U16 R31, desc[UR22][R40.64] ;  /* 0x00000016281f5981 */ /* 0x000128000c1e1500 */
[----:B--2---:R1:W-:Y:S04]  /*9640*/  STL [R1+0x6c], R23 ;  /* 0x00006c1701007387 */ /* 0x0043e80000100800 */
[----:B-1----:R-:W2:Y:S04]  /*9650*/  LDL.LU R23, [R1+0x748] ;  /* 0x0007480001177983 */ /* 0x002ea80000300800 */
[----:B------:R-:W-:Y:S04]  /*9660*/  STL.64 [R1+0x5f0], R42 ;  /* 0x0005f02a01007387 */ /* 0x000fe80000100a00 */
[----:B------:R-:W-:Y:S04]  /*9670*/  STL.64 [R1+0x5f8], R26 ;  /* 0x0005f81a01007387 */ /* 0x000fe80000100a00 */
[----:B---3--:R-:W-:Y:S04]  /*9680*/  STL [R1], R36 ;  /* 0x0000002401007387 */ /* 0x008fe80000100800 */
[----:B----4-:R1:W-:Y:S04]  /*9690*/  STL [R1+0x14], R37 ;  /* 0x0000142501007387 */ /* 0x0103e80000100800 */
[----:B-1----:R-:W3:Y:S04]  /*96a0*/  LDL.64 R36, [R1+0x308] ;  /* 0x0003080001247983 */ /* 0x002ee80000100a00 */
[----:B------:R-:W-:Y:S04]  /*96b0*/  STL [R1+0x30], R38 ;  /* 0x0000302601007387 */ /* 0x000fe80000100800 */
[----:B------:R1:W-:Y:S04]  /*96c0*/  STL [R1+0x54], R39 ;  /* 0x0000542701007387 */ /* 0x0003e80000100800 */
[----:B------:R-:W4:Y:S04]  /*96d0*/  LDL.64 R50, [R1+0x288] ;  /* 0x0002880001327983 */ /* 0x000f280000100a00 */
[----:B------:R-:W2:Y:S04]  /*96e0*/  LDL.64 R28, [R1+0x248] ;  /* 0x00024800011c7983 */ /* 0x000ea80000100a00 */
[----:B-1----:R-:W2:Y:S04]  /*96f0*/  LDL.64 R38, [R1+0x2c8] ;  /* 0x0002c80001267983 */ /* 0x002ea80000100a00 */
[----:B------:R-:W-:Y:S04]  /*9700*/  STL.64 [R1+0x600], R10 ;  /* 0x0006000a01007387 */ /* 0x000fe80000100a00 */
[----:B------:R-:W2:Y:S04]  /*9710*/  LDL.LU.64 R24, [R1+0x740] ;  /* 0x0007400001187983 */ /* 0x000ea80000300a00 */
[----:B------:R1:W-:Y:S04]  /*9720*/  STL [R1+0xc0], R53 ;  /* 0x0000c03501007387 */ /* 0x0003e80000100800 */
[----:B-1----:R-:W2:Y:S04]  /*9730*/  LDL.LU R53, [R1+0x738] ;  /* 0x0007380001357983 */ /* 0x002ea80000300800 */
[----:B------:R-:W2:Y:S04]  /*9740*/  LDL.64 R14, [R1+0x208] ;  /* 0x00020800010e7983 */ /* 0x000ea80000100a00 */
[----:B------:R-:W2:Y:S01]  /*9750*/  LDL.LU.64 R40, [R1+0x730] ;  /* 0x0007300001287983 */ /* 0x000ea20000300a00 */
[----:B------:R-:W-:-:S02]  /*9760*/  PRMT R16, RZ, 0x7610, R16 ;  /* 0x00007610ff107816 */ /* 0x000fc40000000010 */
[----:B------:R-:W-:Y:S02]  /*9770*/  PRMT R17, RZ, 0x7610, R17 ;  /* 0x00007610ff117816 */ /* 0x000fe40000000011 */
[----:B------:R-:W-:-:S04]  /*9780*/  PRMT R19, RZ, 0x7610, R19 ;  /* 0x00007610ff137816 */ /* 0x000fc80000000013 */
[----:B------:R-:W3:Y:S04]  /*9790*/  @P5 LDG.E.U16 R17, desc[UR22][R34.64] ;  /* 0x0000001622115981 */ /* 0x000ee8000c1e1500 */
[----:B------:R-:W3:Y:S04]  /*97a0*/  @P5 LDG.E.U16 R19, desc[UR22][R32.64] ;  /* 0x0000001620135981 */ /* 0x000ee8000c1e1500 */
[----:B--2---:R-:W2:Y:S01]  /*97b0*/  @P5 LDG.E.U16 R16, desc[UR22][R40.64] ;  /* 0x0000001628105981 */ /* 0x004ea2000c1e1500 */
[----:B------:R-:W-:-:S05]  /*97c0*/  PRMT R18, RZ, 0x7610, R18 ;  /* 0x00007610ff127816 */ /* 0x000fca0000000012 */
[----:B------:R-:W-:Y:S01]  /*97d0*/  STL.S16 [R1+0xe0], R18 ;  /* 0x0000e01201007387 */ /* 0x000fe20000100600 */
[----:B------:R-:W-:Y:S02]  /*97e0*/  PRMT R45, RZ, 0x7610, R45 ;  /* 0x00007610ff2d7816 */ /* 0x000fe4000000002d */
[----:B------:R-:W-:-:S04]  /*97f0*/  PRMT R2, RZ, 0x7610, R2 ;  /* 0x00007610ff027816 */ /* 0x000fc80000000002 */
[----:B------:R-:W4:Y:S04]  /*9800*/  @P5 LDG.E.U16 R45, desc[UR22][R38.64] ;  /* 0x00000016262d5981 */ /* 0x000f28000c1e1500 */
[----:B------:R1:W4:Y:S04]  /*9810*/  @P5 LDG.E.U16 R2, desc[UR22][R24.64] ;  /* 0x0000001618025981 */ /* 0x000328000c1e1500 */
[----:B--2---:R-:W-:Y:S04]  /*9820*/  STL [R1+0xe8], R16 ;  /* 0x0000e81001007387 */ /* 0x004fe80000100800 */
[----:B---3--:R2:W-:Y:S04]  /*9830*/  STL [R1+0xec], R17 ;  /* 0x0000ec1101007387 */ /* 0x0085e80000100800 */
[----:B------:R-:W3:Y:S04]  /*9840*/  LDL.64 R32, [R1+0x2c0] ;  /* 0x0002c00001207983 */ /* 0x000ee80000100a00 */
[----:B--2---:R-:W2:Y:S04]  /*9850*/  LDL.64 R16, [R1+0x300] ;  /* 0x0003000001107983 */ /* 0x004ea80000100a00 */
[----:B------:R0:W-:Y:S04]  /*9860*/  STL [R1+0x68], R19 ;  /* 0x0000681301007387 */ /* 0x0001e80000100800 */
[----:B------:R-:W2:Y:S04]  /*9870*/  LDL.64 R34, [R1+0x240] ;  /* 0x0002400001227983 */ /* 0x000ea80000100a00 */
[----:B0-----:R-:W2:Y:S04]  /*9880*/  LDL.64 R18, [R1+0x280] ;  /* 0x0002800001127983 */ /* 0x001ea80000100a00 */
[----:B------:R0:W-:Y:S02]  /*9890*/  STL.64 [R1+0x608], R40 ;  /* 0x0006082801007387 */ /* 0x0001e40000100a00 */
[----:B0-----:R-:W-:-:S02]  /*98a0*/  PRMT R41, RZ, 0x7610, R41 ;  /* 0x00007610ff297816 */ /* 0x001fc40000000029 */
[----:B------:R-:W2:Y:S04]  /*98b0*/  LDL.LU R40, [R1+0xe0] ;  /* 0x0000e00001287983 */ /* 0x000ea80000300800 */
[----:B------:R1:W-:Y:S04]  /*98c0*/  STL.64 [R1+0x610], R24 ;  /* 0x0006101801007387 */ /* 0x0003e80000100a00 */
[----:B------:R-:W-:Y:S04]  /*98d0*/  STL.64 [R1+0x618], R8 ;  /* 0x0006180801007387 */ /* 0x000fe80000100a00 */
[----:B------:R-:W2:Y:S04]  /*98e0*/  @P5 LDG.E.U16 R41, desc[UR22][R36.64] ;  /* 0x0000001624295981 */ /* 0x000ea8000c1e1500 */
[----:B------:R-:W2:Y:S04]  /*98f0*/  LDL.LU.64 R36, [R1+0x728] ;  /* 0x0007280001247983 */ /* 0x000ea80000300a00 */
[----:B------:R-:W-:Y:S04]  /*9900*/  STL [R1+0xa8], R49 ;  /* 0x0000a83101007387 */ /* 0x000fe80000100800 */
[----:B------:R-:W2:Y:S01]  /*9910*/  LDL.LU.64 R38, [R1+0x720] ;  /* 0x0007200001267983 */ /* 0x000ea20000300a00 */
[----:B------:R-:W-:-:S06]  /*9920*/  PRMT R43, RZ, 0x7610, R43 ;  /* 0x00007610ff2b7816 */ /* 0x000fcc000000002b */
[----:B----4-:R-:W4:Y:S01]  /*9930*/  @P5 LDG.E.U16 R43, desc[UR22][R50.64] ;  /* 0x00000016322b5981 */ /* 0x010f22000c1e1500 */
[----:B-1----:R-:W-:Y:S02]  /*9940*/  PRMT R25, RZ, 0x7610, R25 ;  /* 0x00007610ff197816 */ /* 0x002fe40000000019 */
[----:B------:R-:W-:Y:S02]  /*9950*/  PRMT R26, RZ, 0x7610, R26 ;  /* 0x00007610ff1a7816 */ /* 0x000fe4000000001a */
[----:B------:R-:W-:Y:S02]  /*9960*/  PRMT R12, RZ, 0x7610, R12 ;  /* 0x00007610ff0c7816 */ /* 0x000fe4000000000c */
[----:B------:R-:W4:Y:S04]  /*9970*/  @P5 LDG.E.U16 R25, desc[UR22][R22.64] ;  /* 0x0000001616195981 */ /* 0x000f28000c1e1500 */
[----:B------:R-:W4:Y:S04]  /*9980*/  LDL.LU.64 R50, [R1+0x718] ;  /* 0x0007180001327983 */ /* 0x000f280000300a00 */
[----:B------:R-:W-:Y:S04]  /*9990*/  STL [R1+0x80], R31 ;  /* 0x0000801f01007387 */ /* 0x000fe80000100800 */
[----:B---3--:R-:W3:Y:S01]  /*99a0*/  @P5 LDG.E.U16 R12, desc[UR22][R32.64] ;  /* 0x00000016200c5981 */ /* 0x008ee2000c1e1500 */
[----:B------:R-:W-:-:S02]  /*99b0*/  PRMT R42, RZ, 0x7610, R42 ;  /* 0x00007610ff2a7816 */ /* 0x000fc4000000002a */
[----:B------:R-:W-:Y:S02]  /*99c0*/  PRMT R11, RZ, 0x7610, R11 ;  /* 0x00007610ff0b7816 */ /* 0x000fe4000000000b */
[----:B------:R-:W-:Y:S02]  /*99d0*/  PRMT R27, RZ, 0x7610, R27 ;  /* 0x00007610ff1b7816 */ /* 0x000fe4000000001b */
[----:B------:R-:W3:Y:S01]  /*99e0*/  @P5 LDG.E.U16 R42, desc[UR22][R28.64] ;  /* 0x000000161c2a5981 */ /* 0x000ee2000c1e1500 */
[----:B------:R-:W-:Y:S02]  /*99f0*/  PRMT R13, RZ, 0x7610, R13 ;  /* 0x00007610ff0d7816 */ /* 0x000fe4000000000d */
[----:B------:R-:W-:Y:S01]  /*9a00*/  PRMT R10, RZ, 0x7610, R10 ;  /* 0x00007610ff0a7816 */ /* 0x000fe2000000000a */
[----:B------:R-:W3:Y:S04]  /*9a10*/  @P5 LDG.E.U16 R27, desc[UR22][R14.64] ;  /* 0x000000160e1b5981 */ /* 0x000ee8000c1e1500 */
[----:B--2---:R-:W2:Y:S04]  /*9a20*/  @P5 LDG.E.U16 R13, desc[UR22][R16.64] ;  /* 0x00000016100d5981 */ /* 0x004ea8000c1e1500 */
[----:B------:R-:W2:Y:S04]  /*9a30*/  @P5 LDG.E.U16 R10, desc[UR22][R34.64] ;  /* 0x00000016220a5981 */ /* 0x000ea8000c1e1500 */
[----:B------:R-:W2:Y:S04]  /*9a40*/  @P5 LDG.E.U16 R11, desc[UR22][R18.64] ;  /* 0x00000016120b5981 */ /* 0x000ea8000c1e1500 */
[----:B------:R0:W2:Y:S04]  /*9a50*/  @P5 LDG.E.U16 R40, desc[UR22][R8.64] ;  /* 0x0000001608285981 */ /* 0x0000a8000c1e1500 */
[----:B------:R-:W-:Y:S04]  /*9a60*/  STL.64 [R1+0x620], R38 ;  /* 0x0006202601007387 */ /* 0x000fe80000100a00 */
[----:B------:R1:W-:Y:S04]  /*9a70*/  STL.64 [R1+0x628], R22 ;  /* 0x0006281601007387 */ /* 0x0003e80000100a00 */
[----:B------:R-:W-:Y:S04]  /*9a80*/  STL.64 [R1+0x630], R6 ;  /* 0x0006300601007387 */ /* 0x000fe80000100a00 */
[----:B------:R0:W-:Y:S04]  /*9a90*/  STL [R1+0xe4], R2 ;  /* 0x0000e40201007387 */ /* 0x0001e80000100800 */
[----:B------:R-:W2:Y:S04]  /*9aa0*/  @P5 LDG.E.U16 R26, desc[UR22][R38.64] ;  /* 0x00000016261a5981 */ /* 0x000ea8000c1e1500 */
[----:B-1----:R-:W2:Y:S04]  /*9ab0*/  LDL.LU R23, [R1+0x350] ;  /* 0x0003500001177983 */ /* 0x002ea80000300800 */
[----:B------:R-:W2:Y:S04]  /*9ac0*/  LDL.LU R38, [R1+0x34c] ;  /* 0x00034c0001267983 */ /* 0x000ea80000300800 */
[----:B------:R-:W2:Y:S01]  /*9ad0*/  LDL.LU R32, [R1+0x348] ;  /* 0x0003480001207983 */ /* 0x000ea20000300800 */
[----:B0-----:R-:W-:-:S03]  /*9ae0*/  PRMT R9, RZ, 0x7610, R9 ;  /* 0x00007610ff097816 */ /* 0x001fc60000000009 */
[----:B------:R-:W3:Y:S04]  /*9af0*/  LDL.LU R39, [R1+0x344] ;  /* 0x0003440001277983 */ /* 0x000ee80000300800 */
[----:B------:R-:W3:Y:S04]  /*9b00*/  LDL.LU R28, [R1+0x340] ;  /* 0x00034000011c7983 */ /* 0x000ee80000300800 */
[----:B------:R-:W3:Y:S04]  /*9b10*/  LDL.LU R29, [R1+0x1dc] ;  /* 0x0001dc00011d7983 */ /* 0x000ee80000300800 */
[----:B------:R-:W3:Y:S04]  /*9b20*/  LDL.LU R18, [R1+0x1d8] ;  /* 0x0001d80001127983 */ /* 0x000ee80000300800 */
[----:B------:R-:W3:Y:S04]  /*9b30*/  LDL.LU R49, [R1+0x1d4] ;  /* 0x0001d40001317983 */ /* 0x000ee80000300800 */
[----:B----4-:R-:W4:Y:S04]  /*9b40*/  @P5 LDG.E.U16 R9, desc[UR22][R50.64] ;  /* 0x0000001632095981 */ /* 0x010f28000c1e1500 */
[----:B------:R-:W3:Y:S04]  /*9b50*/  LDL.LU.64 R50, [R1+0x710] ;  /* 0x0007100001327983 */ /* 0x000ee80000300a00 */
[----:B------:R-:W3:Y:S04]  /*9b60*/  LDL.LU R44, [R1+0x358] ;  /* 0x00035800012c7983 */ /* 0x000ee80000300800 */
[----:B------:R-:W3:Y:S04]  /*9b70*/  LDL.LU R14, [R1+0x354] ;  /* 0x00035400010e7983 */ /* 0x000ee80000300800 */
[----:B------:R-:W3:Y:S04]  /*9b80*/  LDL.LU R15, [R1+0x36c] ;  /* 0x00036c00010f7983 */ /* 0x000ee80000300800 */
[----:B------:R-:W4:Y:S04]  /*9b90*/  LDL.LU R31, [R1+0x368] ;  /* 0x00036800011f7983 */ /* 0x000f280000300800 */
        /* <DEDUP_REMOVED lines=8> */
[----:B------:R-:W-:Y:S04]  /*9c20*/  STL.64 [R1+0x638], R36 ;  /* 0x0006382401007387 */ /* 0x000fe80000100a00 */
[----:B------:R-:W-:Y:S04]  /*9c30*/  STL.64 [R1+0x640], R20 ;  /* 0x0006401401007387 */ /* 0x000fe80000100a00 */
[----:B------:R-:W-:Y:S04]  /*9c40*/  STL.64 [R1+0x648], R4 ;  /* 0x0006480401007387 */ /* 0x000fe80000100a00 */
[----:B--2---:R0:W-:Y:S04]  /*9c50*/  STS.U16 [R52+UR10+0x2800], R32 ;  /* 0x0028002034007988 */ /* 0x0041e8000800040a */
[----:B0-----:R-:W2:Y:S01]  /*9c60*/  LDL.LU R32, [R1+0x1c0] ;  /* 0x0001c00001207983 */ /* 0x001ea20000300800 */
[----:B------:R-:W-:-:S06]  /*9c70*/  PRMT R24, RZ, 0x7610, R24 ;  /* 0x00007610ff187816 */ /* 0x000fcc0000000018 */
[----:B------:R0:W2:Y:S02]  /*9c80*/  @P5 LDG.E.U16 R24, desc[UR22][R6.64] ;  /* 0x0000001606185981 */ /* 0x0000a4000c1e1500 */
[----:B0-----:R-:W-:Y:S02]  /*9c90*/  PRMT R6, RZ, 0x7610, R6 ;  /* 0x00007610ff067816 */ /* 0x001fe40000000006 */
[----:B------:R-:W-:Y:S04]  /*9ca0*/  STS.U16 [R52+UR10+0x2000], R23 ;  /* 0x0020001734007988 */ /* 0x000fe8000800040a */
[----:B------:R0:W2:Y:S04]  /*9cb0*/  @P5 LDG.E.U16 R6, desc[UR22][R4.64] ;  /* 0x0000001604065981 */ /* 0x0000a8000c1e1500 */
[----:B------:R-:W-:Y:S01]  /*9cc0*/  STS.U16 [R52+UR10+0x2400], R38 ;  /* 0x0024002634007988 */ /* 0x000fe2000800040a */
[----:B0-----:R-:W-:-:S03]  /*9cd0*/  LOP3.LUT R4, R52, 0x20, RZ, 0x3c, !PT ;  /* 0x0000002034047812 */ /* 0x001fc600078e3cff */
[----:B---3--:R-:W-:Y:S04]  /*9ce0*/  STS.U16 [R52+UR10+0x2c00], R39 ;  /* 0x002c002734007988 */ /* 0x008fe8000800040a */
[----:B------:R-:W-:Y:S04]  /*9cf0*/  STS.U16 [R52+UR10+0x3000], R28 ;  /* 0x0030001c34007988 */ /* 0x000fe8000800040a */
[----:B------:R-:W-:Y:S04]  /*9d00*/  STS.U16 [R52+UR10+0x3400], R29 ;  /* 0x0034001d34007988 */ /* 0x000fe8000800040a */
[----:B------:R0:W-:Y:S04]  /*9d10*/  STS.U16 [R52+UR10+0x3800], R18 ;  /* 0x0038001234007988 */ /* 0x0001e8000800040a */
[----:B------:R1:W-:Y:S04]  /*9d20*/  STS.U16 [R52+UR10+0x3c00], R49 ;  /* 0x003c003134007988 */ /* 0x0003e8000800040a */
[----:B------:R-:W-:Y:S04]  /*9d30*/  STS.U16 [R52+UR10], R0 ;  /* 0x0000000034007988 */ /* 0x000fe8000800040a */
[----:B------:R-:W-:Y:S04]  /*9d40*/  STS.U16 [R4+UR10+0x500], R44 ;  /* 0x0005002c04007988 */ /* 0x000fe8000800040a */
[----:B------:R-:W-:Y:S04]  /*9d50*/  STS.U16 [R4+UR10+0x900], R14 ;  /* 0x0009000e04007988 */ /* 0x000fe8000800040a */
[----:B------:R-:W-:Y:S04]  /*9d60*/  STS.U16 [R4+UR10+0xd00], R15 ;  /* 0x000d000f04007988 */ /* 0x000fe8000800040a */
[----:B----4-:R-:W-:Y:S04]  /*9d70*/  STS.U16 [R4+UR10+0x1100], R31 ;  /* 0x0011001f04007988 */ /* 0x010fe8000800040a */
[----:B------:R-:W-:Y:S04]  /*9d80*/  STS.U16 [R4+UR10+0x1500], R16 ;  /* 0x0015001004007988 */ /* 0x000fe8000800040a */
[----:B------:R-:W-:Y:S04]  /*9d90*/  STS.U16 [R4+UR10+0x1900], R17 ;  /* 0x0019001104007988 */ /* 0x000fe8000800040a */
[----:B0-----:R-:W3:Y:S04]  /*9da0*/  LDL.LU R18, [R1+0x144] ;  /* 0x0001440001127983 */ /* 0x001ee80000300800 */
[----:B------:R0:W-:Y:S04]  /*9db0*/  STS.U16 [R4+UR10+0x1d00], R33 ;  /* 0x001d002104007988 */ /* 0x0001e8000800040a */
[----:B-1----:R-:W4:Y:S04]  /*9dc0*/  LDL.LU R49, [R1+0x1b0] ;  /* 0x0001b00001317983 */ /* 0x002f280000300800 */
[----:B------:R-:W-:Y:S04]  /*9dd0*/  STS.U16 [R4+UR10+0x2100], R19 ;  /* 0x0021001304007988 */ /* 0x000fe8000800040a */
[----:B0-----:R-:W4:Y:S04]  /*9de0*/  LDL.LU R33, [R1+0x50] ;  /* 0x0000500001217983 */ /* 0x001f280000300800 */
[----:B------:R0:W-:Y:S04]  /*9df0*/  STS.U16 [R4+UR10+0x2500], R34 ;  /* 0x0025002204007988 */ /* 0x0001e8000800040a */
[----:B------:R-:W-:Y:S04]  /*9e00*/  STS.U16 [R4+UR10+0x2900], R2 ;  /* 0x0029000204007988 */ /* 0x000fe8000800040a */
[----:B------:R-:W4:Y:S04]  /*9e10*/  LDL.LU R16, [R1+0x1b8] ;  /* 0x0001b80001107983 */ /* 0x000f280000300800 */
[----:B------:R1:W-:Y:S04]  /*9e20*/  STS.U16 [R4+UR10+0x2d00], R46 ;  /* 0x002d002e04007988 */ /* 0x0003e8000800040a */
[----:B0-----:R-:W4:Y:S04]  /*9e30*/  LDL.LU R34, [R1+0x1b4] ;  /* 0x0001b40001227983 */ /* 0x001f280000300800 */
[----:B------:R0:W-:Y:S04]  /*9e40*/  STS.U16 [R4+UR10+0x3100], R35 ;  /* 0x0031002304007988 */ /* 0x0001e8000800040a */
[----:B-1----:R-:W4:Y:S04]  /*9e50*/  LDL.LU R46, [R1+0x19c] ;  /* 0x00019c00012e7983 */ /* 0x002f280000300800 */
[----:B------:R-:W4:Y:S04]  /*9e60*/  LDL.LU R19, [R1+0x48] ;  /* 0x0000480001137983 */ /* 0x000f280000300800 */
[----:B0-----:R-:W4:Y:S04]  /*9e70*/  LDL.LU R35, [R1+0x44] ;  /* 0x0000440001237983 */ /* 0x001f280000300800 */
[----:B--2---:R-:W-:Y:S04]  /*9e80*/  STS.U16 [R4+UR10+0x3500], R32 ;  /* 0x0035002004007988 */ /* 0x004fe8000800040a */
[----:B------:R0:W-:Y:S04]  /*9e90*/  STS.U16 [R4+UR10+0x3900], R50 ;  /* 0x0039003204007988 */ /* 0x0001e8000800040a */
[----:B0-----:R-:W2:Y:S04]  /*9ea0*/  LDL.LU R50, [R1+0x70c] ;  /* 0x00070c0001327983 */ /* 0x001ea80000300800 */
[----:B------:R-:W2:Y:S01]  /*9eb0*/  LDL.LU R32, [R1+0x1ac] ;  /* 0x0001ac0001207983 */ /* 0x000ea20000300800 */
[----:B------:R-:W0:Y:S01]  /*9ec0*/  S2R R3, SR_TID.X ;  /* 0x0000000000037919 */ /* 0x000e220000002100 */
[----:B------:R-:W1:Y:S01]  /*9ed0*/  S2R R5, SR_TID.X ;  /* 0x0000000000057919 */ /* 0x000e620000002100 */
[----:B------:R-:W1:Y:S01]  /*9ee0*/  S2R R44, SR_TID.X ;  /* 0x00000000002c7919 */ /* 0x000e620000002100 */
[----:B0-----:R-:W-:-:S04]  /*9ef0*/  SHF.R.U32.HI R3, RZ, 0x6, R3 ;  /* 0x00000006ff037819 */ /* 0x001fc80000011603 */
[----:B------:R-:W-:-:S05]  /*9f00*/  SGXT.U32 R3, R3, 0x1 ;  /* 0x000000010303781a */ /* 0x000fca0000000000 */
[----:B------:R-:W-:-:S04]  /*9f10*/  IMAD R2, R3, R48, RZ ;  /* 0x0000003003027224 */ /* 0x000fc800078e02ff */
[----:B------:R-:W-:-:S04]  /*9f20*/  IMAD R2, R48, 0x2, R2 ;  /* 0x0000000230027824 */ /* 0x000fc800078e0202 */
[----:B------:R-:W-:Y:S01]  /*9f30*/  IMAD R2, R48, 0x2, R2 ;  /* 0x0000000230027824 */ /* 0x000fe200078e0202 */
[----:B-1----:R-:W-:-:S03]  /*9f40*/  LOP3.LUT R17, R5, 0x3f, RZ, 0xc0, !PT ;  /* 0x0000003f05117812 */ /* 0x002fc600078ec0ff */
[----:B------:R-:W-:Y:S01]  /*9f50*/  IMAD R2, R48, 0x2, R2 ;  /* 0x0000000230027824 */ /* 0x000fe200078e0202 */
[----:B------:R-:W-:-:S03]  /*9f60*/  LOP3.LUT R3, R44, 0x40, RZ, 0xc0, !PT ;  /* 0x000000402c037812 */ /* 0x000fc600078ec0ff */
[----:B------:R-:W-:Y:S01]  /*9f70*/  IMAD R2, R48, 0x2, R2 ;  /* 0x0000000230027824 */ /* 0x000fe200078e0202 */
[----:B---3--:R-:W-:Y:S01]  /*9f80*/  SHF.R.S32.HI R0, RZ, 0x1f, R18 ;  /* 0x0000001fff007819 */ /* 0x008fe20000011412 */
[----:B------:R-:W-:-:S03]  /*9f90*/  IMAD.SHL.U32 R17, R17, 0x2, RZ ;  /* 0x0000000211117824 */ /* 0x000fc600078e00ff */
[----:B------:R-:W-:Y:S02]  /*9fa0*/  SHF.R.S32.HI R5, RZ, 0x1f, R2 ;  /* 0x0000001fff057819 */ /* 0x000fe40000011402 */
[----:B------:R-:W-:Y:S02]  /*9fb0*/  SHF.L.U64.HI R0, R18, 0x1, R0 ;  /* 0x0000000112007819 */ /* 0x000fe40000010200 */
[----:B------:R-:W3:Y:S01]  /*9fc0*/  LDL.LU R18, [R1+0x40] ;  /* 0x0000400001127983 */ /* 0x000ee20000300800 */
[----:B------:R-:W-:-:S03]  /*9fd0*/  IMAD R3, R3, 0x80, R17 ;  /* 0x0000008003037824 */ /* 0x000fc600078e0211 */
[----:B----4-:R0:W-:Y:S04]  /*9fe0*/  STS.U16 [R4+UR10+0x3d00], R49 ;  /* 0x003d003104007988 */ /* 0x0101e8000800040a */
[----:B------:R1:W-:Y:S04]  /*9ff0*/  STS.U16 [R4+UR10+0x100], R47 ;  /* 0x0001002f04007988 */ /* 0x0003e8000800040a */
[----:B0-----:R-:W4:Y:S01]  /*a000*/  LDL.LU R49, [R1+0x24] ;  /* 0x0000240001317983 */ /* 0x001f220000300800 */
[----:B-1----:R-:W-:-:S05]  /*a010*/  LOP3.LUT R4, R52, 0x40, RZ, 0x3c, !PT ;  /* 0x0000004034047812 */ /* 0x002fca00078e3cff */
[----:B------:R-:W-:Y:S04]  /*a020*/  STS.U16 [R4+UR10+0x600], R16 ;  /* 0x0006001004007988 */ /* 0x000fe8000800040a */
[----:B------:R0:W-:Y:S04]  /*a030*/  STS.U16 [R4+UR10+0xa00], R34 ;  /* 0x000a002204007988 */ /* 0x0001e8000800040a */
[----:B------:R1:W-:Y:S01]  /*a040*/  STS.U16 [R4+UR10+0xe00], R46 ;  /* 0x000e002e04007988 */ /* 0x0003e2000800040a */
[----:B--2---:R-:W-:-:S04]  /*a050*/  LEA R29, P0, R2, R50, 0x1 ;  /* 0x00000032021d7211 */ /* 0x004fc800078008ff */
[----:B------:R-:W-:Y:S02]  /*a060*/  LEA.HI.X R17, R2, R0, R5, 0x1, P0 ;  /* 0x0000000002117211 */ /* 0x000fe400000f0c05 */
[----:B------:R-:W-:Y:S02]  /*a070*/  SHF.R.S32.HI R2, RZ, 0x1f, R33 ;  /* 0x0000001fff027819 */ /* 0x000fe40000011421 */
[-C--:B------:R-:W-:Y:S02]  /*a080*/  LEA R28, P0, R33, R50.reuse, 0x1 ;  /* 0x00000032211c7211 */ /* 0x080fe400078008ff */
[----:B------:R-:W-:Y:S02]  /*a090*/  LEA R14, P3, R35, R50, 0x1 ;  /* 0x00000032230e7211 */ /* 0x000fe400078608ff */
[----:B------:R-:W-:Y:S02]  /*a0a0*/  LEA.HI.X R33, R33, R0, R2, 0x1, P0 ;  /* 0x0000000021217211 */ /* 0x000fe400000f0c02 */
[----:B------:R-:W-:Y:S01]  /*a0b0*/  LEA R15, P0, R19, R50, 0x1 ;  /* 0x00000032130f7211 */ /* 0x000fe200078008ff */
[----:B------:R-:W-:Y:S04]  /*a0c0*/  STL.64 [R1+0x650], R28 ;  /* 0x0006501c01007387 */ /* 0x000fe80000100a00 */
[----:B0-----:R-:W2:Y:S04]  /*a0d0*/  LDL.LU R34, [R1+0x198] ;  /* 0x0001980001227983 */ /* 0x001ea80000300800 */
[----:B-1----:R-:W2:Y:S04]  /*a0e0*/  LDL.LU R46, [R1+0x18c] ;  /* 0x00018c00012e7983 */ /* 0x002ea80000300800 */
[----:B------:R-:W-:Y:S04]  /*a0f0*/  STS.U16 [R4+UR10+0x1200], R32 ;  /* 0x0012002004007988 */ /* 0x000fe8000800040a */
[----:B------:R-:W-:Y:S04]  /*a100*/  STL.64 [R1+0x658], R14 ;  /* 0x0006580e01007387 */ /* 0x000fe80000100a00 */
[----:B------:R0:W-:Y:S04]  /*a110*/  STS.U16 [R4+UR10+0x1600], R53 ;  /* 0x0016003504007988 */ /* 0x0001e8000800040a */
[----:B0-----:R-:W2:Y:S04]  /*a120*/  LDL.LU R53, [R1+0x708] ;  /* 0x0007080001357983 */ /* 0x001ea80000300800 */
[----:B------:R-:W2:Y:S01]  /*a130*/  LDL.LU R39, [R1+0x190] ;  /* 0x0001900001277983 */ /* 0x000ea20000300800 */
[----:B------:R-:W-:-:S02]  /*a140*/  PRMT R8, RZ, 0x7610, R8 ;  /* 0x00007610ff087816 */ /* 0x000fc40000000008 */
[----:B------:R-:W-:Y:S01]  /*a150*/  SHF.R.S32.HI R47, RZ, 0x1f, R19 ;  /* 0x0000001fff2f7819 */ /* 0x000fe20000011413 */
[----:B------:R-:W2:Y:S01]  /*a160*/  LDL.LU R14, [R1+0x188] ;  /* 0x00018800010e7983 */ /* 0x000ea20000300800 */
[----:B------:R-:W-:Y:S02]  /*a170*/  SHF.R.S32.HI R2, RZ, 0x1f, R35 ;  /* 0x0000001fff027819 */ /* 0x000fe40000011423 */
[-C--:B------:R-:W-:Y:S01]  /*a180*/  LEA.HI.X R19, R19, R0.reuse, R47, 0x1, P0 ;  /* 0x0000000013137211 */ /* 0x080fe200000f0c2f */
[----:B------:R-:W2:Y:S01]  /*a190*/  @P5 LDG.E.U16 R8, desc[UR22][R36.64] ;  /* 0x0000001624085981 */ /* 0x000ea2000c1e1500 */
[----:B------:R-:W-:Y:S02]  /*a1a0*/  LEA.HI.X R35, R35, R0, R2, 0x1, P3 ;  /* 0x0000000023237211 */ /* 0x000fe400018f0c02 */
[----:B------:R-:W-:-:S06]  /*a1b0*/  PRMT R7, RZ, 0x7610, R7 ;  /* 0x00007610ff077816 */ /* 0x000fcc0000000007 */
[----:B------:R-:W2:Y:S04]  /*a1c0*/  @P5 LDG.E.U16 R7, desc[UR22][R20.64] ;  /* 0x0000001614075981 */ /* 0x000ea8000c1e1500 */
[----:B------:R-:W2:Y:S01]  /*a1d0*/  LDL.LU R36, [R1+0x184] ;  /* 0x0001840001247983 */ /* 0x000ea20000300800 */
[----:B---3--:R-:W-:-:S03]  /*a1e0*/  SHF.R.S32.HI R47, RZ, 0x1f, R18 ;  /* 0x0000001fff2f7819 */ /* 0x008fc60000011412 */
[----:B------:R-:W3:Y:S01]  /*a1f0*/  LDL.LU R37, [R1+0x180] ;  /* 0x0001800001257983 */ /* 0x000ee20000300800 */
[----:B------:R-:W-:-:S03]  /*a200*/  LEA R16, P0, R18, R50, 0x1 ;  /* 0x0000003212107211 */ /* 0x000fc600078008ff */
[----:B------:R-:W3:Y:S01]  /*a210*/  LDL.LU R15, [R1+0x17c] ;  /* 0x00017c00010f7983 */ /* 0x000ee20000300800 */
[----:B------:R-:W-:-:S03]  /*a220*/  LEA.HI.X R31, R18, R0, R47, 0x1, P0 ;  /* 0x00000000121f7211 */ /* 0x000fc600000f0c2f */
[----:B------:R-:W-:Y:S01]  /*a230*/  STL.64 [R1+0x660], R16 ;  /* 0x0006601001007387 */ /* 0x000fe20000100a00 */
[----:B----4-:R-:W-:-:S05]  /*a240*/  LEA R32, P3, R49, R50, 0x1 ;  /* 0x0000003231207211 */ /* 0x010fca00078608ff */
[----:B------:R-:W-:Y:S04]  /*a250*/  STL.64 [R1+0x668], R32 ;  /* 0x0006682001007387 */ /* 0x000fe80000100a00 */
[----:B------:R-:W4:Y:S04]  /*a260*/  LDL.LU R28, [R1+0x178] ;  /* 0x00017800011c7983 */ /* 0x000f280000300800 */
[----:B------:R-:W4:Y:S04]  /*a270*/  LDL.LU R22, [R1+0x174] ;  /* 0x0001740001167983 */ /* 0x000f280000300800 */
[----:B------:R-:W-:Y:S01]  /*a280*/  STL.64 [R1+0x670], R30 ;  /* 0x0006701e01007387 */ /* 0x000fe20000100a00 */
[----:B------:R-:W-:-:S03]  /*a290*/  SHF.R.S32.HI R2, RZ, 0x1f, R49 ;  /* 0x0000001fff027819 */ /* 0x000fc60000011431 */
[----:B------:R-:W4:Y:S04]  /*a2a0*/  LDL.LU R29, [R1+0x134] ;  /* 0x00013400011d7983 */ /* 0x000f280000300800 */
[----:B------:R-:W4:Y:S04]  /*a2b0*/  LDL.LU R5, [R1+0xdc] ;  /* 0x0000dc0001057983 */ /* 0x000f280000300800 */
[----:B------:R-:W4:Y:S04]  /*a2c0*/  LDL.LU R20, [R1+0x170] ;  /* 0x0001700001147983 */ /* 0x000f280000300800 */
[----:B------:R-:W4:Y:S01]  /*a2d0*/  LDL.LU R23, [R1+0x16c] ;  /* 0x00016c0001177983 */ /* 0x000f220000300800 */
[----:B------:R-:W-:-:S03]  /*a2e0*/  LEA.HI.X R49, R49, R0, R2, 0x1, P3 ;  /* 0x0000000031317211 */ /* 0x000fc600018f0c02 */
[----:B------:R-:W4:Y:S04]  /*a2f0*/  LDL.LU R38, [R1+0x168] ;  /* 0x0001680001267983 */ /* 0x000f280000300800 */
[----:B------:R-:W4:Y:S04]  /*a300*/  LDL.LU R21, [R1+0x164] ;  /* 0x0001640001157983 */ /* 0x000f280000300800 */
[----:B--2---:R0:W-:Y:S04]  /*a310*/  STS.U16 [R4+UR10+0x1a00], R34 ;  /* 0x001a002204007988 */ /* 0x0041e8000800040a */
[----:B------:R1:W-:Y:S01]  /*a320*/  STS.U16 [R4+UR10+0x1e00], R46 ;  /* 0x001e002e04007988 */ /* 0x0003e2000800040a */
[----:B0-----:R-:W-:-:S02]  /*a330*/  LEA R34, P3, R51, R50, 0x1 ;  /* 0x0000003233227211 */ /* 0x001fc400078608ff */
[----:B------:R-:W-:Y:S02]  /*a340*/  SHF.R.S32.HI R47, RZ, 0x1f, R53 ;  /* 0x0000001fff2f7819 */ /* 0x000fe40000011435 */
[----:B------:R-:W-:-:S04]  /*a350*/  LEA R18, P0, R53, R50, 0x1 ;  /* 0x0000003235127211 */ /* 0x000fc800078008ff */
[----:B-1----:R-:W-:Y:S01]  /*a360*/  LEA.HI.X R46, R53, R0, R47, 0x1, P0 ;  /* 0x00000000352e7211 */ /* 0x002fe200000f0c2f */
[----:B------:R-:W-:Y:S04]  /*a370*/  STL.64 [R1+0x678], R18 ;  /* 0x0006781201007387 */ /* 0x000fe80000100a00 */
[----:B------:R-:W-:Y:S04]  /*a380*/  STL.64 [R1+0x680], R34 ;  /* 0x0006802201007387 */ /* 0x000fe80000100a00 */
[----:B------:R-:W-:Y:S04]  /*a390*/  STL [R1+0x698], R46 ;  /* 0x0006982e01007387 */ /* 0x000fe80000100800 */
[----:B------:R0:W-:Y:S04]  /*a3a0*/  STS.U16 [R4+UR10+0x2200], R39 ;  /* 0x0022002704007988 */ /* 0x0001e8000800040a */
[----:B0-----:R-:W2:Y:S01]  /*a3b0*/  LDL.LU R39, [R1+0x160] ;  /* 0x0001600001277983 */ /* 0x001ea20000300800 */
[----:B------:R-:W-:-:S03]  /*a3c0*/  SHF.R.S32.HI R2, RZ, 0x1f, R51 ;  /* 0x0000001fff027819 */ /* 0x000fc60000011433 */
[----:B------:R-:W-:Y:S01]  /*a3d0*/  STS.U16 [R4+UR10+0x2600], R14 ;  /* 0x0026000e04007988 */ /* 0x000fe2000800040a */
[----:B------:R-:W-:-:S03]  /*a3e0*/  LEA.HI.X R53, R51, R0, R2, 0x1, P3 ;  /* 0x0000000033357211 */ /* 0x000fc600018f0c02 */
[----:B------:R0:W-:Y:S01]  /*a3f0*/  STS.U16 [R4+UR10+0x2a00], R36 ;  /* 0x002a002404007988 */ /* 0x0001e2000800040a */
[----:B------:R-:W-:-:S03]  /*a400*/  LOP3.LUT R2, R52, 0x60, RZ, 0x3c, !PT ;  /* 0x0000006034027812 */ /* 0x000fc600078e3cff */
[----:B---3--:R1:W-:Y:S04]  /*a410*/  STS.U16 [R4+UR10+0x2e00], R37 ;  /* 0x002e002504007988 */ /* 0x0083e8000800040a */
[----:B------:R-:W-:Y:S04]  /*a420*/  STS.U16 [R4+UR10+0x3200], R15 ;  /* 0x0032000f04007988 */ /* 0x000fe8000800040a */
[----:B0-----:R-:W3:Y:S04]  /*a430*/  LDL.LU R36, [R1+0x15c] ;  /* 0x00015c0001247983 */ /* 0x001ee80000300800 */
[----:B----4-:R-:W-:Y:S04]  /*a440*/  STS.U16 [R4+UR10+0x3600], R28 ;  /* 0x0036001c04007988 */ /* 0x010fe8000800040a */
[----:B-1----:R-:W4:Y:S04]  /*a450*/  LDL.LU R37, [R1+0x158] ;  /* 0x0001580001257983 */ /* 0x002f280000300800 */
[----:B------:R0:W-:Y:S04]  /*a460*/  STS.U16 [R4+UR10+0x3a00], R22 ;  /* 0x003a001604007988 */ /* 0x0001e8000800040a */
[----:B------:R-:W-:Y:S04]  /*a470*/  STL.64 [R1+0x688], R52 ;  /* 0x0006883401007387 */ /* 0x000fe80000100a00 */
[----:B------:R-:W-:Y:S04]  /*a480*/  STS.U16 [R4+UR10+0x3e00], R29 ;  /* 0x003e001d04007988 */ /* 0x000fe8000800040a */
[----:B0-----:R-:W4:Y:S04]  /*a490*/  LDL.LU R22, [R1+0x154] ;  /* 0x0001540001167983 */ /* 0x001f280000300800 */
[----:B------:R-:W-:Y:S04]  /*a4a0*/  STS.U16 [R4+UR10+0x200], R5 ;  /* 0x0002000504007988 */ /* 0x000fe8000800040a */
[----:B------:R-:W-:Y:S04]  /*a4b0*/  STS.U16 [R2+UR10+0x700], R20 ;  /* 0x0007001402007988 */ /* 0x000fe8000800040a */
[----:B------:R-:W4:Y:S04]  /*a4c0*/  LDL.LU R47, [R1+0x150] ;  /* 0x00015000012f7983 */ /* 0x000f280000300800 */
[----:B------:R0:W-:Y:S04]  /*a4d0*/  STS.U16 [R2+UR10+0xb00], R23 ;  /* 0x000b001702007988 */ /* 0x0001e8000800040a */
[----:B------:R-:W4:Y:S04]  /*a4e0*/  LDL.LU R34, [R1+0x14c] ;  /* 0x00014c0001227983 */ /* 0x000f280000300800 */
[----:B0-----:R-:W4:Y:S04]  /*a4f0*/  LDL.LU R23, [R1+0x148] ;  /* 0x0001480001177983 */ /* 0x001f280000300800 */
[----:B------:R-:W4:Y:S04]  /*a500*/  LDL.LU R35, [R1+0x140] ;  /* 0x0001400001237983 */ /* 0x000f280000300800 */
[----:B------:R-:W4:Y:S04]  /*a510*/  LDL.LU R18, [R1+0x13c] ;  /* 0x00013c0001127983 */ /* 0x000f280000300800 */
[----:B------:R-:W4:Y:S04]  /*a520*/  LDL.LU R19, [R1+0x138] ;  /* 0x0001380001137983 */ /* 0x000f280000300800 */
[----:B------:R0:W-:Y:S04]  /*a530*/  STS.U16 [R2+UR10+0xf00], R38 ;  /* 0x000f002602007988 */ /* 0x0001e8000800040a */
[----:B------:R-:W4:Y:S04]  /*a540*/  LDL.LU R30, [R1+0x130] ;  /* 0x00013000011e7983 */ /* 0x000f280000300800 */
[----:B0-----:R-:W4:Y:S04]  /*a550*/  LDL.LU R38, [R1+0xd8] ;  /* 0x0000d80001267983 */ /* 0x001f280000300800 */
[----:B------:R-:W4:Y:S04]  /*a560*/  LDL.LU R31, [R1+0xd4] ;  /* 0x0000d400011f7983 */ /* 0x000f280000300800 */
[----:B------:R-:W4:Y:S04]  /*a570*/  LDL.LU R32, [R1+0xbc] ;  /* 0x0000bc0001207983 */ /* 0x000f280000300800 */
[----:B------:R-:W4:Y:S04]  /*a580*/  LDL.LU R33, [R1+0x94] ;  /* 0x0000940001217983 */ /* 0x000f280000300800 */
[----:B------:R-:W4:Y:S04]  /*a590*/  LDL.LU R16, [R1+0x7c] ;  /* 0x00007c0001107983 */ /* 0x000f280000300800 */
[----:B------:R-:W-:Y:S04]  /*a5a0*/  STS.U16 [R2+UR10+0x1300], R21 ;  /* 0x0013001502007988 */ /* 0x000fe8000800040a */
[----:B------:R-:W4:Y:S04]  /*a5b0*/  LDL.LU R17, [R1+0x64] ;  /* 0x0000640001117983 */ /* 0x000f280000300800 */
[----:B------:R-:W4:Y:S04]  /*a5c0*/  LDL.LU R14, [R1+0x4c] ;  /* 0x00004c00010e7983 */ /* 0x000f280000300800 */
[----:B--2---:R0:W-:Y:S04]  /*a5d0*/  STS.U16 [R2+UR10+0x1700], R39 ;  /* 0x0017002702007988 */ /* 0x0041e8000800040a */
[----:B0-----:R-:W2:Y:S04]  /*a5e0*/  LDL.LU R39, [R1+0x2c] ;  /* 0x00002c0001277983 */ /* 0x001ea80000300800 */
[----:B------:R-:W2:Y:S04]  /*a5f0*/  LDL.LU R15, [R1+0x10] ;  /* 0x00001000010f7983 */ /* 0x000ea80000300800 */
[----:B------:R-:W2:Y:S04]  /*a600*/  LDL.LU R28, [R1+0xd0] ;  /* 0x0000d000011c7983 */ /* 0x000ea80000300800 */
[----:B------:R-:W2:Y:S04]  /*a610*/  LDL.LU R29, [R1+0xb8] ;  /* 0x0000b800011d7983 */ /* 0x000ea80000300800 */
[----:B------:R-:W2:Y:S04]  /*a620*/  LDL.LU R4, [R1+0x90] ;  /* 0x0000900001047983 */ /* 0x000ea80000300800 */
[----:B---3--:R0:W-:Y:S04]  /*a630*/  STS.U16 [R2+UR10+0x1b00], R36 ;  /* 0x001b002402007988 */ /* 0x0081e8000800040a */
[----:B----4-:R1:W-:Y:S04]  /*a640*/  STS.U16 [R2+UR10+0x1f00], R37 ;  /* 0x001f002502007988 */ /* 0x0103e8000800040a */
[----:B------:R-:W3:Y:S04]  /*a650*/  LDL.LU R5, [R1+0x78] ;  /* 0x0000780001057983 */ /* 0x000ee80000300800 */
[----:B------:R-:W4:Y:S04]  /*a660*/  LDL.LU R20, [R1+0x60] ;  /* 0x0000600001147983 */ /* 0x000f280000300800 */
[----:B------:R1:W-:Y:S04]  /*a670*/  STS.U16 [R2+UR10+0x2300], R22 ;  /* 0x0023001602007988 */ /* 0x0003e8000800040a */
[----:B------:R-:W3:Y:S04]  /*a680*/  LDL.LU R21, [R1+0x3c] ;  /* 0x00003c0001157983 */ /* 0x000ee80000300800 */
[----:B0-----:R-:W3:Y:S04]  /*a690*/  LDL.LU R36, [R1+0x28] ;  /* 0x0000280001247983 */ /* 0x001ee80000300800 */
[----:B------:R-:W-:Y:S04]  /*a6a0*/  STS.U16 [R2+UR10+0x2700], R47 ;  /* 0x0027002f02007988 */ /* 0x000fe8000800040a */
[----:B-1----:R-:W3:Y:S04]  /*a6b0*/  LDL.LU R37, [R1+0xc] ;  /* 0x00000c0001257983 */ /* 0x002ee80000300800 */
[----:B------:R-:W-:Y:S04]  /*a6c0*/  STS.U16 [R2+UR10+0x2b00], R34 ;  /* 0x002b002202007988 */ /* 0x000fe8000800040a */
[----:B------:R0:W-:Y:S04]  /*a6d0*/  STS.U16 [R2+UR10+0x2f00], R23 ;  /* 0x002f001702007988 */ /* 0x0001e8000800040a */
[----:B------:R-:W-:Y:S04]  /*a6e0*/  STS.U16 [R2+UR10+0x3300], R35 ;  /* 0x0033002302007988 */ /* 0x000fe8000800040a */
[----:B------:R-:W-:Y:S04]  /*a6f0*/  STS.U16 [R2+UR10+0x3700], R18 ;  /* 0x0037001202007988 */ /* 0x000fe8000800040a */
[----:B------:R-:W-:Y:S04]  /*a700*/  STS.U16 [R2+UR10+0x3b00], R19 ;  /* 0x003b001302007988 */ /* 0x000fe8000800040a */
[----:B------:R-:W3:Y:S04]  /*a710*/  LDL.LU R22, [R1+0xcc] ;  /* 0x0000cc0001167983 */ /* 0x000ee80000300800 */
[----:B------:R-:W-:Y:S04]  /*a720*/  STS.U16 [R2+UR10+0x3f00], R30 ;  /* 0x003f001e02007988 */ /* 0x000fe8000800040a */
[----:B0-----:R-:W3:Y:S04]  /*a730*/  LDL.LU R23, [R1+0xb4] ;  /* 0x0000b40001177983 */ /* 0x001ee80000300800 */
[----:B------:R0:W-:Y:S04]  /*a740*/  STS.U16 [R2+UR10+0x300], R38 ;  /* 0x0003002602007988 */ /* 0x0001e8000800040a */
[----:B0-----:R-:W3:Y:S04]  /*a750*/  LDL.LU R38, [R1+0x8c] ;  /* 0x00008c0001267983 */ /* 0x001ee80000300800 */
[----:B--2---:R0:W-:Y:S04]  /*a760*/  STS.U16 [R3+UR10+0x5800], R39 ;  /* 0x0058002703007988 */ /* 0x0041e8000800040a */
[----:B0-----:R-:W2:Y:S01]  /*a770*/  LDL.LU R39, [R1+0x74] ;  /* 0x0000740001277983 */ /* 0x001ea20000300800 */
[----:B------:R-:W-:-:S03]  /*a780*/  LOP3.LUT R2, R3, 0x10, RZ, 0x3c, !PT ;  /* 0x0000001003027812 */ /* 0x000fc600078e3cff */
[----:B------:R-:W2:Y:S04]  /*a790*/  LDL.LU R53, [R1+0x5c] ;  /* 0x00005c0001357983 */ /* 0x000ea80000300800 */
[----:B------:R-:W2:Y:S04]  /*a7a0*/  LDL.LU R51, [R1+0x38] ;  /* 0x0000380001337983 */ /* 0x000ea80000300800 */
[----:B------:R-:W2:Y:S04]  /*a7b0*/  LDL.LU R47, [R1+0x20] ;  /* 0x00002000012f7983 */ /* 0x000ea80000300800 */
[----:B------:R-:W-:Y:S04]  /*a7c0*/  STS.U16 [R3+UR10+0x4000], R31 ;  /* 0x0040001f03007988 */ /* 0x000fe8000800040a */
[----:B------:R-:W-:Y:S04]  /*a7d0*/  STS.U16 [R3+UR10+0x4400], R32 ;  /* 0x0044002003007988 */ /* 0x000fe8000800040a */
[----:B------:R-:W-:Y:S04]  /*a7e0*/  STS.U16 [R3+UR10+0x4800], R33 ;  /* 0x0048002103007988 */ /* 0x000fe8000800040a */
[----:B------:R-:W-:Y:S04]  /*a7f0*/  STS.U16 [R3+UR10+0x4c00], R16 ;  /* 0x004c001003007988 */ /* 0x000fe8000800040a */
[----:B------:R-:W-:Y:S04]  /*a800*/  STS.U16 [R3+UR10+0x5000], R17 ;  /* 0x0050001103007988 */ /* 0x000fe8000800040a */
[----:B------:R-:W-:Y:S04]  /*a810*/  STS.U16 [R3+UR10+0x5400], R14 ;  /* 0x0054000e03007988 */ /* 0x000fe8000800040a */
[----:B------:R-:W-:Y:S04]  /*a820*/  STS.U16 [R3+UR10+0x5c00], R15 ;  /* 0x005c000f03007988 */ /* 0x000fe8000800040a */
[----:B------:R-:W2:Y:S04]  /*a830*/  LDL.LU R34, [R1+0x8] ;  /* 0x0000080001227983 */ /* 0x000ea80000300800 */
[----:B------:R-:W-:Y:S04]  /*a840*/  STS.U16 [R2+UR10+0x4080], R28 ;  /* 0x0040801c02007988 */ /* 0x000fe8000800040a */
[----:B------:R-:W2:Y:S04]  /*a850*/  LDL.LU R35, [R1+0xc8] ;  /* 0x0000c80001237983 */ /* 0x000ea80000300800 */
[----:B------:R-:W-:Y:S04]  /*a860*/  STS.U16 [R2+UR10+0x4480], R29 ;  /* 0x0044801d02007988 */ /* 0x000fe8000800040a */
[----:B------:R-:W2:Y:S04]  /*a870*/  LDL.LU R18, [R1+0xb0] ;  /* 0x0000b00001127983 */ /* 0x000ea80000300800 */
[----:B------:R0:W-:Y:S04]  /*a880*/  STS.U16 [R2+UR10+0x4880], R4 ;  /* 0x0048800402007988 */ /* 0x0001e8000800040a */
[----:B------:R-:W2:Y:S04]  /*a890*/  LDL.LU R19, [R1+0x88] ;  /* 0x0000880001137983 */ /* 0x000ea80000300800 */
[----:B0-----:R-:W2:Y:S04]  /*a8a0*/  LDL.LU R4, [R1+0x70] ;  /* 0x0000700001047983 */ /* 0x001ea80000300800 */
[----:B------:R-:W2:Y:S04]  /*a8b0*/  LDL.LU R30, [R1+0x58] ;  /* 0x00005800011e7983 */ /* 0x000ea80000300800 */
[----:B------:R-:W2:Y:S04]  /*a8c0*/  LDL.LU R31, [R1+0x34] ;  /* 0x00003400011f7983 */ /* 0x000ea80000300800 */
[----:B------:R-:W2:Y:S04]  /*a8d0*/  LDL.LU R32, [R1+0x1c] ;  /* 0x00001c0001207983 */ /* 0x000ea80000300800 */
[----:B------:R-:W2:Y:S04]  /*a8e0*/  LDL.LU R33, [R1+0x4] ;  /* 0x0000040001217983 */ /* 0x000ea80000300800 */
[----:B------:R-:W2:Y:S04]  /*a8f0*/  LDL.LU R16, [R1+0xc4] ;  /* 0x0000c40001107983 */ /* 0x000ea80000300800 */
[----:B------:R-:W2:Y:S01]  /*a900*/  LDL.LU R17, [R1+0xac] ;  /* 0x0000ac0001117983 */ /* 0x000ea20000300800 */
[----:B------:R-:W-:-:S03]  /*a910*/  LOP3.LUT R46, R3, 0x20, RZ, 0x3c, !PT ;  /* 0x00000020032e7812 */ /* 0x000fc600078e3cff */
[----:B------:R-:W2:Y:S04]  /*a920*/  LDL.LU R14, [R1+0x84] ;  /* 0x00008400010e7983 */ /* 0x000ea80000300800 */
[----:B------:R-:W2:Y:S04]  /*a930*/  LDL.LU R15, [R1+0x6c] ;  /* 0x00006c00010f7983 */ /* 0x000ea80000300800 */
[----:B------:R-:W2:Y:S04]  /*a940*/  LDL.LU R28, [R1+0x54] ;  /* 0x00005400011c7983 */ /* 0x000ea80000300800 */
[----:B---3--:R0:W-:Y:S04]  /*a950*/  STS.U16 [R2+UR10+0x4c80], R5 ;  /* 0x004c800502007988 */ /* 0x0081e8000800040a */
[----:B------:R-:W3:Y:S04]  /*a960*/  LDL.LU R29, [R1+0x30] ;  /* 0x00003000011d7983 */ /* 0x000ee80000300800 */
[----:B----4-:R1:W-:Y:S04]  /*a970*/  STS.U16 [R2+UR10+0x5080], R20 ;  /* 0x0050801402007988 */ /* 0x0103e8000800040a */
[----:B0-----:R-:W4:Y:S04]  /*a980*/  LDL.LU R5, [R1+0x14] ;  /* 0x0000140001057983 */ /* 0x001f280000300800 */
[----:B------:R0:W-:Y:S04]  /*a990*/  STS.U16 [R2+UR10+0x5480], R21 ;  /* 0x0054801502007988 */ /* 0x0001e8000800040a */
[----:B-1----:R-:W4:Y:S04]  /*a9a0*/  LDL.LU R20, [R1] ;  /* 0x0000000001147983 */ /* 0x002f280000300800 */
[----:B------:R1:W-:Y:S04]  /*a9b0*/  STS.U16 [R2+UR10+0x5880], R36 ;  /* 0x0058802402007988 */ /* 0x0003e8000800040a */
[----:B0-----:R-:W4:Y:S04]  /*a9c0*/  LDL.LU R21, [R1+0xc0] ;  /* 0x0000c00001157983 */ /* 0x001f280000300800 */
[----:B------:R0:W-:Y:S04]  /*a9d0*/  STS.U16 [R2+UR10+0x5c80], R37 ;  /* 0x005c802502007988 */ /* 0x0001e8000800040a */
[----:B-1----:R-:W4:Y:S04]  /*a9e0*/  LDL.LU R36, [R1+0xa8] ;  /* 0x0000a80001247983 */ /* 0x002f280000300800 */
[----:B------:R1:W-:Y:S04]  /*a9f0*/  STS.U16 [R46+UR10+0x4100], R22 ;  /* 0x004100162e007988 */ /* 0x0003e8000800040a */
[----:B0-----:R-:W4:Y:S04]  /*aa00*/  LDL.LU R37, [R1+0x80] ;  /* 0x0000800001257983 */ /* 0x001f280000300800 */
[----:B------:R0:W-:Y:S04]  /*aa10*/  STS.U16 [R46+UR10+0x4500], R23 ;  /* 0x004500172e007988 */ /* 0x0001e8000800040a */
[----:B-1----:R-:W4:Y:S04]  /*aa20*/  LDL.LU R22, [R1+0x68] ;  /* 0x0000680001167983 */ /* 0x002f280000300800 */
[----:B------:R1:W-:Y:S04]  /*aa30*/  STS.U16 [R46+UR10+0x4900], R38 ;  /* 0x004900262e007988 */ /* 0x0003e8000800040a */
[----:B0-----:R-:W4:Y:S04]  /*aa40*/  LDL.LU R23, [R1+0xec] ;  /* 0x0000ec0001177983 */ /* 0x001f280000300800 */
[----:B-1----:R-:W4:Y:S04]  /*aa50*/  LDL.LU R38, [R1+0xe8] ;  /* 0x0000e80001267983 */ /* 0x002f280000300800 */
[----:B--2---:R0:W-:Y:S04]  /*aa60*/  STS.U16 [R46+UR10+0x4d00], R39 ;  /* 0x004d00272e007988 */ /* 0x0041e8000800040a */
[----:B0-----:R-:W2:Y:S01]  /*aa70*/  LDL.LU R39, [R1+0xe4] ;  /* 0x0000e40001277983 */ /* 0x001ea20000300800 */
[----:B------:R-:W-:-:S03]  /*aa80*/  LOP3.LUT R2, R3, 0x30, RZ, 0x3c, !PT ;  /* 0x0000003003027812 */ /* 0x000fc600078e3cff */
[----:B------:R-:W-:Y:S04]  /*aa90*/  STS.U16 [R46+UR10+0x5100], R53 ;  /* 0x005100352e007988 */ /* 0x000fe8000800040a */
[----:B------:R-:W-:Y:S04]  /*aaa0*/  STS.U16 [R46+UR10+0x5500], R51 ;  /* 0x005500332e007988 */ /* 0x000fe8000800040a */
[----:B------:R-:W-:Y:S04]  /*aab0*/  STS.U16 [R46+UR10+0x5900], R47 ;  /* 0x0059002f2e007988 */ /* 0x000fe8000800040a */
[----:B------:R-:W-:Y:S04]  /*aac0*/  STS.U16 [R46+UR10+0x5d00], R34 ;  /* 0x005d00222e007988 */ /* 0x000fe8000800040a */
[----:B------:R-:W-:Y:S04]  /*aad0*/  STS.U16 [R2+UR10+0x4180], R35 ;  /* 0x0041802302007988 */ /* 0x000fe8000800040a */
[----:B------:R-:W-:Y:S04]  /*aae0*/  STS.U16 [R2+UR10+0x4580], R18 ;  /* 0x0045801202007988 */ /* 0x000fe8000800040a */
[----:B------:R-:W-:Y:S04]  /*aaf0*/  STS.U16 [R2+UR10+0x4980], R19 ;  /* 0x0049801302007988 */ /* 0x000fe8000800040a */
[----:B------:R0:W-:Y:S04]  /*ab00*/  STS.U16 [R2+UR10+0x4d80], R4 ;  /* 0x004d800402007988 */ /* 0x0001e8000800040a */
[----:B------:R-:W-:Y:S04]  /*ab10*/  STS.U16 [R2+UR10+0x5180], R30 ;  /* 0x0051801e02007988 */ /* 0x000fe8000800040a */
[----:B------:R-:W-:Y:S01]  /*ab20*/  STS.U16 [R2+UR10+0x5580], R31 ;  /* 0x0055801f02007988 */ /* 0x000fe2000800040a */
[----:B0-----:R-:W-:-:S03]  /*ab30*/  LOP3.LUT R4, R3, 0x40, RZ, 0x3c, !PT ;  /* 0x0000004003047812 */ /* 0x001fc600078e3cff */
[----:B------:R-:W-:Y:S04]  /*ab40*/  STS.U16 [R2+UR10+0x5980], R32 ;  /* 0x0059802002007988 */ /* 0x000fe8000800040a */
[----:B------:R0:W-:Y:S04]  /*ab50*/  STS.U16 [R2+UR10+0x5d80], R33 ;  /* 0x005d802102007988 */ /* 0x0001e8000800040a */
[----:B------:R-:W-:Y:S04]  /*ab60*/  STS.U16 [R4+UR10+0x4200], R16 ;  /* 0x0042001004007988 */ /* 0x000fe8000800040a */
[----:B------:R-:W-:Y:S01]  /*ab70*/  STS.U16 [R4+UR10+0x4600], R17 ;  /* 0x0046001104007988 */ /* 0x000fe2000800040a */
[----:B0-----:R-:W-:-:S03]  /*ab80*/  LOP3.LUT R2, R3, 0x50, RZ, 0x3c, !PT ;  /* 0x0000005003027812 */ /* 0x001fc600078e3cff */
[----:B------:R-:W-:Y:S04]  /*ab90*/  STS.U16 [R4+UR10+0x4a00], R14 ;  /* 0x004a000e04007988 */ /* 0x000fe8000800040a */
[----:B------:R-:W-:Y:S04]  /*aba0*/  STS.U16 [R4+UR10+0x4e00], R15 ;  /* 0x004e000f04007988 */ /* 0x000fe8000800040a */
[----:B------:R-:W-:Y:S04]  /*abb0*/  STS.U16 [R4+UR10+0x5200], R28 ;  /* 0x0052001c04007988 */ /* 0x000fe8000800040a */
[----:B---3--:R-:W-:Y:S04]  /*abc0*/  STS.U16 [R4+UR10+0x5600], R29 ;  /* 0x0056001d04007988 */ /* 0x008fe8000800040a */
[----:B----4-:R-:W-:Y:S04]  /*abd0*/  STS.U16 [R4+UR10+0x5a00], R5 ;  /* 0x005a000504007988 */ /* 0x010fe8000800040a */
[----:B------:R0:W-:Y:S04]  /*abe0*/  STS.U16 [R4+UR10+0x5e00], R20 ;  /* 0x005e001404007988 */ /* 0x0001e8000800040a */
[----:B------:R-:W-:Y:S01]  /*abf0*/  STS.U16 [R2+UR10+0x4280], R21 ;  /* 0x0042801502007988 */ /* 0x000fe2000800040a */
[----:B0-----:R-:W-:-:S03]  /*ac00*/  LOP3.LUT R4, R3, 0x60, RZ, 0x3c, !PT ;  /* 0x0000006003047812 */ /* 0x001fc600078e3cff */
[----:B------:R-:W-:Y:S04]  /*ac10*/  STS.U16 [R2+UR10+0x4680], R36 ;  /* 0x0046802402007988 */ /* 0x000fe8000800040a */
[----:B------:R-:W-:Y:S04]  /*ac20*/  STS.U16 [R2+UR10+0x4a80], R37 ;  /* 0x004a802502007988 */ /* 0x000fe8000800040a */
[----:B------:R-:W-:Y:S04]  /*ac30*/  STS.U16 [R2+UR10+0x4e80], R22 ;  /* 0x004e801602007988 */ /* 0x000fe8000800040a */
[----:B------:R-:W-:Y:S04]  /*ac40*/  STS.U16 [R2+UR10+0x5280], R23 ;  /* 0x0052801702007988 */ /* 0x000fe8000800040a */
[----:B------:R-:W-:Y:S04]  /*ac50*/  STS.U16 [R2+UR10+0x5680], R38 ;  /* 0x0056802602007988 */ /* 0x000fe8000800040a */
[----:B------:R-:W-:Y:S04]  /*ac60*/  STL [R1+0x6a0], R3 ;  /* 0x0006a00301007387 */ /* 0x000fe80000100800 */
[----:B------:R-:W-:Y:S04]  /*ac70*/  STL [R1+0x6a8], R44 ;  /* 0x0006a82c01007387 */ /* 0x000fe80000100800 */
[----:B--2---:R-:W-:Y:S04]  /*ac80*/  STS.U16 [R2+UR10+0x5a80], R39 ;  /* 0x005a802702007988 */ /* 0x004fe8000800040a */
[----:B------:R-:W-:Y:S04]  /*ac90*/  STS.U16 [R2+UR10+0x5e80], R40 ;  /* 0x005e802802007988 */ /* 0x000fe8000800040a */
[----:B------:R-:W-:Y:S04]  /*aca0*/  STS.U16 [R4+UR10+0x4300], R41 ;  /* 0x0043002904007988 */ /* 0x000fe8000800040a */
[----:B------:R0:W-:Y:S02]  /*acb0*/  STS.U16 [R4+UR10+0x4700], R45 ;  /* 0x0047002d04007988 */ /* 0x0001e4000800040a */
[----:B0-----:R-:W0:Y:S01]  /*acc0*/  S2R R45, SR_TID.X ;  /* 0x00000000002d7919 */ /* 0x001e220000002100 */
[----:B------:R-:W-:Y:S01]  /*acd0*/  LOP3.LUT R2, R3, 0x70, RZ, 0x3c, !PT ;  /* 0x0000007003027812 */ /* 0x000fe200078e3cff */
[----:B------:R-:W-:Y:S04]  /*ace0*/  STS.U16 [R4+UR10+0x4b00], R43 ;  /* 0x004b002b04007988 */ /* 0x000fe8000800040a */
[----:B------:R-:W-:Y:S04]  /*acf0*/  STS.U16 [R4+UR10+0x4f00], R42 ;  /* 0x004f002a04007988 */ /* 0x000fe8000800040a */
[----:B------:R-:W-:Y:S04]  /*ad00*/  STS.U16 [R4+UR10+0x5300], R27 ;  /* 0x0053001b04007988 */ /* 0x000fe8000800040a */
[----:B------:R-:W-:Y:S04]  /*ad10*/  STS.U16 [R4+UR10+0x5700], R26 ;  /* 0x0057001a04007988 */ /* 0x000fe8000800040a */
[----:B------:R-:W-:Y:S04]  /*ad20*/  STS.U16 [R4+UR10+0x5b00], R25 ;  /* 0x005b001904007988 */ /* 0x000fe8000800040a */
[----:B------:R-:W-:Y:S04]  /*ad30*/  STS.U16 [R4+UR10+0x5f00], R24 ;  /* 0x005f001804007988 */ /* 0x000fe8000800040a */
[----:B------:R-:W-:Y:S04]  /*ad40*/  STS.U16 [R2+UR10+0x4380], R13 ;  /* 0x0043800d02007988 */ /* 0x000fe8000800040a */
[----:B------:R0:W-:Y:S02]  /*ad50*/  STS.U16 [R2+UR10+0x4780], R12 ;  /* 0x0047800c02007988 */ /* 0x0001e4000800040a */
[----:B0-----:R-:W-:-:S04]  /*ad60*/  SHF.R.U32.HI R12, RZ, 0x6, R45 ;  /* 0x00000006ff0c7819 */ /* 0x001fc8000001162d */
[C---:B------:R-:W-:Y:S02]  /*ad70*/  SGXT.U32 R45, R12.reuse, 0x1 ;  /* 0x000000010c2d781a */ /* 0x040fe40000000000 */
[C---:B------:R-:W-:Y:S02]  /*ad80*/  SGXT.U32 R13, R12.reuse, 0x1 ;  /* 0x000000010c0d781a */ /* 0x040fe40000000000 */
[----:B------:R-:W-:Y:S02]  /*ad90*/  SGXT.U32 R43, R12, 0x1 ;  /* 0x000000010c2b781a */ /* 0x000fe40000000000 */
[----:B------:R-:W0:Y:S02]  /*ada0*/  S2R R12, SR_TID.X ;  /* 0x00000000000c7919 */ /* 0x000e240000002100 */
[----:B------:R-:W-:Y:S01]  /*adb0*/  LOP3.LUT R43, R43, 0x18, RZ, 0xfc, !PT ;  /* 0x000000182b2b7812 */ /* 0x000fe200078efcff */
[----:B------:R-:W-:Y:S04]  /*adc0*/  STS.U16 [R2+UR10+0x4b80], R11 ;  /* 0x004b800b02007988 */ /* 0x000fe8000800040a */
[----:B------:R1:W-:Y:S02]  /*add0*/  STS.U16 [R2+UR10+0x4f80], R10 ;  /* 0x004f800a02007988 */ /* 0x0003e4000800040a */
[----:B-1----:R-:W-:-:S02]  /*ade0*/  IMAD R10, R43, R48, RZ ;  /* 0x000000302b0a7224 */ /* 0x002fc400078e02ff */
[----:B------:R-:W1:Y:S01]  /*adf0*/  S2R R43, SR_TID.X ;  /* 0x00000000002b7919 */ /* 0x000e620000002100 */
[----:B------:R-:W-:Y:S02]  /*ae00*/  LOP3.LUT R13, R13, 0x1a, RZ, 0xfc, !PT ;  /* 0x0000001a0d0d7812 */ /* 0x000fe400078efcff */
[----:B------:R-:W-:Y:S01]  /*ae10*/  LOP3.LUT R45, R45, 0x1c, RZ, 0xfc, !PT ;  /* 0x0000001c2d2d7812 */ /* 0x000fe200078efcff */
[----:B------:R-:W-:Y:S04]  /*ae20*/  STS.U16 [R2+UR10+0x5380], R9 ;  /* 0x0053800902007988 */ /* 0x000fe8000800040a */
[----:B------:R-:W-:Y:S01]  /*ae30*/  STS.U16 [R2+UR10+0x5780], R8 ;  /* 0x0057800802007988 */ /* 0x000fe2000800040a */
[----:B------:R-:W-:Y:S01]  /*ae40*/  IMAD R4, R45, R48, RZ ;  /* 0x000000302d047224 */ /* 0x000fe200078e02ff */
[----:B0-----:R-:W-:-:S02]  /*ae50*/  SHF.R.U32.HI R12, RZ, 0x6, R12 ;  /* 0x00000006ff0c7819 */ /* 0x001fc4000001160c */
[----:B------:R0:W-:Y:S02]  /*ae60*/  STS.U16 [R2+UR10+0x5b80], R7 ;  /* 0x005b800702007988 */ /* 0x0001e4000800040a */
[C---:B------:R-:W-:Y:S01]  /*ae70*/  SGXT.U32 R45, R12.reuse, 0x1 ;  /* 0x000000010c2d781a */ /* 0x040fe20000000000 */
[----:B0-----:R-:W-:Y:S01]  /*ae80*/  IMAD R7, R13, R48, RZ ;  /* 0x000000300d077224 */ /* 0x001fe200078e02ff */
[C---:B------:R-:W-:Y:S02]  /*ae90*/  SGXT.U32 R13, R12.reuse, 0x1 ;  /* 0x000000010c0d781a */ /* 0x040fe40000000000 */
[----:B------:R-:W-:Y:S02]  /*aea0*/  SGXT.U32 R12, R12, 0x1 ;  /* 0x000000010c0c781a */ /* 0x000fe40000000000 */
[----:B------:R-:W-:Y:S02]  /*aeb0*/  LOP3.LUT R13, R13, 0x22, RZ, 0xfc, !PT ;  /* 0x000000220d0d7812 */ /* 0x000fe400078efcff */
[----:B------:R-:W-:-:S02]  /*aec0*/  LOP3.LUT R12, R12, 0x1e, RZ, 0xfc, !PT ;  /* 0x0000001e0c0c7812 */ /* 0x000fc400078efcff */
[----:B-1----:R-:W-:Y:S01]  /*aed0*/  SHF.R.U32.HI R43, RZ, 0x6, R43 ;  /* 0x00000006ff2b7819 */ /* 0x002fe2000001162b */
[-C--:B------:R-:W-:Y:S02]  /*aee0*/  IMAD R44, R13, R48.reuse, RZ ;  /* 0x000000300d2c7224 */ /* 0x080fe400078e02ff */
[----:B------:R-:W-:Y:S01]  /*aef0*/  IMAD R20, R12, R48, RZ ;  /* 0x000000300c147224 */ /* 0x000fe200078e02ff */
[C---:B------:R-:W-:Y:S02]  /*af00*/  SGXT.U32 R13, R43.reuse, 0x1 ;  /* 0x000000012b0d781a */ /* 0x040fe40000000000 */
[C---:B------:R-:W-:Y:S02]  /*af10*/  SGXT.U32 R12, R43.reuse, 0x1 ;  /* 0x000000012b0c781a */ /* 0x040fe40000000000 */
[----:B------:R-:W-:Y:S02]  /*af20*/  SGXT.U32 R42, R43, 0x1 ;  /* 0x000000012b2a781a */ /* 0x000fe40000000000 */
[----:B------:R-:W0:Y:S01]  /*af30*/  S2R R43, SR_TID.X ;  /* 0x00000000002b7919 */ /* 0x000e220000002100 */
[----:B------:R-:W-:-:S02]  /*af40*/  LOP3.LUT R12, R12, 0x26, RZ, 0xfc, !PT ;  /* 0x000000260c0c7812 */ /* 0x000fc400078efcff */
[----:B------:R-:W-:Y:S02]  /*af50*/  LOP3.LUT R42, R42, 0x24, RZ, 0xfc, !PT ;  /* 0x000000242a2a7812 */ /* 0x000fe400078efcff */
[----:B------:R-:W-:Y:S01]  /*af60*/  LOP3.LUT R13, R13, 0x28, RZ, 0xfc, !PT ;  /* 0x000000280d0d7812 */ /* 0x000fe200078efcff */
[-C--:B------:R-:W-:Y:S02]  /*af70*/  IMAD R38, R12, R48.reuse, RZ ;  /* 0x000000300c267224 */ /* 0x080fe400078e02ff */
[-C--:B------:R-:W-:Y:S02]  /*af80*/  IMAD R40, R42, R48.reuse, RZ ;  /* 0x000000302a287224 */ /* 0x080fe400078e02ff */
[----:B------:R-:W-:Y:S01]  /*af90*/  IMAD R37, R13, R48, RZ ;  /* 0x000000300d257224 */ /* 0x000fe200078e02ff */
[----:B0-----:R-:W-:-:S04]  /*afa0*/  SHF.R.U32.HI R43, RZ, 0x6, R43 ;  /* 0x00000006ff2b7819 */ /* 0x001fc8000001162b */
[C---:B------:R-:W-:Y:S02]  /*afb0*/  SGXT.U32 R13, R43.reuse, 0x1 ;  /* 0x000000012b0d781a */ /* 0x040fe40000000000 */
[C---:B------:R-:W-:Y:S02]  /*afc0*/  SGXT.U32 R12, R43.reuse, 0x1 ;  /* 0x000000012b0c781a */ /* 0x040fe40000000000 */
[----:B------:R-:W-:Y:S02]  /*afd0*/  SGXT.U32 R42, R43, 0x1 ;  /* 0x000000012b2a781a */ /* 0x000fe40000000000 */
[----:B------:R-:W0:Y:S01]  /*afe0*/  S2R R43, SR_TID.X ;  /* 0x00000000002b7919 */ /* 0x000e220000002100 */
[----:B------:R-:W-:Y:S02]  /*aff0*/  LOP3.LUT R12, R12, 0x2c, RZ, 0xfc, !PT ;  /* 0x0000002c0c0c7812 */ /* 0x000fe400078efcff */
[----:B------:R-:W-:Y:S02]  /*b000*/  LOP3.LUT R42, R42, 0x2a, RZ, 0xfc, !PT ;  /* 0x0000002a2a2a7812 */ /* 0x000fe400078efcff */
[----:B------:R-:W-:Y:S01]  /*b010*/  LOP3.LUT R13, R13, 0x2e, RZ, 0xfc, !PT ;  /* 0x0000002e0d0d7812 */ /* 0x000fe200078efcff */
[----:B------:R-:W-:-:S02]  /*b020*/  IMAD R34, R12, R48, RZ ;  /* 0x000000300c227224 */ /* 0x000fc400078e02ff */
        /* <DEDUP_REMOVED lines=41> */
[----:B------:R-:W-:-:S03]  /*b2c0*/  LOP3.LUT R27, R27, 0x42, RZ, 0xfc, !PT ;  /* 0x000000421b1b7812 */ /* 0x000fc600078efcff */
        /* <DEDUP_REMOVED lines=41> */
[----:B------:R1:W-:Y:S04]  /*b560*/  STS.U16 [R2+UR10+0x5f80], R6 ;  /* 0x005f800602007988 */ /* 0x0003e8000800040a */
[-C--:B------:R-:W-:Y:S01]  /*b570*/  IMAD R39, R27, R48.reuse, RZ ;  /* 0x000000301b277224 */ /* 0x080fe200078e02ff */
[----:B------:R-:W-:Y:S01]  /*b580*/  LOP3.LUT R45, R45, 0x20, RZ, 0xfc, !PT ;  /* 0x000000202d2d7812 */ /* 0x000fe200078efcff */
[----:B------:R-:W-:Y:S01]  /*b590*/  IMAD.SHL.U32 R52, R29, 0x2, RZ ;  /* 0x000000021d347824 */ /* 0x000fe200078e00ff */
[----:B------:R-:W-:Y:S01]  /*b5a0*/  LOP3.LUT R13, R13, 0x46, RZ, 0xfc, !PT ;  /* 0x000000460d0d7812 */ /* 0x000fe200078efcff */
[----:B------:R-:W-:Y:S01]  /*b5b0*/  IMAD.SHL.U32 R53, R30, 0x2, RZ ;  /* 0x000000021e357824 */ /* 0x000fe200078e00ff */
[----:B------:R-:W-:Y:S01]  /*b5c0*/  LOP3.LUT R42, R42, 0x54, RZ, 0xfc, !PT ;  /* 0x000000542a2a7812 */ /* 0x000fe200078efcff */
[-C--:B-1----:R-:W-:Y:S01]  /*b5d0*/  IMAD R2, R41, R48.reuse, RZ ;  /* 0x0000003029027224 */ /* 0x082fe200078e02ff */
[----:B------:R1:W-:Y:S06]  /*b5e0*/  MEMBAR.ALL.CTA ;  /* 0x0000000000007992 */ /* 0x0003ec0000008000 */
[----:B-1----:R-:W1:Y:S01]  /*b5f0*/  FENCE.VIEW.ASYNC.S ;  /* 0x00000000000073c6 */ /* 0x002e620000000000 */
[----:B------:R-:W-:Y:S01]  /*b600*/  IMAD R6, R26, R48, RZ ;  /* 0x000000301a067224 */ /* 0x000fe200078e02ff */
[----:B0-----:R-:W-:-:S04]  /*b610*/  SHF.R.U32.HI R43, RZ, 0x6, R43 ;  /* 0x00000006ff2b7819 */ /* 0x001fc8000001162b */
[C---:B------:R-:W-:Y:S02]  /*b620*/  SGXT.U32 R27, R43.reuse, 0x1 ;  /* 0x000000012b1b781a */ /* 0x040fe40000000000 */
[C---:B------:R-:W-:Y:S02]  /*b630*/  SGXT.U32 R26, R43.reuse, 0x1 ;  /* 0x000000012b1a781a */ /* 0x040fe40000000000 */
[----:B------:R-:W-:Y:S02]  /*b640*/  SGXT.U32 R41, R43, 0x1 ;  /* 0x000000012b29781a */ /* 0x000fe40000000000 */
[----:B------:R-:W0:Y:S01]  /*b650*/  S2R R43, SR_TID.X ;  /* 0x00000000002b7919 */ /* 0x000e220000002100 */
[----:B------:R-:W-:-:S05]  /*b660*/  LOP3.LUT R27, R27, 0x64, RZ, 0xfc, !PT ;  /* 0x000000641b1b7812 */ /* 0x000fca00078efcff */
[-C--:B------:R-:W-:Y:S01]  /*b670*/  IMAD R8, R27, R48.reuse, RZ ;  /* 0x000000301b087224 */ /* 0x080fe200078e02ff */
[----:B------:R-:W-:Y:S01]  /*b680*/  LOP3.LUT R41, R41, 0x60, RZ, 0xfc, !PT ;  /* 0x0000006029297812 */ /* 0x000fe200078efcff */
[----:B------:R-:W-:-:S04]  /*b690*/  IMAD R45, R45, R48, RZ ;  /* 0x000000302d2d7224 */ /* 0x000fc800078e02ff */
[----:B------:R-:W-:Y:S01]  /*b6a0*/  IMAD R22, R41, R48, RZ ;  /* 0x0000003029167224 */ /* 0x000fe200078e02ff */
[----:B------:R2:W-:Y:S01]  /*b6b0*/  STL [R1+0x6d8], R8 ;  /* 0x0006d80801007387 */ /* 0x0005e20000100800 */
[----:B0-----:R-:W-:-:S04]  /*b6c0*/  SHF.R.U32.HI R43, RZ, 0x6, R43 ;  /* 0x00000006ff2b7819 */ /* 0x001fc8000001162b */
[C---:B------:R-:W-:Y:S02]  /*b6d0*/  SGXT.U32 R27, R43.reuse, 0x1 ;  /* 0x000000012b1b781a */ /* 0x040fe40000000000 */
[----:B------:R-:W-:Y:S02]  /*b6e0*/  SGXT.U32 R43, R43, 0x1 ;  /* 0x000000012b2b781a */ /* 0x000fe40000000000 */
[----:B------:R-:W-:Y:S02]  /*b6f0*/  LOP3.LUT R27, R27, 0x66, RZ, 0xfc, !PT ;  /* 0x000000661b1b7812 */ /* 0x000fe400078efcff */
[----:B------:R-:W-:-:S03]  /*b700*/  LOP3.LUT R43, R43, 0x68, RZ, 0xfc, !PT ;  /* 0x000000682b2b7812 */ /* 0x000fc600078efcff */
[-C--:B------:R-:W-:Y:S02]  /*b710*/  IMAD R41, R27, R48.reuse, RZ ;  /* 0x000000301b297224 */ /* 0x080fe400078e02ff */
[----:B------:R-:W-:-:S03]  /*b720*/  IMAD R25, R43, R48, RZ ;  /* 0x000000302b197224 */ /* 0x000fc600078e02ff */
[----:B------:R0:W-:Y:S01]  /*b730*/  STL [R1+0x6b8], R41 ;  /* 0x0006b82901007387 */ /* 0x0001e20000100800 */
[----:B--2---:R-:W-:-:S03]  /*b740*/  IMAD.HI R8, R44, 0x2, RZ ;  /* 0x000000022c087827 */ /* 0x004fc600078e02ff */
[----:B------:R2:W-:Y:S01]  /*b750*/  STL [R1+0x6b0], R25 ;  /* 0x0006b01901007387 */ /* 0x0005e20000100800 */
[----:B0-----:R-:W-:Y:S02]  /*b760*/  IMAD.SHL.U32 R41, R44, 0x2, RZ ;  /* 0x000000022c297824 */ /* 0x001fe400078e00ff */
[----:B--2---:R-:W-:Y:S01]  /*b770*/  IMAD.HI R25, R45, 0x2, RZ ;  /* 0x000000022d197827 */ /* 0x004fe200078e02ff */
[----:B------:R-:W-:Y:S04]  /*b780*/  STL.64 [R1+0x690], R48 ;  /* 0x0006903001007387 */ /* 0x000fe80000100a00 */
[----:B------:R0:W-:Y:S01]  /*b790*/  STL [R1+0xb8], R25 ;  /* 0x0000b81901007387 */ /* 0x0001e20000100800 */
[----:B------:R-:W-:-:S03]  /*b7a0*/  LOP3.LUT R26, R26, 0x62, RZ, 0xfc, !PT ;  /* 0x000000621a1a7812 */ /* 0x000fc600078efcff */
[----:B------:R-:W-:Y:S04]  /*b7b0*/  STL [R1+0x68], R41 ;  /* 0x0000682901007387 */ /* 0x000fe80000100800 */
[----:B------:R2:W-:Y:S01]  /*b7c0*/  STL [R1+0xc0], R8 ;  /* 0x0000c00801007387 */ /* 0x0005e20000100800 */
[C---:B0-----:R-:W-:Y:S02]  /*b7d0*/  IMAD.SHL.U32 R25, R40.reuse, 0x2, RZ ;  /* 0x0000000228197824 */ /* 0x041fe400078e00ff */
[----:B------:R-:W-:-:S03]  /*b7e0*/  IMAD.HI R40, R40, 0x2, RZ ;  /* 0x0000000228287827 */ /* 0x000fc600078e02ff */
[----:B------:R0:W-:Y:S01]  /*b7f0*/  STL [R1+0x64], R25 ;  /* 0x0000641901007387 */ /* 0x0001e20000100800 */
[----:B--2---:R-:W-:-:S03]  /*b800*/  IMAD.SHL.U32 R8, R38, 0x2, RZ ;  /* 0x0000000226087824 */ /* 0x004fc600078e00ff */
[----:B------:R-:W-:Y:S01]  /*b810*/  STL [R1+0xc8], R40 ;  /* 0x0000c82801007387 */ /* 0x000fe20000100800 */
[----:B------:R-:W-:-:S03]  /*b820*/  IMAD R9, R26, R48, RZ ;  /* 0x000000301a097224 */ /* 0x000fc600078e02ff */
[----:B------:R2:W-:Y:S01]  /*b830*/  STL [R1+0xb0], R8 ;  /* 0x0000b00801007387 */ /* 0x0005e20000100800 */
[----:B0-----:R-:W-:-:S04]  /*b840*/  IMAD.HI R25, R38, 0x2, RZ ;  /* 0x0000000226197827 */ /* 0x001fc800078e02ff */
[----:B--2---:R-:W-:Y:S01]  /*b850*/  IMAD.HI R8, R37, 0x2, RZ ;  /* 0x0000000225087827 */ /* 0x004fe200078e02ff */
[----:B------:R0:W-:Y:S04]  /*b860*/  STL [R1+0xd0], R25 ;  /* 0x0000d01901007387 */ /* 0x0001e80000100800 */
[----:B------:R2:W-:Y:S01]  /*b870*/  STL.64 [R1+0x6e0], R8 ;  /* 0x0006e00801007387 */ /* 0x0005e20000100a00 */
[C---:B0-----:R-:W-:Y:S02]  /*b880*/  IMAD.SHL.U32 R25, R35.reuse, 0x2, RZ ;  /* 0x0000000223197824 */ /* 0x041fe400078e00ff */
[----:B--2---:R-:W-:-:S03]  /*b890*/  IMAD.HI R9, R35, 0x2, RZ ;  /* 0x0000000223097827 */ /* 0x004fc600078e02ff */
[----:B------:R0:W-:Y:S01]  /*b8a0*/  STL [R1+0xc4], R25 ;  /* 0x0000c41901007387 */ /* 0x0001e20000100800 */
[----:B------:R-:W-:-:S03]  /*b8b0*/  IMAD.SHL.U32 R8, R34, 0x2, RZ ;  /* 0x0000000222087824 */ /* 0x000fc600078e00ff */
[----:B------:R2:W-:Y:S04]  /*b8c0*/  STL [R1+0xe8], R9 ;  /* 0x0000e80901007387 */ /* 0x0005e80000100800 */
[----:B------:R3:W-:Y:S01]  /*b8d0*/  STL [R1+0xcc], R8 ;  /* 0x0000cc0801007387 */ /* 0x0007e20000100800 */
[----:B0-----:R-:W-:-:S04]  /*b8e0*/  IMAD.HI R25, R34, 0x2, RZ ;  /* 0x0000000222197827 */ /* 0x001fc800078e02ff */
[C---:B--2---:R-:W-:Y:S01]  /*b8f0*/  IMAD.SHL.U32 R9, R12.reuse, 0x2, RZ ;  /* 0x000000020c097824 */ /* 0x044fe200078e00ff */
[----:B------:R0:W-:Y:S01]  /*b900*/  STL [R1+0xf0], R25 ;  /* 0x0000f01901007387 */ /* 0x0001e20000100800 */
[----:B---3--:R-:W-:-:S03]  /*b910*/  IMAD.HI R8, R12, 0x2, RZ ;  /* 0x000000020c087827 */ /* 0x008fc600078e02ff */
[----:B------:R2:W-:Y:S04]  /*b920*/  STL [R1+0xd8], R9 ;  /* 0x0000d80901007387 */ /* 0x0005e80000100800 */
[----:B------:R3:W-:Y:S01]  /*b930*/  STL [R1+0xf8], R8 ;  /* 0x0000f80801007387 */ /* 0x0007e20000100800 */
[----:B0-----:R-:W-:-:S04]  /*b940*/  IMAD.HI R25, R33, 0x2, RZ ;  /* 0x0000000221197827 */ /* 0x001fc800078e02ff */
[C---:B--2---:R-:W-:Y:S01]  /*b950*/  IMAD.SHL.U32 R9, R32.reuse, 0x2, RZ ;  /* 0x0000000220097824 */ /* 0x044fe200078e00ff */
[----:B------:R0:W-:Y:S01]  /*b960*/  STL [R1+0x100], R25 ;  /* 0x0001001901007387 */ /* 0x0001e20000100800 */
[-C--:B------:R-:W-:Y:S02]  /*b970*/  IMAD R13, R13, R48.reuse, RZ ;  /* 0x000000300d0d7224 */ /* 0x080fe400078e02ff */
[----:B---3--:R-:W-:Y:S01]  /*b980*/  IMAD.HI R8, R32, 0x2, RZ ;  /* 0x0000000220087827 */ /* 0x008fe200078e02ff */
[----:B------:R2:W-:Y:S03]  /*b990*/  STL [R1+0xec], R9 ;  /* 0x0000ec0901007387 */ /* 0x0005e60000100800 */
[----:B------:R-:W-:Y:S02]  /*b9a0*/  IMAD R42, R42, R48, RZ ;  /* 0x000000302a2a7224 */ /* 0x000fe400078e02ff */
[----:B------:R-:W-:Y:S01]  /*b9b0*/  IMAD.SHL.U32 R48, R28, 0x2, RZ ;  /* 0x000000021c307824 */ /* 0x000fe200078e00ff */
[----:B------:R-:W-:Y:S01]  /*b9c0*/  STL [R1+0x108], R8 ;  /* 0x0001080801007387 */ /* 0x000fe20000100800 */
[----:B------:R-:W-:-:S02]  /*b9d0*/  IMAD.SHL.U32 R49, R3, 0x2, RZ ;  /* 0x0000000203317824 */ /* 0x000fc400078e00ff */
[C---:B------:R-:W-:Y:S01]  /*b9e0*/  IMAD.SHL.U32 R41, R31.reuse, 0x2, RZ ;  /* 0x000000021f297824 */ /* 0x040fe200078e00ff */
[----:B------:R-:W-:Y:S01]  /*b9f0*/  STL [R1+0x6a4], R52 ;  /* 0x0006a43401007387 */ /* 0x000fe20000100800 */
[----:B0-----:R-:W-:-:S04]  /*ba00*/  IMAD.HI R25, R31, 0x2, RZ ;  /* 0x000000021f197827 */ /* 0x001fc800078e02ff */
[----:B------:R-:W-:Y:S01]  /*ba10*/  IMAD.SHL.U32 R40, R19, 0x2, RZ ;  /* 0x0000000213287824 */ /* 0x000fe200078e00ff */
[----:B------:R-:W-:Y:S01]  /*ba20*/  STL [R1+0x6b4], R53 ;  /* 0x0006b43501007387 */ /* 0x000fe20000100800 */
[----:B------:R-:W-:-:S04]  /*ba30*/  IMAD.HI R44, R30, 0x2, RZ ;  /* 0x000000021e2c7827 */ /* 0x000fc800078e02ff */
[----:B------:R-:W-:Y:S01]  /*ba40*/  IMAD.HI R35, R28, 0x2, RZ ;  /* 0x000000021c237827 */ /* 0x000fe200078e02ff */
[----:B------:R-:W-:Y:S03]  /*ba50*/  STL [R1+0x69c], R48 ;  /* 0x00069c3001007387 */ /* 0x000fe60000100800 */
[----:B------:R-:W-:Y:S01]  /*ba60*/  IMAD.HI R31, R19, 0x2, RZ ;  /* 0x00000002131f7827 */ /* 0x000fe200078e02ff */
[----:B------:R-:W-:Y:S03]  /*ba70*/  STL [R1+0x6ac], R49 ;  /* 0x0006ac3101007387 */ /* 0x000fe60000100800 */
[C---:B------:R-:W-:Y:S02]  /*ba80*/  IMAD.SHL.U32 R34, R18.reuse, 0x2, RZ ;  /* 0x0000000212227824 */ /* 0x040fe400078e00ff */
[----:B------:R-:W-:Y:S01]  /*ba90*/  IMAD.HI R19, R18, 0x2, RZ ;  /* 0x0000000212137827 */ /* 0x000fe200078e02ff */
[----:B------:R-:W-:Y:S03]  /*baa0*/  STL.64 [R1+0x6c0], R40 ;  /* 0x0006c02801007387 */ /* 0x000fe60000100a00 */
[----:B------:R-:W-:-:S02]  /*bab0*/  IMAD.SHL.U32 R30, R17, 0x2, RZ ;  /* 0x00000002111e7824 */ /* 0x000fc400078e00ff */
[----:B------:R-:W-:Y:S02]  /*bac0*/  IMAD.SHL.U32 R12, R33, 0x2, RZ ;  /* 0x00000002210c7824 */ /* 0x000fe400078e00ff */
[C---:B------:R-:W-:Y:S02]  /*bad0*/  IMAD.SHL.U32 R18, R16.reuse, 0x2, RZ ;  /* 0x0000000210127824 */ /* 0x040fe400078e00ff */
[C---:B------:R-:W-:Y:S02]  /*bae0*/  IMAD.SHL.U32 R17, R13.reuse, 0x2, RZ ;  /* 0x000000020d117824 */ /* 0x040fe400078e00ff */
[----:B------:R-:W-:Y:S01]  /*baf0*/  IMAD.HI R33, R16, 0x2, RZ ;  /* 0x0000000210217827 */ /* 0x000fe200078e02ff */
[----:B------:R-:W-:Y:S03]  /*bb00*/  STL.64 [R1+0x6c8], R34 ;  /* 0x0006c82201007387 */ /* 0x000fe60000100a00 */
[----:B------:R-:W-:Y:S01]  /*bb10*/  IMAD.HI R13, R13, 0x2, RZ ;  /* 0x000000020d0d7827 */ /* 0x000fe200078e02ff */
[----:B------:R0:W-:Y:S03]  /*bb20*/  STL.64 [R1+0x6d0], R30 ;  /* 0x0006d01e01007387 */ /* 0x0001e60000100a00 */
[----:B------:R-:W-:-:S02]  /*bb30*/  IMAD.SHL.U32 R16, R24, 0x2, RZ ;  /* 0x0000000218107824 */ /* 0x000fc400078e00ff */
[----:B------:R-:W-:Y:S01]  /*bb40*/  IMAD.HI R24, R24, 0x2, RZ ;  /* 0x0000000218187827 */ /* 0x000fe200078e02ff */
[----:B------:R-:W-:Y:S04]  /*bb50*/  STL.64 [R1+0x6e8], R18 ;  /* 0x0006e81201007387 */ /* 0x000fe80000100a00 */
[----:B------:R-:W-:Y:S04]  /*bb60*/  STL.64 [R1+0x6f0], R12 ;  /* 0x0006f00c01007387 */ /* 0x000fe80000100a00 */
[----:B------:R3:W-:Y:S04]  /*bb70*/  STL.64 [R1+0x6f8], R16 ;  /* 0x0006f81001007387 */ /* 0x0007e80000100a00 */
[----:B------:R4:W-:Y:S04]  /*bb80*/  STL.64 [R1+0x700], R24 ;  /* 0x0007001801007387 */ /* 0x0009e80000100a00 */
[----:B--2---:R-:W2:Y:S04]  /*bb90*/  LDL.LU R9, [R1+0x68] ;  /* 0x0000680001097983 */ /* 0x004ea80000300800 */
[----:B0-----:R-:W2:Y:S04]  /*bba0*/  LDL.LU R30, [R1+0xb8] ;  /* 0x0000b800011e7983 */ /* 0x001ea80000300800 */
[----:B------:R-:W2:Y:S04]  /*bbb0*/  LDL.LU R31, [R1+0x64] ;  /* 0x00006400011f7983 */ /* 0x000ea80000300800 */
[----:B------:R-:W2:Y:S04]  /*bbc0*/  LDL.LU R34, [R1+0xc0] ;  /* 0x0000c00001227983 */ /* 0x000ea80000300800 */
[----:B------:R-:W2:Y:S01]  /*bbd0*/  LDL.LU R35, [R1+0xb0] ;  /* 0x0000b00001237983 */ /* 0x000ea20000300800 */
[----:B------:R-:W-:-:S02]  /*bbe0*/  IMAD.SHL.U32 R23, R10, 0x2, RZ ;  /* 0x000000020a177824 */ /* 0x000fc400078e00ff */
[----:B------:R-:W-:Y:S01]  /*bbf0*/  IMAD.HI R43, R10, 0x2, RZ ;  /* 0x000000020a2b7827 */ /* 0x000fe200078e02ff */
[----:B------:R-:W2:Y:S03]  /*bc00*/  LDL.LU R49, [R1+0xc4] ;  /* 0x0000c40001317983 */ /* 0x000ea60000300800 */
[----:B------:R-:W-:Y:S02]  /*bc10*/  IMAD.SHL.U32 R27, R7, 0x2, RZ ;  /* 0x00000002071b7824 */ /* 0x000fe400078e00ff */
[----:B------:R-:W-:Y:S01]  /*bc20*/  IMAD.SHL.U32 R26, R4, 0x2, RZ ;  /* 0x00000002041a7824 */ /* 0x000fe200078e00ff */
[----:B------:R-:W-:Y:S01]  /*bc30*/  IADD3 R52, P4, P5, R23, UR24, R50 ;  /* 0x0000001817347c10 */ /* 0x000fe2000fd9e032 */
[----:B------:R-:W-:Y:S01]  /*bc40*/  IMAD.HI R10, R7, 0x2, RZ ;  /* 0x00000002070a7827 */ /* 0x000fe200078e02ff */
[----:B------:R-:W2:Y:S03]  /*bc50*/  LDL.LU R48, [R1+0xcc] ;  /* 0x0000cc0001307983 */ /* 0x000ea60000300800 */
[----:B---3--:R-:W-:Y:S01]  /*bc60*/  IMAD.MOV.U32 R16, RZ, RZ, R43 ;  /* 0x000000ffff107224 */ /* 0x008fe200078e002b */
[----:B------:R-:W3:Y:S01]  /*bc70*/  LDL.LU R40, [R1+0xe8] ;  /* 0x0000e80001287983 */ /* 0x000ee20000300800 */
[----:B----4-:R-:W-:-:S02]  /*bc80*/  IMAD.MOV.U32 R25, RZ, RZ, R27 ;  /* 0x000000ffff197224 */ /* 0x010fc400078e001b */
[----:B------:R-:W-:Y:S02]  /*bc90*/  IMAD.SHL.U32 R7, R20, 0x2, RZ ;  /* 0x0000000214077824 */ /* 0x000fe400078e00ff */
[----:B------:R-:W-:Y:S01]  /*bca0*/  IMAD.HI R4, R4, 0x2, RZ ;  /* 0x0000000204047827 */ /* 0x000fe200078e02ff */
[----:B------:R-:W-:Y:S01]  /*bcb0*/  IADD3 R24, P0, P3, R25, UR24, R50 ;  /* 0x0000001819187c10 */ /* 0x000fe2000fb1e032 */
[----:B------:R-:W4:Y:S02]  /*bcc0*/  LDL.LU R41, [R1+0xd8] ;  /* 0x0000d80001297983 */ /* 0x000f240000300800 */
[----:B------:R-:W-:Y:S01]  /*bcd0*/  IMAD.HI R21, R20, 0x2, RZ ;  /* 0x0000000214157827 */ /* 0x000fe200078e02ff */
[----:B------:R-:W-:-:S03]  /*bce0*/  IADD3.X R53, PT, PT, R16, UR25, R0, P4, P5 ;  /* 0x0000001910357c10 */ /* 0x000fc6000a7ea400 */
[----:B------:R-:W-:Y:S02]  /*bcf0*/  IMAD.MOV.U32 R17, RZ, RZ, R26 ;  /* 0x000000ffff117224 */ /* 0x000fe400078e001a */
[----:B------:R-:W-:Y:S02]  /*bd00*/  IMAD.SHL.U32 R20, R45, 0x2, RZ ;  /* 0x000000022d147824 */ /* 0x000fe400078e00ff */
[----:B------:R-:W-:Y:S02]  /*bd10*/  IMAD.MOV.U32 R12, RZ, RZ, R10 ;  /* 0x000000ffff0c7224 */ /* 0x000fe400078e000a */
[----:B------:R-:W-:Y:S01]  /*bd20*/  IMAD.MOV.U32 R13, RZ, RZ, R7 ;  /* 0x000000ffff0d7224 */ /* 0x000fe200078e0007 */
[----:B------:R-:W-:Y:S01]  /*bd30*/  IADD3 R16, P4, P5, R17, UR24, R50 ;  /* 0x0000001811107c10 */ /* 0x000fe2000fd9e032 */
[----:B------:R-:W-:Y:S02]  /*bd40*/  IMAD.MOV.U32 R18, RZ, RZ, R4 ;  /* 0x000000ffff127224 */ /* 0x000fe400078e0004 */
[----:B------:R-:W-:Y:S01]  /*bd50*/  IMAD.MOV.U32 R19, RZ, RZ, R20 ;  /* 0x000000ffff137224 */ /* 0x000fe200078e0014 */
[----:B------:R-:W-:Y:S01]  /*bd60*/  IADD3.X R25, PT, PT, R12, UR25, R0, P0, P3 ;  /* 0x000000190c197c10 */ /* 0x000fe200087e6400 */
[----:B------:R-:W-:-:S02]  /*bd70*/  IMAD.SHL.U32 R20, R2, 0x2, RZ ;  /* 0x0000000202147824 */ /* 0x000fc400078e00ff */
[----:B------:R-:W-:Y:S01]  /*bd80*/  IMAD.HI R7, R2, 0x2, RZ ;  /* 0x0000000202077827 */ /* 0x000fe200078e02ff */
[----:B------:R-:W-:Y:S01]  /*bd90*/  IADD3 R12, P0, P3, R13, UR24, R50 ;  /* 0x000000180d0c7c10 */ /* 0x000fe2000fb1e032 */
[----:B------:R-:W3:Y:S02]  /*bda0*/  LDL.LU R2, [R1+0xf0] ;  /* 0x0000f00001027983 */ /* 0x000ee40000300800 */
[----:B------:R-:W-:Y:S01]  /*bdb0*/  IMAD.MOV.U32 R8, RZ, RZ, R21 ;  /* 0x000000ffff087224 */ /* 0x000fe200078e0015 */
[----:B------:R-:W-:Y:S01]  /*bdc0*/  IADD3.X R17, PT, PT, R18, UR25, R0, P4, P5 ;  /* 0x0000001912117c10 */ /* 0x000fe2000a7ea400 */
[C---:B------:R-:W-:Y:S01]  /*bdd0*/  IMAD.SHL.U32 R27, R36.reuse, 0x2, RZ ;  /* 0x00000002241b7824 */ /* 0x040fe200078e00ff */
[----:B------:R0:W-:Y:S01]  /*bde0*/  STL.64 [R1+0x38], R52 ;  /* 0x0000383401007387 */ /* 0x0001e20000100a00 */
[----:B------:R-:W-:Y:S01]  /*bdf0*/  IMAD.HI R45, R36, 0x2, RZ ;  /* 0x00000002242d7827 */ /* 0x000fe200078e02ff */
[----:B------:R-:W-:-:S03]  /*be00*/  IADD3 R18, P4, P5, R19, UR24, R50 ;  /* 0x0000001813127c10 */ /* 0x000fc6000fd9e032 */
[C---:B------:R-:W-:Y:S02]  /*be10*/  IMAD.SHL.U32 R36, R42.reuse, 0x2, RZ ;  /* 0x000000022a247824 */ /* 0x040fe400078e00ff */
[----:B------:R-:W-:Y:S01]  /*be20*/  IMAD.HI R43, R42, 0x2, RZ ;  /* 0x000000022a2b7827 */ /* 0x000fe200078e02ff */
[----:B------:R-:W-:-:S03]  /*be30*/  IADD3.X R13, PT, PT, R8, UR25, R0, P0, P3 ;  /* 0x00000019080d7c10 */ /* 0x000fc600087e6400 */
[C---:B------:R-:W-:Y:S01]  /*be40*/  IMAD.SHL.U32 R10, R47.reuse, 0x2, RZ ;  /* 0x000000022f0a7824 */ /* 0x040fe200078e00ff */
[----:B0-----:R-:W3:Y:S01]  /*be50*/  LDL.LU R53, [R1+0xf8] ;  /* 0x0000f80001357983 */ /* 0x001ee20000300800 */
[----:B------:R-:W-:-:S03]  /*be60*/  IMAD.HI R42, R47, 0x2, RZ ;  /* 0x000000022f2a7827 */ /* 0x000fc600078e02ff */
[----:B------:R-:W3:Y:S01]  /*be70*/  LDL.LU R52, [R1+0xec] ;  /* 0x0000ec0001347983 */ /* 0x000ee20000300800 */
[C---:B------:R-:W-:Y:S02]  /*be80*/  IMAD.SHL.U32 R4, R51.reuse, 0x2, RZ ;  /* 0x0000000233047824 */ /* 0x040fe400078e00ff */
[----:B------:R-:W-:Y:S01]  /*be90*/  IMAD.HI R21, R51, 0x2, RZ ;  /* 0x0000000233157827 */ /* 0x000fe200078e02ff */
[----:B------:R-:W3:Y:S04]  /*bea0*/  LDL.LU R47, [R1+0x100] ;  /* 0x00010000012f7983 */ /* 0x000ee80000300800 */
[----:B------:R-:W3:Y:S04]  /*beb0*/  LDL.LU R51, [R1+0x108] ;  /* 0x0001080001337983 */ /* 0x000ee80000300800 */
[----:B------:R0:W-:Y:S04]  /*bec0*/  STL.64 [R1+0x40], R24 ;  /* 0x0000401801007387 */ /* 0x0001e80000100a00 */
[----:B0-----:R-:W3:Y:S04]  /*bed0*/  LDL.LU.64 R24, [R1+0x700] ;  /* 0x0007000001187983 */ /* 0x001ee80000300a00 */
[----:B------:R0:W-:Y:S04]  /*bee0*/  STL.64 [R1+0x48], R16 ;  /* 0x0000481001007387 */ /* 0x0001e80000100a00 */
[----:B0-----:R-:W3:Y:S04]  /*bef0*/  LDL.LU.64 R16, [R1+0x6f8] ;  /* 0x0006f80001107983 */ /* 0x001ee80000300a00 */
[----:B------:R0:W-:Y:S04]  /*bf00*/  STL.64 [R1+0x50], R12 ;  /* 0x0000500c01007387 */ /* 0x0001e80000100a00 */
[----:B0-----:R-:W3:Y:S01]  /*bf10*/  LDL.LU.64 R12, [R1+0x6f0] ;  /* 0x0006f000010c7983 */ /* 0x001ee20000300a00 */
[----:B--2---:R-:W-:-:S02]  /*bf20*/  IADD3 R8, P0, P3, R9, UR24, R50 ;  /* 0x0000001809087c10 */ /* 0x004fc4000fb1e032 */
[----:B------:R-:W-:Y:S02]  /*bf30*/  IADD3.X R19, PT, PT, R30, UR25, R0, P4, P5 ;  /* 0x000000191e137c10 */ /* 0x000fe4000a7ea400 */
[----:B------:R-:W-:-:S03]  /*bf40*/  IADD3 R30, P4, P5, R31, UR24, R50 ;  /* 0x000000181f1e7c10 */ /* 0x000fc6000fd9e032 */
[----:B------:R0:W-:Y:S01]  /*bf50*/  STL.64 [R1+0x58], R18 ;  /* 0x0000581201007387 */ /* 0x0001e20000100a00 */
[----:B------:R-:W-:Y:S02]  /*bf60*/  IADD3.X R9, PT, PT, R34, UR25, R0, P0, P3 ;  /* 0x0000001922097c10 */ /* 0x000fe400087e6400 */
[----:B------:R-:W-:Y:S01]  /*bf70*/  IADD3 R34, P0, P3, R35, UR24, R50 ;  /* 0x0000001823227c10 */ /* 0x000fe2000fb1e032 */
[----:B0-----:R-:W2:Y:S04]  /*bf80*/  LDL.LU.64 R18, [R1+0x6e8] ;  /* 0x0006e80001127983 */ /* 0x001ea80000300a00 */
[----:B------:R-:W2:Y:S04]  /*bf90*/  LDL.LU R31, [R1+0xc8] ;  /* 0x0000c800011f7983 */ /* 0x000ea80000300800 */
[----:B------:R0:W-:Y:S04]  /*bfa0*/  STL.64 [R1+0x60], R8 ;  /* 0x0000600801007387 */ /* 0x0001e80000100a00 */
[----:B0-----:R-:W3:Y:S04]  /*bfb0*/  LDL.LU.64 R8, [R1+0x6e0] ;  /* 0x0006e00001087983 */ /* 0x001ee80000300a00 */
[----:B------:R-:W3:Y:S01]  /*bfc0*/  LDL.LU R35, [R1+0xd0] ;  /* 0x0000d00001237983 */ /* 0x000ee20000300800 */
[----:B------:R-:W-:-:S02]  /*bfd0*/  IMAD.SHL.U32 R38, R37, 0x2, RZ ;  /* 0x0000000225267824 */ /* 0x000fc400078e00ff */
[----:B------:R-:W-:Y:S01]  /*bfe0*/  IMAD.HI R46, R29, 0x2, RZ ;  /* 0x000000021d2e7827 */ /* 0x000fe200078e02ff */
[----:B------:R-:W-:Y:S02]  /*bff0*/  UIADD3 UR7, UPT, UPT, UR10, 0x8000, URZ ;  /* 0x000080000a077890 */ /* 0x000fe4000fffe0ff */
[----:B------:R-:W-:Y:S01]  /*c000*/  UIADD3 UR8, UPT, UPT, UR10, 0xc000, URZ ;  /* 0x0000c0000a087890 */ /* 0x000fe2000fffe0ff */
[----:B------:R-:W-:Y:S01]  /*c010*/  UMOV UR4, URZ ;  /* 0x000000ff00047c82 */ /* 0x000fe20008000000 */
[----:B------:R-:W-:Y:S01]  /*c020*/  UMOV UR5, URZ ;  /* 0x000000ff00057c82 */ /* 0x000fe20008000000 */
[----:B-1----:R-:W-:Y:S01]  /*c030*/  BAR.SYNC.DEFER_BLOCKING 0x0 ;  /* 0x0000000000007b1d */ /* 0x002fe20000010000 */
[----:B--2---:R-:W-:-:S05]  /*c040*/  IADD3.X R31, PT, PT, R31, UR25, R0, P4, P5 ;  /* 0x000000191f1f7c10 */ /* 0x004fca000a7ea400 */
[----:B------:R0:W-:Y:S01]  /*c050*/  STL.64 [R1+0x68], R30 ;  /* 0x0000681e01007387 */ /* 0x0001e20000100a00 */
[----:B---3--:R-:W-:Y:S02]  /*c060*/  IADD3.X R35, PT, PT, R35, UR25, R0, P0, P3 ;  /* 0x0000001923237c10 */ /* 0x008fe400087e6400 */
[----:B0-----:R-:W-:-:S03]  /*c070*/  IADD3 R30, P4, P5, R38, UR24, R50 ;  /* 0x00000018261e7c10 */ /* 0x001fc6000fd9e032 */
[----:B------:R0:W-:Y:S01]  /*c080*/  STL.64 [R1+0x70], R34 ;  /* 0x0000702201007387 */ /* 0x0001e20000100a00 */
[----:B------:R-:W-:Y:S02]  /*c090*/  IADD3.X R31, PT, PT, R8, UR25, R0, P4, P5 ;  /* 0x00000019081f7c10 */ /* 0x000fe4000a7ea400 */
[--C-:B------:R-:W-:Y:S01]  /*c0a0*/  IADD3 R48, P4, P5, R48, UR24, R50.reuse ;  /* 0x0000001830307c10 */ /* 0x100fe2000fd9e032 */
[----:B------:R-:W2:Y:S01]  /*c0b0*/  LDL.LU R8, [R1+0x6d8] ;  /* 0x0006d80001087983 */ /* 0x000ea20000300800 */
[----:B0-----:R-:W-:-:S04]  /*c0c0*/  IADD3 R34, P0, P3, R49, UR24, R50 ;  /* 0x0000001831227c10 */ /* 0x001fc8000fb1e032 */
[----:B------:R-:W-:Y:S02]  /*c0d0*/  IADD3.X R35, PT, PT, R40, UR25, R0, P0, P3 ;  /* 0x0000001928237c10 */ /* 0x000fe400087e6400 */
[----:B----4-:R-:W-:Y:S01]  /*c0e0*/  IADD3 R40, P0, P3, R41, UR24, R50 ;  /* 0x0000001829287c10 */ /* 0x010fe2000fb1e032 */
[----:B------:R0:W-:Y:S01]  /*c0f0*/  STL.64 [R1+0x78], R30 ;  /* 0x0000781e01007387 */ /* 0x0001e20000100a00 */
[--C-:B------:R-:W-:Y:S02]  /*c100*/  IADD3.X R49, PT, PT, R2, UR25, R0.reuse, P4, P5 ;  /* 0x0000001902317c10 */ /* 0x100fe4000a7ea400 */
[----:B------:R-:W-:Y:S01]  /*c110*/  IADD3.X R41, PT, PT, R53, UR25, R0, P0, P3 ;  /* 0x0000001935297c10 */ /* 0x000fe200087e6400 */
[----:B0-----:R-:W3:Y:S04]  /*c120*/  LDL.LU.64 R30, [R1+0x6d0] ;  /* 0x0006d000011e7983 */ /* 0x001ee80000300a00 */
[----:B------:R0:W-:Y:S04]  /*c130*/  STL.64 [R1+0x80], R34 ;  /* 0x0000802201007387 */ /* 0x0001e80000100a00 */
[----:B0-----:R-:W4:Y:S04]  /*c140*/  LDL.LU.64 R34, [R1+0x6c8] ;  /* 0x0006c80001227983 */ /* 0x001f280000300a00 */
[----:B------:R-:W-:Y:S04]  /*c150*/  STL.64 [R1+0x88], R48 ;  /* 0x0000883001007387 */ /* 0x000fe80000100a00 */
[----:B------:R0:W-:Y:S04]  /*c160*/  STL.64 [R1+0x90], R40 ;  /* 0x0000902801007387 */ /* 0x0001e80000100a00 */
[----:B0-----:R-:W2:Y:S01]  /*c170*/  LDL.LU.64 R40, [R1+0x6c0] ;  /* 0x0006c00001287983 */ /* 0x001ea20000300a00 */
[----:B------:R-:W-:-:S04]  /*c180*/  IADD3 R48, P4, P5, R12, UR24, R50 ;  /* 0x000000180c307c10 */ /* 0x000fc8000fd9e032 */
[----:B------:R-:W-:Y:S02]  /*c190*/  IADD3.X R49, PT, PT, R47, UR25, R0, P4, P5 ;  /* 0x000000192f317c10 */ /* 0x000fe4000a7ea400 */
[----:B------:R-:W-:-:S03]  /*c1a0*/  IADD3 R52, P0, P3, R52, UR24, R50 ;  /* 0x0000001834347c10 */ /* 0x000fc6000fb1e032 */
[----:B------:R2:W-:Y:S01]  /*c1b0*/  STL.64 [R1+0xa8], R48 ;  /* 0x0000a83001007387 */ /* 0x0005e20000100a00 */
[----:B------:R-:W-:Y:S02]  /*c1c0*/  IADD3.X R53, PT, PT, R51, UR25, R0, P0, P3 ;  /* 0x0000001933357c10 */ /* 0x000fe400087e6400 */
[----:B--2---:R-:W-:Y:S02]  /*c1d0*/  IADD3 R48, P4, P5, R41, UR24, R50 ;  /* 0x0000001829307c10 */ /* 0x004fe4000fd9e032 */
[----:B------:R-:W2:Y:S02]  /*c1e0*/  LDL.LU R41, [R1+0x6b8] ;  /* 0x0006b80001297983 */ /* 0x000ea40000300800 */
[----:B------:R-:W-:Y:S02]  /*c1f0*/  IADD3.X R49, PT, PT, R25, UR25, R0, P4, P5 ;  /* 0x0000001919317c10 */ /* 0x000fe4000a7ea400 */
[----:B------:R0:W-:Y:S04]  /*c200*/  STL.64 [R1+0xb0], R52 ;  /* 0x0000b03401007387 */ /* 0x0001e80000100a00 */
[----:B0-----:R-:W2:Y:S04]  /*c210*/  LDL.LU R53, [R1+0x6b4] ;  /* 0x0006b40001357983 */ /* 0x001ea80000300800 */
[----:B------:R-:W3:Y:S04]  /*c220*/  LDL.LU R25, [R1+0x6b0] ;  /* 0x0006b00001197983 */ /* 0x000ee80000300800 */
[----:B------:R0:W-:Y:S04]  /*c230*/  STL.64 [R1+0xb8], R48 ;  /* 0x0000b83001007387 */ /* 0x0001e80000100a00 */
[----:B0-----:R-:W3:Y:S01]  /*c240*/  LDL.LU R49, [R1+0x6ac] ;  /* 0x0006ac0001317983 */ /* 0x001ee20000300800 */
[----:B------:R-:W-:Y:S01]  /*c250*/  IMAD.HI R3, R3, 0x2, RZ ;  /* 0x0000000203037827 */ /* 0x000fe200078e02ff */
[----:B--2---:R-:W-:-:S04]  /*c260*/  IADD3 R52, P0, P3, R53, UR24, R50 ;  /* 0x0000001835347c10 */ /* 0x004fc8000fb1e032 */
[----:B------:R-:W-:Y:S02]  /*c270*/  IADD3.X R53, PT, PT, R44, UR25, R0, P0, P3 ;  /* 0x000000192c357c10 */ /* 0x000fe400087e6400 */
[----:B------:R-:W2:Y:S04]  /*c280*/  LDL.LU R44, [R1+0x6a8] ;  /* 0x0006a800012c7983 */ /* 0x000ea80000300800 */
[----:B------:R0:W-:Y:S01]  /*c290*/  STL.64 [R1+0xc0], R52 ;  /* 0x0000c03401007387 */ /* 0x0001e20000100a00 */
[----:B---3--:R-:W-:-:S03]  /*c2a0*/  IADD3 R48, P4, P5, R49, UR24, R50 ;  /* 0x0000001831307c10 */ /* 0x008fc6000fd9e032 */
[----:B0-----:R-:W3:Y:S01]  /*c2b0*/  LDL.LU R52, [R1+0x6a4] ;  /* 0x0006a40001347983 */ /* 0x001ee20000300800 */
[----:B------:R-:W-:-:S03]  /*c2c0*/  IADD3.X R49, PT, PT, R3, UR25, R0, P4, P5 ;  /* 0x0000001903317c10 */ /* 0x000fc6000a7ea400 */
[----:B------:R0:W5:Y:S04]  /*c2d0*/  LDL.LU R3, [R1+0x6a0] ;  /* 0x0006a00001037983 */ /* 0x0001680000300800 */
[----:B------:R1:W-:Y:S04]  /*c2e0*/  STL.64 [R1+0xc8], R48 ;  /* 0x0000c83001007387 */ /* 0x0003e80000100a00 */
[----:B-1----:R-:W2:Y:S01]  /*c2f0*/  LDL.LU R48, [R1+0x69c] ;  /* 0x00069c0001307983 */ /* 0x002ea20000300800 */
[----:B---3--:R-:W-:-:S04]  /*c300*/  IADD3 R52, P0, P3, R52, UR24, R50 ;  /* 0x0000001834347c10 */ /* 0x008fc8000fb1e032 */
[----:B------:R-:W-:Y:S02]  /*c310*/  IADD3.X R53, PT, PT, R46, UR25, R0, P0, P3 ;  /* 0x000000192e357c10 */ /* 0x000fe400087e6400 */
[----:B------:R-:W3:Y:S04]  /*c320*/  LDL.LU R46, [R1+0x698] ;  /* 0x00069800012e7983 */ /* 0x000ee80000300800 */
[----:B------:R-:W-:Y:S01]  /*c330*/  STL.64 [R1+0xd0], R52 ;  /* 0x0000d03401007387 */ /* 0x000fe20000100a00 */
[----:B--2---:R-:W-:-:S04]  /*c340*/  IADD3 R48, P4, P5, R48, UR24, R50 ;  /* 0x0000001830307c10 */ /* 0x004fc8000fd9e032 */
[----:B----4-:R-:W-:-:S05]  /*c350*/  IADD3.X R49, PT, PT, R35, UR25, R0, P4, P5 ;  /* 0x0000001923317c10 */ /* 0x010fca000a7ea400 */
[----:B------:R1:W-:Y:S04]  /*c360*/  STL.64 [R1+0xd8], R48 ;  /* 0x0000d83001007387 */ /* 0x0003e80000100a00 */
[----:B-1----:R-:W2:Y:S01]  /*c370*/  LDL.LU.64 R48, [R1+0x690] ;  /* 0x0006900001307983 */ /* 0x002ea20000300a00 */
[----:B------:R-:W-:Y:S02]  /*c380*/  IADD3 R52, P0, P3, R40, UR24, R50 ;  /* 0x0000001828347c10 */ /* 0x000fe4000fb1e032 */
[----:B------:R-:W1:Y:S02]  /*c390*/  S2R R40, SR_TID.X ;  /* 0x0000000000287919 */ /* 0x000e640000002100 */
[----:B------:R-:W-:Y:S02]  /*c3a0*/  IADD3.X R53, PT, PT, R31, UR25, R0, P0, P3 ;  /* 0x000000191f357c10 */ /* 0x000fe400087e6400 */
[----:B------:R-:W-:-:S02]  /*c3b0*/  IADD3 R34, P4, P5, R34, UR24, R50 ;  /* 0x0000001822227c10 */ /* 0x000fc4000fd9e032 */
[----:B------:R-:W-:Y:S02]  /*c3c0*/  IADD3 R30, P0, P3, R30, UR24, R50 ;  /* 0x000000181e1e7c10 */ /* 0x000fe4000fb1e032 */
[----:B------:R-:W-:Y:S01]  /*c3d0*/  IADD3.X R35, PT, PT, R19, UR25, R0, P4, P5 ;  /* 0x0000001913237c10 */ /* 0x000fe2000a7ea400 */
[----:B------:R4:W-:Y:S04]  /*c3e0*/  STL.64 [R1+0xe0], R52 ;  /* 0x0000e03401007387 */ /* 0x0009e80000100a00 */
[----:B----4-:R-:W4:Y:S01]  /*c3f0*/  LDL.LU.64 R52, [R1+0x688] ;  /* 0x0006880001347983 */ /* 0x010f220000300a00 */
[----:B-1----:R-:W-:-:S04]  /*c400*/  SHF.R.U32.HI R40, RZ, 0x6, R40 ;  /* 0x00000006ff287819 */ /* 0x002fc80000011628 */
[----:B------:R-:W-:-:S04]  /*c410*/  SGXT.U32 R31, R40, 0x1 ;  /* 0x00000001281f781a */ /* 0x000fc80000000000 */
[----:B------:R-:W-:Y:S02]  /*c420*/  LOP3.LUT R31, R31, 0x42, RZ, 0xfc, !PT ;  /* 0x000000421f1f7812 */ /* 0x000fe400078efcff */
[----:B------:R-:W-:-:S04]  /*c430*/  SGXT.U32 R40, R40, 0x1 ;  /* 0x000000012828781a */ /* 0x000fc80000000000 */
[----:B------:R-:W-:Y:S01]  /*c440*/  LOP3.LUT R40, R40, 0x6a, RZ, 0xfc, !PT ;  /* 0x0000006a28287812 */ /* 0x000fe200078efcff */
[----:B------:R1:W-:Y:S04]  /*c450*/  STL.64 [R1+0xe8], R34 ;  /* 0x0000e82201007387 */ /* 0x0003e80000100a00 */
[----:B-1----:R-:W3:Y:S01]  /*c460*/  LDL.LU.64 R34, [R1+0x680] ;  /* 0x0006800001227983 */ /* 0x002ee20000300a00 */
[----:B------:R-:W-:Y:S01]  /*c470*/  IADD3 R18, P4, P5, R18, UR24, R50 ;  /* 0x0000001812127c10 */ /* 0x000fe2000fd9e032 */
[----:B------:R-:W-:-:S03]  /*c480*/  IMAD.SHL.U32 R32, R11, 0x2, RZ ;  /* 0x000000020b207824 */ /* 0x000fc600078e00ff */
[----:B------:R-:W-:Y:S02]  /*c490*/  IADD3.X R19, PT, PT, R33, UR25, R0, P4, P5 ;  /* 0x0000001921137c10 */ /* 0x000fe4000a7ea400 */
[----:B------:R-:W-:Y:S01]  /*c4a0*/  IADD3 R16, P4, P5, R16, UR24, R50 ;  /* 0x0000001810107c10 */ /* 0x000fe2000fd9e032 */
[----:B------:R-:W-:-:S04]  /*c4b0*/  IMAD.HI R29, R11, 0x2, RZ ;  /* 0x000000020b1d7827 */ /* 0x000fc800078e02ff */
[C---:B------:R-:W-:Y:S02]  /*c4c0*/  IMAD.SHL.U32 R11, R15.reuse, 0x2, RZ ;  /* 0x000000020f0b7824 */ /* 0x040fe400078e00ff */
[----:B------:R-:W-:Y:S02]  /*c4d0*/  IMAD.SHL.U32 R28, R14, 0x2, RZ ;  /* 0x000000020e1c7824 */ /* 0x000fe400078e00ff */
[----:B------:R-:W-:-:S04]  /*c4e0*/  IMAD.HI R15, R15, 0x2, RZ ;  /* 0x000000020f0f7827 */ /* 0x000fc800078e02ff */
[----:B------:R-:W-:-:S04]  /*c4f0*/  IMAD.HI R37, R14, 0x2, RZ ;  /* 0x000000020e257827 */ /* 0x000fc800078e02ff */
[C---:B------:R-:W-:Y:S02]  /*c500*/  IMAD.SHL.U32 R14, R5.reuse, 0x2, RZ ;  /* 0x00000002050e7824 */ /* 0x040fe400078e00ff */
[----:B------:R-:W-:-:S04]  /*c510*/  IMAD.HI R5, R5, 0x2, RZ ;  /* 0x0000000205057827 */ /* 0x000fc800078e02ff */
[C---:B------:R-:W-:Y:S02]  /*c520*/  IMAD.SHL.U32 R26, R6.reuse, 0x2, RZ ;  /* 0x00000002061a7824 */ /* 0x040fe400078e00ff */
[----:B------:R-:W-:-:S04]  /*c530*/  IMAD.HI R23, R6, 0x2, RZ ;  /* 0x0000000206177827 */ /* 0x000fc800078e02ff */
[C---:B------:R-:W-:Y:S02]  /*c540*/  IMAD.SHL.U32 R6, R39.reuse, 0x2, RZ ;  /* 0x0000000227067824 */ /* 0x040fe400078e00ff */
[----:B------:R-:W-:-:S04]  /*c550*/  IMAD.HI R39, R39, 0x2, RZ ;  /* 0x0000000227277827 */ /* 0x000fc800078e02ff */
[----:B------:R-:W-:Y:S02]  /*c560*/  IMAD.SHL.U32 R38, R9, 0x2, RZ ;  /* 0x0000000209267824 */ /* 0x000fe400078e00ff */
[----:B--2---:R-:W-:-:S04]  /*c570*/  IMAD R31, R31, R48, RZ ;  /* 0x000000301f1f7224 */ /* 0x004fc800078e02ff */
[----:B------:R-:W-:-:S04]  /*c580*/  IMAD.HI R31, R31, 0x2, RZ ;  /* 0x000000021f1f7827 */ /* 0x000fc800078e02ff */
[----:B------:R-:W-:Y:S01]  /*c590*/  IMAD R2, R40, R48, RZ ;  /* 0x0000003028027224 */ /* 0x000fe200078e02ff */
[----:B------:R-:W-:Y:S01]  /*c5a0*/  IADD3.X R31, PT, PT, R31, UR25, R0, P0, P3 ;  /* 0x000000191f1f7c10 */ /* 0x000fe200087e6400 */
[----:B------:R-:W1:Y:S04]  /*c5b0*/  S2R R40, SR_TID.X ;  /* 0x0000000000287919 */ /* 0x000e680000002100 */
[----:B------:R2:W-:Y:S02]  /*c5c0*/  STL.64 [R1+0x340], R30 ;  /* 0x0003401e01007387 */ /* 0x0005e40000100a00 */
[----:B--2---:R-:W-:-:S04]  /*c5d0*/  IADD3 R30, P0, P3, R17, UR24, R50 ;  /* 0x00000018111e7c10 */ /* 0x004fc8000fb1e032 */
[----:B------:R-:W-:Y:S02]  /*c5e0*/  IADD3.X R31, PT, PT, R13, UR25, R0, P0, P3 ;  /* 0x000000190d1f7c10 */ /* 0x000fe400087e6400 */
[----:B------:R-:W2:Y:S01]  /*c5f0*/  S2R R13, SR_TID.X ;  /* 0x00000000000d7919 */ /* 0x000ea20000002100 */
[----:B-1----:R-:W-:-:S04]  /*c600*/  SHF.R.U32.HI R17, RZ, 0x6, R40 ;  /* 0x00000006ff117819 */ /* 0x002fc80000011628 */
[----:B------:R-:W-:Y:S01]  /*c610*/  SGXT.U32 R33, R17, 0x1 ;  /* 0x000000011121781a */ /* 0x000fe20000000000 */
[----:B------:R1:W-:Y:S01]  /*c620*/  STL.64 [R1+0x348], R18 ;  /* 0x0003481201007387 */ /* 0x0003e20000100a00 */
[----:B------:R-:W-:Y:S02]  /*c630*/  IADD3.X R17, PT, PT, R24, UR25, R0, P4, P5 ;  /* 0x0000001918117c10 */ /* 0x000fe4000a7ea400 */
[----:B------:R-:W-:Y:S02]  /*c640*/  LOP3.LUT R33, R33, 0x6c, RZ, 0xfc, !PT ;  /* 0x0000006c21217812 */ /* 0x000fe400078efcff */
[----:B------:R-:W-:Y:S01]  /*c650*/  IADD3 R32, P0, P3, R32, UR24, R50 ;  /* 0x0000001820207c10 */ /* 0x000fe2000fb1e032 */
[----:B------:R-:W-:Y:S02]  /*c660*/  IMAD.SHL.U32 R40, R2, 0x2, RZ ;  /* 0x0000000202287824 */ /* 0x000fe400078e00ff */
[----:B------:R-:W-:Y:S01]  /*c670*/  IMAD R2, R33, R48, RZ ;  /* 0x0000003021027224 */ /* 0x000fe200078e02ff */
[----:B-1----:R-:W3:Y:S04]  /*c680*/  LDL.LU.64 R18, [R1+0x678] ;  /* 0x0006780001127983 */ /* 0x002ee80000300a00 */
[----:B------:R1:W-:Y:S01]  /*c690*/  STL.64 [R1+0x350], R30 ;  /* 0x0003501e01007387 */ /* 0x0003e20000100a00 */
[----:B--2---:R-:W-:-:S02]  /*c6a0*/  SHF.R.U32.HI R13, RZ, 0x6, R13 ;  /* 0x00000006ff0d7819 */ /* 0x004fc4000001160d */
[----:B------:R-:W-:Y:S02]  /*c6b0*/  IADD3.X R33, PT, PT, R29, UR25, R0, P0, P3 ;  /* 0x000000191d217c10 */ /* 0x000fe400087e6400 */
[----:B------:R-:W-:Y:S02]  /*c6c0*/  SGXT.U32 R13, R13, 0x1 ;  /* 0x000000010d0d781a */ /* 0x000fe40000000000 */
[----:B------:R-:W-:Y:S01]  /*c6d0*/  IADD3 R28, P0, P3, R28, UR24, R50 ;  /* 0x000000181c1c7c10 */ /* 0x000fe2000fb1e032 */
[----:B-1----:R-:W2:Y:S04]  /*c6e0*/  LDL.LU.64 R30, [R1+0x670] ;  /* 0x00067000011e7983 */ /* 0x002ea80000300a00 */
[----:B------:R1:W-:Y:S01]  /*c6f0*/  STL.64 [R1+0x358], R16 ;  /* 0x0003581001007387 */ /* 0x0003e20000100a00 */
[----:B------:R-:W-:-:S02]  /*c700*/  LOP3.LUT R13, R13, 0x6e, RZ, 0xfc, !PT ;  /* 0x0000006e0d0d7812 */ /* 0x000fc400078efcff */
[----:B------:R-:W-:Y:S01]  /*c710*/  IADD3.X R29, PT, PT, R37, UR25, R0, P0, P3 ;  /* 0x00000019251d7c10 */ /* 0x000fe200087e6400 */
[----:B------:R0:W-:Y:S01]  /*c720*/  STL.64 [R1+0x360], R32 ;  /* 0x0003602001007387 */ /* 0x0001e20000100a00 */
[----:B-1----:R-:W-:-:S04]  /*c730*/  IADD3 R16, P5, P4, R11, UR24, R50 ;  /* 0x000000180b107c10 */ /* 0x002fc8000fcbe032 */
[----:B------:R-:W-:Y:S01]  /*c740*/  IADD3.X R17, PT, PT, R15, UR25, R0, P5, P4 ;  /* 0x000000190f117c10 */ /* 0x000fe2000afe8400 */
[----:B0-----:R-:W2:Y:S01]  /*c750*/  LDL.LU.64 R32, [R1+0x668] ;  /* 0x0006680001207983 */ /* 0x001ea20000300a00 */
[C---:B------:R-:W-:Y:S02]  /*c760*/  IMAD.SHL.U32 R24, R2.reuse, 0x2, RZ ;  /* 0x0000000202187824 */ /* 0x040fe400078e00ff */
[----:B------:R-:W-:Y:S01]  /*c770*/  IMAD.HI R11, R2, 0x2, RZ ;  /* 0x00000002020b7827 */ /* 0x000fe200078e02ff */
[----:B------:R0:W-:Y:S03]  /*c780*/  STL.64 [R1+0x368], R16 ;  /* 0x0003681001007387 */ /* 0x0001e60000100a00 */
[----:B------:R-:W-:Y:S02]  /*c790*/  IMAD R2, R13, R48, RZ ;  /* 0x000000300d027224 */ /* 0x000fe400078e02ff */
[----:B------:R-:W1:Y:S01]  /*c7a0*/  S2R R13, SR_TID.X ;  /* 0x00000000000d7919 */ /* 0x000e620000002100 */
[----:B0-----:R-:W2:Y:S04]  /*c7b0*/  LDL.LU.64 R16, [R1+0x660] ;  /* 0x0006600001107983 */ /* 0x001ea80000300a00 */
[----:B------:R0:W-:Y:S02]  /*c7c0*/  STL.64 [R1+0x370], R28 ;  /* 0x0003701c01007387 */ /* 0x0001e40000100a00 */
[----:B0-----:R-:W-:-:S04]  /*c7d0*/  IADD3 R28, P0, P3, R27, UR24, R50 ;  /* 0x000000181b1c7c10 */ /* 0x001fc8000fb1e032 */
[----:B------:R-:W-:Y:S02]  /*c7e0*/  IADD3.X R29, PT, PT, R45, UR25, R0, P0, P3 ;  /* 0x000000192d1d7c10 */ /* 0x000fe400087e6400 */
[----:B------:R-:W0:Y:S01]  /*c7f0*/  S2R R45, SR_TID.X ;  /* 0x00000000002d7919 */ /* 0x000e220000002100 */
[----:B------:R-:W-:Y:S02]  /*c800*/  IADD3 R14, P5, P4, R14, UR24, R50 ;  /* 0x000000180e0e7c10 */ /* 0x000fe4000fcbe032 */
[----:B-1----:R-:W-:Y:S02]  /*c810*/  SHF.R.U32.HI R37, RZ, 0x6, R13 ;  /* 0x00000006ff257819 */ /* 0x002fe4000001160d */
[----:B------:R-:W-:Y:S02]  /*c820*/  IADD3.X R15, PT, PT, R5, UR25, R0, P5, P4 ;  /* 0x00000019050f7c10 */ /* 0x000fe4000afe8400 */
[----:B------:R-:W-:Y:S02]  /*c830*/  SGXT.U32 R5, R37, 0x1 ;  /* 0x000000012505781a */ /* 0x000fe40000000000 */
[----:B------:R-:W-:-:S02]  /*c840*/  IADD3 R36, P5, P4, R36, UR24, R50 ;  /* 0x0000001824247c10 */ /* 0x000fc4000fcbe032 */
[----:B------:R-:W-:Y:S01]  /*c850*/  LOP3.LUT R5, R5, 0x70, RZ, 0xfc, !PT ;  /* 0x0000007005057812 */ /* 0x000fe200078efcff */
[----:B------:R1:W-:Y:S01]  /*c860*/  STL.64 [R1+0x378], R14 ;  /* 0x0003780e01007387 */ /* 0x0003e20000100a00 */
[----:B------:R-:W-:Y:S01]  /*c870*/  IADD3.X R37, PT, PT, R43, UR25, R0, P5, P4 ;  /* 0x000000192b257c10 */ /* 0x000fe2000afe8400 */
[C---:B------:R-:W-:Y:S02]  /*c880*/  IMAD.SHL.U32 R13, R2.reuse, 0x2, RZ ;  /* 0x00000002020d7824 */ /* 0x040fe400078e00ff */
[----:B------:R-:W-:-:S04]  /*c890*/  IMAD.HI R27, R2, 0x2, RZ ;  /* 0x00000002021b7827 */ /* 0x000fc800078e02ff */
[----:B------:R-:W-:Y:S01]  /*c8a0*/  IMAD R2, R5, R48, RZ ;  /* 0x0000003005027224 */ /* 0x000fe200078e02ff */
[----:B-1----:R-:W2:Y:S01]  /*c8b0*/  LDL.LU.64 R14, [R1+0x658] ;  /* 0x00065800010e7983 */ /* 0x002ea20000300a00 */
[----:B0-----:R-:W-:-:S04]  /*c8c0*/  SHF.R.U32.HI R45, RZ, 0x6, R45 ;  /* 0x00000006ff2d7819 */ /* 0x001fc8000001162d */
[----:B------:R-:W-:Y:S01]  /*c8d0*/  SGXT.U32 R45, R45, 0x1 ;  /* 0x000000012d2d781a */ /* 0x000fe20000000000 */
[----:B------:R0:W-:Y:S03]  /*c8e0*/  STL.64 [R1+0x380], R28 ;  /* 0x0003801c01007387 */ /* 0x0001e60000100a00 */
[----:B------:R-:W-:Y:S01]  /*c8f0*/  LOP3.LUT R45, R45, 0x72, RZ, 0xfc, !PT ;  /* 0x000000722d2d7812 */ /* 0x000fe200078efcff */
[----:B------:R-:W-:Y:S01]  /*c900*/  IMAD.HI R43, R2, 0x2, RZ ;  /* 0x00000002022b7827 */ /* 0x000fe200078e02ff */
[----:B0-----:R-:W2:Y:S04]  /*c910*/  LDL.LU.64 R28, [R1+0x650] ;  /* 0x00065000011c7983 */ /* 0x001ea80000300a00 */
[----:B------:R0:W-:Y:S02]  /*c920*/  STL.64 [R1+0x388], R36 ;  /* 0x0003882401007387 */ /* 0x0001e40000100a00 */
[----:B0-----:R-:W-:Y:S01]  /*c930*/  IADD3 R36, P5, P4, R10, UR24, R50 ;  /* 0x000000180a247c10 */ /* 0x001fe2000fcbe032 */
[----:B------:R-:W-:-:S02]  /*c940*/  IMAD.SHL.U32 R10, R2, 0x2, RZ ;  /* 0x00000002020a7824 */ /* 0x000fc400078e00ff */
[----:B------:R-:W-:Y:S02]  /*c950*/  IMAD R2, R45, R48, RZ ;  /* 0x000000302d027224 */ /* 0x000fe400078e02ff */
[----:B------:R-:W0:Y:S01]  /*c960*/  S2R R45, SR_TID.X ;  /* 0x00000000002d7919 */ /* 0x000e220000002100 */
[----:B------:R-:W-:Y:S02]  /*c970*/  IADD3 R4, P0, P3, R4, UR24, R50 ;  /* 0x0000001804047c10 */ /* 0x000fe4000fb1e032 */
[--C-:B------:R-:W-:Y:S02]  /*c980*/  IADD3.X R37, PT, PT, R42, UR25, R0.reuse, P5, P4 ;  /* 0x000000192a257c10 */ /* 0x100fe4000afe8400 */
[----:B------:R-:W-:-:S05]  /*c990*/  IADD3.X R5, PT, PT, R21, UR25, R0, P0, P3 ;  /* 0x0000001915057c10 */ /* 0x000fca00087e6400 */
[----:B------:R1:W-:Y:S04]  /*c9a0*/  STL.64 [R1+0x390], R4 ;  /* 0x0003900401007387 */ /* 0x0003e80000100a00 */
[----:B-1----:R1:W5:Y:S04]  /*c9b0*/  LDL.LU.64 R4, [R1+0x648] ;  /* 0x0006480001047983 */ /* 0x0023680000300a00 */
[----:B------:R1:W-:Y:S01]  /*c9c0*/  STL.64 [R1+0x398], R36 ;  /* 0x0003982401007387 */ /* 0x0003e20000100a00 */
[----:B0-----:R-:W-:Y:S02]  /*c9d0*/  SHF.R.U32.HI R45, RZ, 0x6, R45 ;  /* 0x00000006ff2d7819 */ /* 0x001fe4000001162d */
[----:B-1----:R-:W-:-:S04]  /*c9e0*/  IADD3 R36, P5, P4, R26, UR24, R50 ;  /* 0x000000181a247c10 */ /* 0x002fc8000fcbe032 */
[----:B------:R-:W-:Y:S02]  /*c9f0*/  IADD3.X R37, PT, PT, R23, UR25, R0, P5, P4 ;  /* 0x0000001917257c10 */ /* 0x000fe4000afe8400 */
[C---:B------:R-:W-:Y:S02]  /*ca00*/  SGXT.U32 R23, R45.reuse, 0x1 ;  /* 0x000000012d17781a */ /* 0x040fe40000000000 */
[----:B------:R-:W-:-:S04]  /*ca10*/  SGXT.U32 R45, R45, 0x1 ;  /* 0x000000012d2d781a */ /* 0x000fc80000000000 */
[----:B------:R-:W-:Y:S01]  /*ca20*/  LOP3.LUT R45, R45, 0x74, RZ, 0xfc, !PT ;  /* 0x000000742d2d7812 */ /* 0x000fe200078efcff */
[C---:B------:R-:W-:Y:S02]  /*ca30*/  IMAD.SHL.U32 R26, R2.reuse, 0x2, RZ ;  /* 0x00000002021a7824 */ /* 0x040fe400078e00ff */
[----:B------:R-:W-:-:S04]  /*ca40*/  IMAD.HI R42, R2, 0x2, RZ ;  /* 0x00000002022a7827 */ /* 0x000fc800078e02ff */
[----:B------:R-:W-:Y:S02]  /*ca50*/  IMAD R2, R45, R48, RZ ;  /* 0x000000302d027224 */ /* 0x000fe400078e02ff */
[----:B------:R-:W0:Y:S01]  /*ca60*/  S2R R45, SR_TID.X ;  /* 0x00000000002d7919 */ /* 0x000e220000002100 */
[----:B------:R-:W-:-:S04]  /*ca70*/  IADD3 R20, P0, P3, R20, UR24, R50 ;  /* 0x0000001814147c10 */ /* 0x000fc8000fb1e032 */
[----:B------:R-:W-:Y:S02]  /*ca80*/  IADD3.X R21, PT, PT, R7, UR25, R0, P0, P3 ;  /* 0x0000001907157c10 */ /* 0x000fe400087e6400 */
[----:B------:R-:W-:Y:S01]  /*ca90*/  IADD3 R6, P0, P3, R6, UR24, R50 ;  /* 0x0000001806067c10 */ /* 0x000fe2000fb1e032 */
[----:B------:R-:W-:-:S03]  /*caa0*/  IMAD.HI R9, R9, 0x2, RZ ;  /* 0x0000000209097827 */ /* 0x000fc600078e02ff */
[----:B------:R-:W-:Y:S02]  /*cab0*/  IADD3.X R7, PT, PT, R39, UR25, R0, P0, P3 ;  /* 0x0000001927077c10 */ /* 0x000fe400087e6400 */
[----:B------:R-:W-:-:S04]  /*cac0*/  IADD3 R38, P0, P3, R38, UR24, R50 ;  /* 0x0000001826267c10 */ /* 0x000fc8000fb1e032 */
[----:B------:R-:W-:Y:S02]  /*cad0*/  IADD3.X R39, PT, PT, R9, UR25, R0, P0, P3 ;  /* 0x0000001909277c10 */ /* 0x000fe400087e6400 */
[----:B0-----:R-:W-:-:S04]  /*cae0*/  SHF.R.U32.HI R45, RZ, 0x6, R45 ;  /* 0x00000006ff2d7819 */ /* 0x001fc8000001162d */
[----:B------:R-:W-:Y:S02]  /*caf0*/  SGXT.U32 R9, R45, 0x1 ;  /* 0x000000012d09781a */ /* 0x000fe40000000000 */
[----:B------:R-:W0:Y:S01]  /*cb00*/  S2R R45, SR_TID.X ;  /* 0x00000000002d7919 */ /* 0x000e220000002100 */
[----:B------:R-:W-:Y:S01]  /*cb10*/  LOP3.LUT R23, R23, 0x60, RZ, 0xfc, !PT ;  /* 0x0000006017177812 */ /* 0x000fe200078efcff */
[----:B------:R-:W-:-:S04]  /*cb20*/  IMAD.SHL.U32 R22, R22, 0x2, RZ ;  /* 0x0000000216167824 */ /* 0x000fc800078e00ff */
[----:B------:R-:W-:Y:S01]  /*cb30*/  IMAD R23, R23, R48, RZ ;  /* 0x0000003017177224 */ /* 0x000fe200078e02ff */
[----:B------:R-:W-:-:S03]  /*cb40*/  IADD3 R22, P5, P4, R22, UR24, R50 ;  /* 0x0000001816167c10 */ /* 0x000fc6000fcbe032 */
[----:B------:R-:W-:Y:S01]  /*cb50*/  IMAD.HI R23, R23, 0x2, RZ ;  /* 0x0000000217177827 */ /* 0x000fe200078e02ff */
[----:B------:R1:W-:Y:S04]  /*cb60*/  STL.64 [R1+0x3a0], R20 ;  /* 0x0003a01401007387 */ /* 0x0003e80000100a00 */
[----:B------:R-:W-:Y:S01]  /*cb70*/  IADD3.X R23, PT, PT, R23, UR25, R0, P5, P4 ;  /* 0x0000001917177c10 */ /* 0x000fe2000afe8400 */
[----:B------:R-:W-:Y:S01]  /*cb80*/  IMAD.SHL.U32 R47, R41, 0x2, RZ ;  /* 0x00000002292f7824 */ /* 0x000fe200078e00ff */
[----:B-1----:R1:W5:Y:S04]  /*cb90*/  LDL.LU.64 R20, [R1+0x640] ;  /* 0x0006400001147983 */ /* 0x0023680000300a00 */
[----:B------:R0:W-:Y:S01]  /*cba0*/  STL.64 [R1+0x3a8], R36 ;  /* 0x0003a82401007387 */ /* 0x0001e20000100a00 */
[----:B------:R-:W-:Y:S01]  /*cbb0*/  IMAD.SHL.U32 R12, R8, 0x2, RZ ;  /* 0x00000002080c7824 */ /* 0x000fe200078e00ff */
[----:B------:R-:W-:-:S02]  /*cbc0*/  LOP3.LUT R9, R9, 0x76, RZ, 0xfc, !PT ;  /* 0x0000007609097812 */ /* 0x000fc400078efcff */
[----:B0-----:R1:W5:Y:S04]  /*cbd0*/  LDL.LU.64 R36, [R1+0x638] ;  /* 0x0006380001247983 */ /* 0x0013680000300a00 */
[----:B------:R0:W-:Y:S01]  /*cbe0*/  STL.64 [R1+0x3b0], R6 ;  /* 0x0003b00601007387 */ /* 0x0001e20000100a00 */
[----:B------:R-:W-:-:S03]  /*cbf0*/  IMAD.HI R8, R8, 0x2, RZ ;  /* 0x0000000208087827 */ /* 0x000fc600078e02ff */
[----:B0-----:R1:W5:Y:S04]  /*cc00*/  LDL.LU.64 R6, [R1+0x630] ;  /* 0x0006300001067983 */ /* 0x0013680000300a00 */
[----:B------:R-:W-:Y:S04]  /*cc10*/  STL.64 [R1+0x3b8], R22 ;  /* 0x0003b81601007387 */ /* 0x000fe80000100a00 */
[----:B------:R0:W-:Y:S01]  /*cc20*/  STL.64 [R1+0x3c0], R38 ;  /* 0x0003c02601007387 */ /* 0x0001e20000100a00 */
[----:B------:R-:W-:Y:S01]  /*cc30*/  IMAD.SHL.U32 R51, R25, 0x2, RZ ;  /* 0x0000000219337824 */ /* 0x000fe200078e00ff */
[----:B0-----:R-:W-:-:S02]  /*cc40*/  IADD3 R38, P0, P3, R47, UR24, R50 ;  /* 0x000000182f267c10 */ /* 0x001fc4000fb1e032 */
[----:B------:R-:W-:Y:S02]  /*cc50*/  SHF.R.U32.HI R47, RZ, 0x6, R45 ;  /* 0x00000006ff2f7819 */ /* 0x000fe4000001162d */
[----:B------:R-:W-:Y:S02]  /*cc60*/  IADD3 R22, P5, P4, R12, UR24, R50 ;  /* 0x000000180c167c10 */ /* 0x000fe4000fcbe032 */
[----:B------:R-:W-:Y:S01]  /*cc70*/  SGXT.U32 R45, R47, 0x1 ;  /* 0x000000012f2d781a */ /* 0x000fe20000000000 */
[----:B------:R-:W-:Y:S02]  /*cc80*/  IMAD.SHL.U32 R12, R2, 0x2, RZ ;  /* 0x00000002020c7824 */ /* 0x000fe400078e00ff */
[----:B------:R-:W-:Y:S01]  /*cc90*/  IMAD R2, R9, R48, RZ ;  /* 0x0000003009027224 */ /* 0x000fe200078e02ff */
[----:B------:R-:W-:Y:S02]  /*cca0*/  LOP3.LUT R45, R45, 0x78, RZ, 0xfc, !PT ;  /* 0x000000782d2d7812 */ /* 0x000fe400078efcff */
[----:B------:R-:W-:-:S02]  /*ccb0*/  IADD3.X R23, PT, PT, R8, UR25, R0, P5, P4 ;  /* 0x0000001908177c10 */ /* 0x000fc4000afe8400 */
[----:B------:R-:W-:Y:S01]  /*ccc0*/  IADD3 R8, P5, P4, R51, UR24, R50 ;  /* 0x0000001833087c10 */ /* 0x000fe2000fcbe032 */
[----:B------:R-:W-:Y:S01]  /*ccd0*/  IMAD.SHL.U32 R51, R2, 0x2, RZ ;  /* 0x0000000202337824 */ /* 0x000fe200078e00ff */
[----:B------:R-:W-:Y:S01]  /*cce0*/  SGXT.U32 R47, R47, 0x1 ;  /* 0x000000012f2f781a */ /* 0x000fe20000000000 */
[----:B------:R-:W-:Y:S02]  /*ccf0*/  IMAD R2, R45, R48, RZ ;  /* 0x000000302d027224 */ /* 0x000fe400078e02ff */
[----:B------:R-:W0:Y:S01]  /*cd00*/  S2R R45, SR_TID.X ;  /* 0x00000000002d7919 */ /* 0x000e220000002100 */
[----:B------:R-:W-:Y:S01]  /*cd10*/  LOP3.LUT R47, R47, 0x6a, RZ, 0xfc, !PT ;  /* 0x0000006a2f2f7812 */ /* 0x000fe200078efcff */
[----:B------:R-:W-:-:S04]  /*cd20*/  IMAD.HI R41, R41, 0x2, RZ ;  /* 0x0000000229297827 */ /* 0x000fc800078e02ff */
[----:B------:R-:W-:Y:S02]  /*cd30*/  IMAD R47, R47, R48, RZ ;  /* 0x000000302f2f7224 */ /* 0x000fe400078e02ff */
[----:B------:R-:W-:Y:S01]  /*cd40*/  IMAD.HI R25, R25, 0x2, RZ ;  /* 0x0000000219197827 */ /* 0x000fe200078e02ff */
[----:B------:R-:W-:Y:S02]  /*cd50*/  IADD3.X R39, PT, PT, R41, UR25, R0, P0, P3 ;  /* 0x0000001929277c10 */ /* 0x000fe400087e6400 */
[----:B------:R-:W-:Y:S01]  /*cd60*/  IADD3 R40, P0, P3, R40, UR24, R50 ;  /* 0x0000001828287c10 */ /* 0x000fe2000fb1e032 */
[----:B------:R-:W-:Y:S01]  /*cd70*/  IMAD.HI R47, R47, 0x2, RZ ;  /* 0x000000022f2f7827 */ /* 0x000fe200078e02ff */
[--C-:B------:R-:W-:Y:S01]  /*cd80*/  IADD3.X R9, PT, PT, R25, UR25, R0.reuse, P5, P4 ;  /* 0x0000001919097c10 */ /* 0x100fe2000afe8400 */
[----:B------:R1:W-:Y:S03]  /*cd90*/  STL.64 [R1+0x3c8], R22 ;  /* 0x0003c81601007387 */ /* 0x0003e60000100a00 */
[----:B------:R-:W-:-:S02]  /*cda0*/  IADD3.X R41, PT, PT, R47, UR25, R0, P0, P3 ;  /* 0x000000192f297c10 */ /* 0x000fc400087e6400 */
[----:B------:R-:W-:Y:S01]  /*cdb0*/  IADD3 R24, P5, P4, R24, UR24, R50 ;  /* 0x0000001818187c10 */ /* 0x000fe2000fcbe032 */
[----:B-1----:R1:W5:Y:S04]  /*cdc0*/  LDL.LU.64 R22, [R1+0x628] ;  /* 0x0006280001167983 */ /* 0x0023680000300a00 */
[----:B------:R0:W-:Y:S01]  /*cdd0*/  STL.64 [R1+0x3d0], R38 ;  /* 0x0003d02601007387 */ /* 0x0001e20000100a00 */
[----:B------:R-:W-:-:S03]  /*cde0*/  IADD3.X R25, PT, PT, R11, UR25, R0, P5, P4 ;  /* 0x000000190b197c10 */ /* 0x000fc6000afe8400 */
[----:B0-----:R1:W5:Y:S04]  /*cdf0*/  LDL.LU.64 R38, [R1+0x620] ;  /* 0x0006200001267983 */ /* 0x0013680000300a00 */
[----:B------:R0:W-:Y:S04]  /*ce00*/  STL.64 [R1+0x3d8], R8 ;  /* 0x0003d80801007387 */ /* 0x0001e80000100a00 */
[----:B0-----:R1:W5:Y:S04]  /*ce10*/  LDL.LU.64 R8, [R1+0x618] ;  /* 0x0006180001087983 */ /* 0x0013680000300a00 */
[----:B------:R0:W-:Y:S04]  /*ce20*/  STL.64 [R1+0x3e0], R40 ;  /* 0x0003e02801007387 */ /* 0x0001e80000100a00 */
[----:B------:R1:W-:Y:S01]  /*ce30*/  STL.64 [R1+0x3e8], R24 ;  /* 0x0003e81801007387 */ /* 0x0003e20000100a00 */
[----:B0-----:R-:W-:-:S04]  /*ce40*/  IADD3 R40, P0, P3, R13, UR24, R50 ;  /* 0x000000180d287c10 */ /* 0x001fc8000fb1e032 */
[----:B------:R-:W-:Y:S01]  /*ce50*/  IADD3.X R41, PT, PT, R27, UR25, R0, P0, P3 ;  /* 0x000000191b297c10 */ /* 0x000fe200087e6400 */
[----:B-1----:R0:W5:Y:S01]  /*ce60*/  LDL.LU.64 R24, [R1+0x610] ;  /* 0x0006100001187983 */ /* 0x0021620000300a00 */
[----:B------:R-:W-:-:S03]  /*ce70*/  SHF.R.U32.HI R13, RZ, 0x6, R45 ;  /* 0x00000006ff0d7819 */ /* 0x000fc6000001162d */
[----:B------:R1:W-:Y:S04]  /*ce80*/  STL.64 [R1+0x3f0], R40 ;  /* 0x0003f02801007387 */ /* 0x0003e80000100a00 */
[----:B-1----:R0:W5:Y:S04]  /*ce90*/  LDL.LU.64 R40, [R1+0x608] ;  /* 0x0006080001287983 */ /* 0x0021680000300a00 */
[----:B------:R-:W4:Y:S01]  /*cea0*/  LDL R45, [R1+0x570] ;  /* 0x00057000012d7983 */ /* 0x000f220000100800 */
[----:B------:R-:W-:-:S04]  /*ceb0*/  IADD3 R10, P5, P4, R10, UR24, R50 ;  /* 0x000000180a0a7c10 */ /* 0x000fc8000fcbe032 */
[----:B------:R-:W-:Y:S02]  /*cec0*/  IADD3.X R11, PT, PT, R43, UR25, R0, P5, P4 ;  /* 0x000000192b0b7c10 */ /* 0x000fe4000afe8400 */
[----:B------:R-:W1:Y:S01]  /*ced0*/  S2R R43, SR_TID.X ;  /* 0x00000000002b7919 */ /* 0x000e620000002100 */
[----:B------:R-:W-:-:S04]  /*cee0*/  SGXT.U32 R13, R13, 0x1 ;  /* 0x000000010d0d781a */ /* 0x000fc80000000000 */
[----:B------:R-:W-:Y:S01]  /*cef0*/  LOP3.LUT R13, R13, 0x7a, RZ, 0xfc, !PT ;  /* 0x0000007a0d0d7812 */ /* 0x000fe200078efcff */
[----:B------:R-:W-:Y:S01]  /*cf00*/  IMAD.SHL.U32 R47, R2, 0x2, RZ ;  /* 0x00000002022f7824 */ /* 0x000fe200078e00ff */
[----:B------:R-:W-:-:S03]  /*cf10*/  IADD3 R26, P0, P3, R26, UR24, R50 ;  /* 0x000000181a1a7c10 */ /* 0x000fc6000fb1e032 */
[----:B------:R-:W-:Y:S01]  /*cf20*/  IMAD R2, R13, R48, RZ ;  /* 0x000000300d027224 */ /* 0x000fe200078e02ff */
[----:B------:R-:W-:Y:S02]  /*cf30*/  IADD3.X R27, PT, PT, R42, UR25, R0, P0, P3 ;  /* 0x000000192a1b7c10 */ /* 0x000fe400087e6400 */
[----:B------:R-:W-:Y:S01]  /*cf40*/  IADD3 R42, P0, P3, R51, UR24, R50 ;  /* 0x00000018332a7c10 */ /* 0x000fe2000fb1e032 */
[----:B------:R-:W-:Y:S02]  /*cf50*/  IMAD.SHL.U32 R51, R2, 0x2, RZ ;  /* 0x0000000202337824 */ /* 0x000fe400078e00ff */
[----:B------:R-:W0:Y:S01]  /*cf60*/  S2R R2, SR_TID.X ;  /* 0x0000000000027919 */ /* 0x000e220000002100 */
[----:B-1----:R-:W-:-:S04]  /*cf70*/  SHF.R.U32.HI R13, RZ, 0x6, R43 ;  /* 0x00000006ff0d7819 */ /* 0x002fc8000001162b */
[C---:B------:R-:W-:Y:S02]  /*cf80*/  SGXT.U32 R43, R13.reuse, 0x1 ;  /* 0x000000010d2b781a */ /* 0x040fe40000000000 */
[----:B------:R-:W-:-:S04]  /*cf90*/  SGXT.U32 R13, R13, 0x1 ;  /* 0x000000010d0d781a */ /* 0x000fc80000000000 */
[----:B------:R-:W-:-:S05]  /*cfa0*/  LOP3.LUT R13, R13, 0x74, RZ, 0xfc, !PT ;  /* 0x000000740d0d7812 */ /* 0x000fca00078efcff */
[----:B------:R-:W-:Y:S01]  /*cfb0*/  IMAD R13, R13, R48, RZ ;  /* 0x000000300d0d7224 */ /* 0x000fe200078e02ff */
[----:B------:R-:W-:-:S03]  /*cfc0*/  IADD3 R12, P5, P4, R12, UR24, R50 ;  /* 0x000000180c0c7c10 */ /* 0x000fc6000fcbe032 */
[----:B------:R-:W-:Y:S01]  /*cfd0*/  IMAD.HI R13, R13, 0x2, RZ ;  /* 0x000000020d0d7827 */ /* 0x000fe200078e02ff */
[----:B------:R-:W-:Y:S01]  /*cfe0*/  LOP3.LUT R43, R43, 0x76, RZ, 0xfc, !PT ;  /* 0x000000762b2b7812 */ /* 0x000fe200078efcff */
[----:B------:R1:W-:Y:S03]  /*cff0*/  STL.64 [R1+0x3f8], R10 ;  /* 0x0003f80a01007387 */ /* 0x0003e60000100a00 */
[----:B------:R-:W-:Y:S01]  /*d000*/  IADD3.X R13, PT, PT, R13, UR25, R0, P5, P4 ;  /* 0x000000190d0d7c10 */ /* 0x000fe2000afe8400 */
[----:B------:R-:W-:Y:S01]  /*d010*/  IMAD R43, R43, R48, RZ ;  /* 0x000000302b2b7224 */ /* 0x000fe200078e02ff */
[----:B-1----:R1:W5:Y:S04]  /*d020*/  LDL.LU.64 R10, [R1+0x600] ;  /* 0x00060000010a7983 */ /* 0x0023680000300a00 */
[----:B------:R0:W-:Y:S01]  /*d030*/  STL.64 [R1+0x400], R26 ;  /* 0x0004001a01007387 */ /* 0x0001e20000100a00 */
[----:B------:R-:W-:Y:S01]  /*d040*/  IMAD.HI R43, R43, 0x2, RZ ;  /* 0x000000022b2b7827 */ /* 0x000fe200078e02ff */
[----:B------:R-:W-:-:S02]  /*d050*/  SHF.R.U32.HI R44, RZ, 0x6, R44 ;  /* 0x00000006ff2c7819 */ /* 0x000fc4000001162c */
[----:B0-----:R1:W5:Y:S04]  /*d060*/  LDL.LU.64 R26, [R1+0x5f8] ;  /* 0x0005f800011a7983 */ /* 0x0013680000300a00 */
[----:B------:R0:W-:Y:S01]  /*d070*/  STL.64 [R1+0x408], R12 ;  /* 0x0004080c01007387 */ /* 0x0001e20000100a00 */
[----:B------:R-:W-:Y:S02]  /*d080*/  IADD3.X R43, PT, PT, R43, UR25, R0, P0, P3 ;  /* 0x000000192b2b7c10 */ /* 0x000fe400087e6400 */
[----:B0-----:R-:W-:Y:S02]  /*d090*/  IADD3 R12, P5, P4, R47, UR24, R50 ;  /* 0x000000182f0c7c10 */ /* 0x001fe4000fcbe032 */
[----:B------:R-:W-:-:S04]  /*d0a0*/  SHF.R.U32.HI R47, RZ, 0x6, R2 ;  /* 0x00000006ff2f7819 */ /* 0x000fc80000011602 */
[C---:B------:R-:W-:Y:S01]  /*d0b0*/  SGXT.U32 R13, R47.reuse, 0x1 ;  /* 0x000000012f0d781a */ /* 0x040fe20000000000 */
[----:B------:R0:W-:Y:S01]  /*d0c0*/  STL.64 [R1+0x410], R42 ;  /* 0x0004102a01007387 */ /* 0x0001e20000100a00 */
[----:B------:R-:W-:Y:S02]  /*d0d0*/  SGXT.U32 R2, R47, 0x1 ;  /* 0x000000012f02781a */ /* 0x000fe40000000000 */
[----:B------:R-:W-:Y:S02]  /*d0e0*/  LOP3.LUT R13, R13, 0x78, RZ, 0xfc, !PT ;  /* 0x000000780d0d7812 */ /* 0x000fe400078efcff */
[----:B------:R-:W-:-:S03]  /*d0f0*/  SGXT.U32 R47, R47, 0x1 ;  /* 0x000000012f2f781a */ /* 0x000fc60000000000 */
[-C--:B------:R-:W-:Y:S01]  /*d100*/  IMAD R13, R13, R48.reuse, RZ ;  /* 0x000000300d0d7224 */ /* 0x080fe200078e02ff */
[----:B------:R-:W-:Y:S02]  /*d110*/  LOP3.LUT R47, R47, 0x7c, RZ, 0xfc, !PT ;  /* 0x0000007c2f2f7812 */ /* 0x000fe400078efcff */
[----:B0-----:R-:W-:Y:S01]  /*d120*/  SGXT.U32 R43, R44, 0x1 ;  /* 0x000000012c2b781a */ /* 0x001fe20000000000 */
[----:B------:R-:W-:Y:S01]  /*d130*/  IMAD.HI R13, R13, 0x2, RZ ;  /* 0x000000020d0d7827 */ /* 0x000fe200078e02ff */
[----:B------:R-:W-:Y:S02]  /*d140*/  LOP3.LUT R2, R2, 0x7e, RZ, 0xfc, !PT ;  /* 0x0000007e02027812 */ /* 0x000fe400078efcff */
[----:B------:R-:W-:Y:S01]  /*d150*/  LOP3.LUT R43, R43, 0x7a, RZ, 0xfc, !PT ;  /* 0x0000007a2b2b7812 */ /* 0x000fe200078efcff */
[-C--:B------:R-:W-:Y:S01]  /*d160*/  IMAD R47, R47, R48.reuse, RZ ;  /* 0x000000302f2f7224 */ /* 0x080fe200078e02ff */
[----:B------:R-:W-:Y:S01]  /*d170*/  IADD3 R42, P0, P3, R51, UR24, R50 ;  /* 0x00000018332a7c10 */ /* 0x000fe2000fb1e032 */
[----:B------:R-:W-:-:S02]  /*d180*/  IMAD R2, R2, R48, RZ ;  /* 0x0000003002027224 */ /* 0x000fc400078e02ff */
[----:B------:R-:W-:Y:S01]  /*d190*/  IMAD R43, R43, R48, RZ ;  /* 0x000000302b2b7224 */ /* 0x000fe200078e02ff */
[--C-:B------:R-:W-:Y:S01]  /*d1a0*/  IADD3.X R13, PT, PT, R13, UR25, R0.reuse, P5, P4 ;  /* 0x000000190d0d7c10 */ /* 0x100fe2000afe8400 */
[----:B------:R-:W-:Y:S02]  /*d1b0*/  IMAD.SHL.U32 R51, R47, 0x2, RZ ;  /* 0x000000022f337824 */ /* 0x000fe400078e00ff */
[----:B------:R-:W-:Y:S02]  /*d1c0*/  IMAD.HI R43, R43, 0x2, RZ ;  /* 0x000000022b2b7827 */ /* 0x000fe400078e02ff */
[----:B------:R0:W-:Y:S02]  /*d1d0*/  STL.64 [R1+0x418], R12 ;  /* 0x0004180c01007387 */ /* 0x0001e40000100a00 */
[----:B------:R-:W-:Y:S02]  /*d1e0*/  IMAD.SHL.U32 R44, R2, 0x2, RZ ;  /* 0x00000002022c7824 */ /* 0x000fe400078e00ff */
[----:B------:R-:W-:Y:S01]  /*d1f0*/  IMAD.HI R47, R47, 0x2, RZ ;  /* 0x000000022f2f7827 */ /* 0x000fe200078e02ff */
[----:B------:R-:W-:-:S03]  /*d200*/  IADD3.X R43, PT, PT, R43, UR25, R0, P0, P3 ;  /* 0x000000192b2b7c10 */ /* 0x000fc600087e6400 */
[----:B------:R-:W-:Y:S01]  /*d210*/  IMAD.HI R2, R2, 0x2, RZ ;  /* 0x0000000202027827 */ /* 0x000fe200078e02ff */
[--C-:B0-----:R-:W-:Y:S02]  /*d220*/  IADD3 R12, P5, P4, R51, UR24, R50.reuse ;  /* 0x00000018330c7c10 */ /* 0x101fe4000fcbe032 */
[----:B------:R-:W-:Y:S02]  /*d230*/  IADD3 R50, P0, P3, R44, UR24, R50 ;  /* 0x000000182c327c10 */ /* 0x000fe4000fb1e032 */
[--C-:B------:R-:W-:Y:S01]  /*d240*/  IADD3.X R13, PT, PT, R47, UR25, R0.reuse, P5, P4 ;  /* 0x000000192f0d7c10 */ /* 0x100fe2000afe8400 */
[----:B------:R0:W-:Y:S01]  /*d250*/  STL.64 [R1+0x420], R42 ;  /* 0x0004202a01007387 */ /* 0x0001e20000100a00 */
[----:B------:R-:W-:Y:S02]  /*d260*/  IADD3.X R51, PT, PT, R2, UR25, R0, P0, P3 ;  /* 0x0000001902337c10 */ /* 0x000fe400087e6400 */
[----:B--2---:R-:W-:Y:S02]  /*d270*/  IADD3 R28, P5, PT, R28, UR24, RZ ;  /* 0x000000181c1c7c10 */ /* 0x004fe4000ffbe0ff */
[----:B------:R-:W-:Y:S01]  /*d280*/  IADD3 R44, P0, PT, R15, UR24, RZ ;  /* 0x000000180f2c7c10 */ /* 0x000fe2000ff1e0ff */
[----:B0-----:R1:W5:Y:S04]  /*d290*/  LDL.LU.64 R42, [R1+0x5f0] ;  /* 0x0005f000012a7983 */ /* 0x0013680000300a00 */
[----:B------:R0:W-:Y:S01]  /*d2a0*/  STL.64 [R1+0x430], R12 ;  /* 0x0004300c01007387 */ /* 0x0001e20000100a00 */
[----:B------:R-:W-:-:S03]  /*d2b0*/  IADD3 R14, P3, PT, R14, UR24, RZ ;  /* 0x000000180e0e7c10 */ /* 0x000fc6000ff7e0ff */
[----:B0-----:R1:W5:Y:S04]  /*d2c0*/  LDL.LU.64 R12, [R1+0x5e8] ;  /* 0x0005e800010c7983 */ /* 0x0013680000300a00 */
[----:B------:R0:W-:Y:S01]  /*d2d0*/  STL.64 [R1+0x428], R50 ;  /* 0x0004283201007387 */ /* 0x0001e20000100a00 */
[----:B---3--:R-:W-:Y:S02]  /*d2e0*/  IADD3.X R15, PT, PT, R35, UR25, RZ, P3, !PT ;  /* 0x00000019230f7c10 */ /* 0x008fe40009ffe4ff */
[----:B0-----:R-:W-:Y:S02]  /*d2f0*/  IADD3 R50, P4, PT, R29, UR24, RZ ;  /* 0x000000181d327c10 */ /* 0x001fe4000ff9e0ff */
[----:B------:R-:W-:Y:S02]  /*d300*/  IADD3.X R29, PT, PT, R33, UR25, RZ, P5, !PT ;  /* 0x00000019211d7c10 */ /* 0x000fe4000affe4ff */
[----:B------:R-:W-:-:S02]  /*d310*/  IADD3.X R51, PT, PT, R17, UR25, RZ, P4, !PT ;  /* 0x0000001911337c10 */ /* 0x000fc4000a7fe4ff */
[----:B------:R-:W-:Y:S01]  /*d320*/  IADD3 R16, P4, PT, R16, UR24, RZ ;  /* 0x0000001810107c10 */ /* 0x000fe2000ff9e0ff */
[----:B------:R0:W-:Y:S01]  /*d330*/  STL.64 [R1], R28 ;  /* 0x0000001c01007387 */ /* 0x0001e20000100a00 */
[----:B------:R-:W-:Y:S02]  /*d340*/  IADD3 R32, P5, PT, R32, UR24, RZ ;  /* 0x0000001820207c10 */ /* 0x000fe4000ffbe0ff */
[----:B------:R-:W-:Y:S02]  /*d350*/  IADD3.X R17, PT, PT, R31, UR25, RZ, P4, !PT ;  /* 0x000000191f117c10 */ /* 0x000fe4000a7fe4ff */
[----:B------:R-:W-:Y:S01]  /*d360*/  IADD3.X R33, PT, PT, R49, UR25, RZ, P5, !PT ;  /* 0x0000001931217c10 */ /* 0x000fe2000affe4ff */
[----:B0-----:R1:W5:Y:S01]  /*d370*/  LDL.LU.64 R28, [R1+0x5e0] ;  /* 0x0005e000011c7983 */ /* 0x0013620000300a00 */
[----:B------:R-:W-:-:S04]  /*d380*/  IADD3 R34, P3, PT, R34, UR24, RZ ;  /* 0x0000001822227c10 */ /* 0x000fc8000ff7e0ff */
[----:B----4-:R-:W-:Y:S02]  /*d390*/  IADD3.X R35, PT, PT, R53, UR25, RZ, P3, !PT ;  /* 0x0000001935237c10 */ /* 0x010fe40009ffe4ff */
[----:B------:R-:W-:-:S04]  /*d3a0*/  SHF.R.S32.HI R0, RZ, 0x1f, R45 ;  /* 0x0000001fff007819 */ /* 0x000fc8000001142d */
[----:B------:R-:W-:Y:S02]  /*d3b0*/  LEA.HI R0, R0, R45, RZ, 0x7 ;  /* 0x0000002d00007211 */ /* 0x000fe400078f38ff */
[----:B------:R-:W-:-:S05]  /*d3c0*/  IADD3.X R45, PT, PT, R19, UR25, RZ, P0, !PT ;  /* 0x00000019132d7c10 */ /* 0x000fca00087fe4ff */
[----:B------:R0:W-:Y:S01]  /*d3d0*/  STL.64 [R1+0x8], R44 ;  /* 0x0000082c01007387 */ /* 0x0001e20000100a00 */
[----:B------:R-:W-:-:S03]  /*d3e0*/  IADD3 R18, P0, PT, R18, UR24, RZ ;  /* 0x0000001812127c10 */ /* 0x000fc6000ff1e0ff */
[----:B0-----:R1:W5:Y:S04]  /*d3f0*/  LDL.LU.64 R44, [R1+0x5d8] ;  /* 0x0005d800012c7983 */ /* 0x0013680000300a00 */
[----:B------:R0:W-:Y:S01]  /*d400*/  STL.64 [R1+0x10], R14 ;  /* 0x0000100e01007387 */ /* 0x0001e20000100a00 */
[----:B------:R-:W-:-:S03]  /*d410*/  IADD3.X R19, PT, PT, R46, UR25, RZ, P0, !PT ;  /* 0x000000192e137c10 */ /* 0x000fc600087fe4ff */
[----:B0-----:R1:W5:Y:S04]  /*d420*/  LDL.LU.64 R14, [R1+0x5d0] ;  /* 0x0005d000010e7983 */ /* 0x0013680000300a00 */
[----:B------:R1:W5:Y:S04]  /*d430*/  LDL.LU R31, [R1+0x5c8] ;  /* 0x0005c800011f7983 */ /* 0x0003680000300800 */
[----:B------:R0:W-:Y:S04]  /*d440*/  STL.64 [R1+0x18], R16 ;  /* 0x0000181001007387 */ /* 0x0001e80000100a00 */
[----:B0-----:R1:W5:Y:S04]  /*d450*/  LDL.LU.64 R16, [R1+0x5c0] ;  /* 0x0005c00001107983 */ /* 0x0013680000300a00 */
[----:B------:R-:W2:Y:S04]  /*d460*/  LDL.LU R49, [R1+0x5b8] ;  /* 0x0005b80001317983 */ /* 0x000ea80000300800 */
[----:B------:R0:W-:Y:S04]  /*d470*/  STL.64 [R1+0x20], R32 ;  /* 0x0000202001007387 */ /* 0x0001e80000100a00 */
[----:B0-----:R1:W5:Y:S04]  /*d480*/  LDL.LU.64 R32, [R1+0x5b0] ;  /* 0x0005b00001207983 */ /* 0x0013680000300a00 */
[----:B------:R-:W3:Y:S04]  /*d490*/  LDL.LU R46, [R1+0x5a8] ;  /* 0x0005a800012e7983 */ /* 0x000ee80000300800 */
[----:B------:R0:W-:Y:S04]  /*d4a0*/  STL.64 [R1+0x28], R18 ;  /* 0x0000281201007387 */ /* 0x0001e80000100a00 */
[----:B0-----:R1:W5:Y:S04]  /*d4b0*/  LDL.LU.64 R18, [R1+0x5a0] ;  /* 0x0005a00001127983 */ /* 0x0013680000300a00 */
[----:B------:R1:W5:Y:S04]  /*d4c0*/  LDL.LU R53, [R1+0x598] ;  /* 0x0005980001357983 */ /* 0x0003680000300800 */
[----:B------:R0:W-:Y:S04]  /*d4d0*/  STL.64 [R1+0x30], R34 ;  /* 0x0000302201007387 */ /* 0x0001e80000100a00 */
[----:B0-----:R1:W5:Y:S01]  /*d4e0*/  LDL.LU.64 R34, [R1+0x590] ;  /* 0x0005900001227983 */ /* 0x0013620000300a00 */
[----:B------:R-:W-:Y:S01]  /*d4f0*/  USHF.R.U32.HI UR7, URZ, 0x4, UR7 ;  /* 0x00000004ff077899 */ /* 0x000fe20008011607 */
[----:B------:R-:W-:Y:S01]  /*d500*/  SHF.R.S32.HI R0, RZ, 0x7, R0 ;  /* 0x00000007ff007819 */ /* 0x000fe20000011400 */
[----:B------:R-:W-:-:S02]  /*d510*/  USHF.R.U32.HI UR8, URZ, 0x4, UR8 ;  /* 0x00000004ff087899 */ /* 0x000fc40008011608 */
[----:B------:R-:W-:Y:S01]  /*d520*/  USGXT.U32 UR16, UR7, 0xe ;  /* 0x0000000e0710789a */ /* 0x000fe20008000000 */
[----:B------:R-:W-:Y:S01]  /*d530*/  VIMNMX R47, PT, PT, R0, 0x1, !PT ;  /* 0x00000001002f7848 */ /* 0x000fe20007fe0100 */
[----:B------:R-:W-:Y:S02]  /*d540*/  USGXT.U32 UR14, UR8, 0xe ;  /* 0x0000000e080e789a */ /* 0x000fe40008000000 */
[----:B------:R-:W-:Y:S02]  /*d550*/  UIADD3 UR24, UP1, UPT, UR16, 0x80, URZ ;  /* 0x0000008010187890 */ /* 0x000fe4000ff3e0ff */
[----:B------:R-:W-:Y:S01]  /*d560*/  UIADD3 UR26, UP2, UPT, UR14, 0x2, URZ ;  /* 0x000000020e1a7890 */ /* 0x000fe2000ff5e0ff */
[----:B------:R-:W-:Y:S01]  /*d570*/  VIADD R47, R47, 0xffffffff ;  /* 0xffffffff2f2f7836 */ /* 0x000fe20000000000 */
[----:B------:R-:W-:Y:S02]  /*d580*/  UIADD3.X UR25, UPT, UPT, UR4, 0x40004040, URZ, UP1, !UPT ;  /* 0x4000404004197890 */ /* 0x000fe40008ffe4ff */
[----:B------:R-:W-:Y:S01]  /*d590*/  UIADD3.X UR27, UPT, UPT, UR5, 0x40004040, URZ, UP2, !UPT ;  /* 0x40004040051b7890 */ /* 0x000fe200097fe4ff */
[----:B------:R-:W-:Y:S01]  /*d5a0*/  IMAD.SHL.U32 R0, R48, 0x80, RZ ;  /* 0x0000008030007824 */ /* 0x000fe200078e00ff */
[----:B------:R-:W-:Y:S01]  /*d5b0*/  ISETP.NE.U32.AND P3, PT, R47, RZ, PT ;  /* 0x000000ff2f00720c */ /* 0x000fe20003f65070 */
[----:B--2---:R-:W-:-:S02]  /*d5c0*/  IMAD.SHL.U32 R2, R49, 0x80, RZ ;  /* 0x0000008031027824 */ /* 0x004fc400078e00ff */
[----:B---3--:R-:W-:-:S05]  /*d5d0*/  VIADD R49, R46, 0x7f ;  /* 0x0000007f2e317836 */ /* 0x008fca0000000000 */
[----:B------:R-:W-:-:S13]  /*d5e0*/  ISETP.LT.OR P0, PT, R49, 0x80, P1 ;  /* 0x000000803100780c */ /* 0x000fda0000f01670 */
[----:B-1----:R-:W-:Y:S05]  /*d5f0*/  @P0 BRA `(.L_x_6) ;  /* 0x0000000000d40947 */ /* 0x002fea0003800000 */
[----:B------:R-:W-:Y:S02]  /*d600*/  USHF.R.U32.HI UR18, URZ, 0x4, UR10 ;  /* 0x00000004ff127899 */ /* 0x000fe4000801160a */
[----:B------:R-:W-:Y:S02]  /*d610*/  UIADD3 UR7, UPT, UPT, UR10, 0x4000, URZ ;  /* 0x000040000a077890 */ /* 0x000fe4000fffe0ff */
[----:B------:R-:W-:Y:S02]  /*d620*/  USGXT.U32 UR18, UR18, 0xe ;  /* 0x0000000e1212789a */ /* 0x000fe40008000000 */
[----:B------:R-:W-:Y:S02]  /*d630*/  USHF.R.U32.HI UR7, URZ, 0x4, UR7 ;  /* 0x00000004ff077899 */ /* 0x000fe40008011607 */
[----:B------:R-:W-:Y:S02]  /*d640*/  UIADD3 UR38, UP1, UPT, UR18, 0x80, URZ ;  /* 0x0000008012267890 */ /* 0x000fe4000ff3e0ff */
[----:B------:R-:W-:Y:S01]  /*d650*/  USGXT.U32 UR20, UR7, 0xe ;  /* 0x0000000e0714789a */ /* 0x000fe20008000000 */
[----:B------:R-:W-:Y:S01]  /*d660*/  UMOV UR5, URZ ;  /* 0x000000ff00057c82 */ /* 0x000fe20008000000 */
[----:B------:R-:W-:Y:S01]  /*d670*/  UMOV UR8, URZ ;  /* 0x000000ff00087c82 */ /* 0x000fe20008000000 */
[----:B------:R-:W-:-:S02]  /*d680*/  UIADD3.X UR39, UPT, UPT, UR5, 0x40004040, URZ, UP1, !UPT ;  /* 0x4000404005277890 */ /* 0x000fc40008ffe4ff */
[----:B------:R-:W-:Y:S02]  /*d690*/  UIADD3 UR46, UP1, UPT, UR20, 0x2, URZ ;  /* 0x00000002142e7890 */ /* 0x000fe4000ff3e0ff */
[----:B------:R-:W-:Y:S02]  /*d6a0*/  UIADD3.64 UR48, UPT, UPT, UR38, 0x80, URZ ;  /* 0x0000008026307897 */ /* 0x000fe4000fffe0ff */
[----:B------:R-:W-:Y:S02]  /*d6b0*/  UIADD3.X UR47, UPT, UPT, UR8, 0x40004040, URZ, UP1, !UPT ;  /* 0x40004040082f7890 */ /* 0x000fe40008ffe4ff */
[----:B------:R-:W-:Y:S02]  /*d6c0*/  UIADD3.64 UR52, UPT, UPT, UR38, 0x100, URZ ;  /* 0x0000010026347897 */ /* 0x000fe4000fffe0ff */
[----:B------:R-:W-:Y:S02]  /*d6d0*/  UIADD3.64 UR50, UPT, UPT, UR46, 0x2, URZ ;  /* 0x000000022e327897 */ /* 0x000fe4000fffe0ff */
[----:B------:R-:W-:-:S02]  /*d6e0*/  UIADD3.64 UR54, UPT, UPT, UR46, 0x4, URZ ;  /* 0x000000042e367897 */ /* 0x000fc4000fffe0ff */
[----:B------:R-:W-:Y:S02]  /*d6f0*/  UIADD3.64 UR56, UPT, UPT, UR38, 0x180, URZ ;  /* 0x0000018026387897 */ /* 0x000fe4000fffe0ff */
[----:B------:R-:W-:Y:S02]  /*d700*/  UIADD3.64 UR58, UPT, UPT, UR46, 0x1fe, URZ ;  /* 0x000001fe2e3a7897 */ /* 0x000fe4000fffe0ff */
[----:B------:R-:W-:Y:S02]  /*d710*/  UIADD3.64 UR60, UPT, UPT, UR38, 0x200, URZ ;  /* 0x00000200263c7897 */ /* 0x000fe4000fffe0ff */
[----:B------:R-:W-:Y:S02]  /*d720*/  UIADD3.64 UR62, UPT, UPT, UR46, 0x200, URZ ;  /* 0x000002002e3e7897 */ /* 0x000fe4000fffe0ff */
[----:B------:R-:W-:Y:S02]  /*d730*/  UIADD3.64 UR64, UPT, UPT, UR38, 0x280, URZ ;  /* 0x0000028026407897 */ /* 0x000fe4000fffe0ff */
[----:B------:R-:W-:Y:S01]  /*d740*/  UIADD3.64 UR66, UPT, UPT, UR46, 0x202, URZ ;  /* 0x000002022e427897 */ /* 0x000fe2000fffe0ff */
[----:B------:R-:W-:Y:S01]  /*d750*/  UMOV UR32, 0x0 ;  /* 0x0000000000207882 */ /* 0x000fe20000000000 */
[----:B------:R-:W-:Y:S01]  /*d760*/  UMOV UR33, 0x4108490 ;  /* 0x0410849000217882 */ /* 0x000fe20000000000 */
[----:B------:R-:W-:Y:S01]  /*d770*/  UIADD3.64 UR68, UPT, UPT, UR38, 0x300, URZ ;  /* 0x0000030026447897 */ /* 0x000fe2000fffe0ff */
[----:B------:R-:W-:Y:S01]  /*d780*/  UMOV UR19, 0x40004040 ;  /* 0x4000404000137882 */ /* 0x000fe20000000000 */
[----:B------:R-:W-:Y:S01]  /*d790*/  UIADD3.64 UR70, UPT, UPT, UR46, 0x204, URZ ;  /* 0x000002042e467897 */ /* 0x000fe2000fffe0ff */
[----:B------:R-:W-:Y:S01]  /*d7a0*/  UMOV UR21, 0x40004040 ;  /* 0x4000404000157882 */ /* 0x000fe20000000000 */
[----:B------:R-:W-:Y:S01]  /*d7b0*/  UMOV UR30, 0x0 ;  /* 0x00000000001e7882 */ /* 0x000fe20000000000 */
[----:B------:R-:W-:Y:S01]  /*d7c0*/  UMOV UR31, 0x4108490 ;  /* 0x04108490001f7882 */ /* 0x000fe20000000000 */
[----:B------:R-:W-:Y:S01]  /*d7d0*/  UMOV UR28, 0x0 ;  /* 0x00000000001c7882 */ /* 0x000fe20000000000 */
[----:B------:R-:W-:Y:S01]  /*d7e0*/  UMOV UR29, 0x4108490 ;  /* 0x04108490001d7882 */ /* 0x000fe20000000000 */
[----:B------:R0:W-:Y:S01]  /*d7f0*/  UTCHMMA gdesc[UR18], gdesc[UR20], tmem[UR9], tmem[UR32], idesc[UR33], !UPT ;  /* 0x00ff2014120075ea */ /* 0x0001e2000f800009 */
[----:B------:R-:W-:Y:S01]  /*d800*/  UMOV UR36, 0x0 ;  /* 0x0000000000247882 */ /* 0x000fe20000000000 */
[----:B------:R-:W-:Y:S01]  /*d810*/  UMOV UR37, 0x4108490 ;  /* 0x0410849000257882 */ /* 0x000fe20000000000 */
[----:B------:R0:W-:Y:S01]  /*d820*/  UTCHMMA gdesc[UR38], gdesc[UR46], tmem[UR9], tmem[UR30], idesc[UR31], UPT ;  /* 0x00ff1e2e260075ea */ /* 0x0001e2000b800009 */
        /* <DEDUP_REMOVED lines=8> */
[----:B------:R-:W-:Y:S01]  /*d8b0*/  UMOV UR7, URZ ;  /* 0x000000ff00077c82 */ /* 0x000fe20008000000 */
[----:B------:R0:W-:Y:S01]  /*d8c0*/  UTCHMMA gdesc[UR56], gdesc[UR58], tmem[UR9], tmem[UR34], idesc[UR35], UPT ;  /* 0x00ff223a380075ea */ /* 0x0001e2000b800009 */
[----:B------:R-:W-:Y:S01]  /*d8d0*/  UMOV UR44, 0x0 ;  /* 0x00000000002c7882 */ /* 0x000fe20000000000 */
[----:B------:R-:W-:Y:S01]  /*d8e0*/  UMOV UR45, 0x4108490 ;  /* 0x04108490002d7882 */ /* 0x000fe20000000000 */
[----:B------:R0:W-:Y:S01]  /*d8f0*/  UTCHMMA gdesc[UR60], gdesc[UR62], tmem[UR9], tmem[UR42], idesc[UR43], UPT ;  /* 0x00ff2a3e3c0075ea */ /* 0x0001e2000b800009 */
[----:B------:R-:W-:Y:S01]  /*d900*/  UMOV UR6, UR6 ;  /* 0x0000000600067c82 */ /* 0x000fe20008000000 */
[----:B------:R0:W-:Y:S01]  /*d910*/  UTCHMMA gdesc[UR64], gdesc[UR66], tmem[UR9], tmem[UR40], idesc[UR41], UPT ;  /* 0x00ff2842400075ea */ /* 0x0001e2000b800009 */
[----:B------:R0:W-:Y:S01]  /*d920*/  UTCHMMA gdesc[UR68], gdesc[UR70], tmem[UR9], tmem[UR44], idesc[UR45], UPT ;  /* 0x00ff2c46440075ea */ /* 0x0001e2000b800009 */
[----:B------:R0:W-:Y:S01]  /*d930*/  UTCBAR [UR6], URZ ;  /* 0x000000ff060073e9 */ /* 0x0001e200080000ff */
[----:B------:R-:W-:Y:S01]  /*d940*/  NOP ;  /* 0x0000000000007918 */ /* 0x000fe20000000000 */
.L_x_6:
[----:B------:R-:W-:Y:S05]  /*d950*/  @!P3 BRA `(.L_x_7) ;  /* 0x0000007000c8b947 */ /* 0x000fea0003800000 */
[----:B------:R-:W-:Y:S01]  /*d960*/  VIADD R46, R46, 0xffffff80 ;  /* 0xffffff802e2e7836 */ /* 0x000fe20000000000 */
[----:B------:R1:W-:Y:S01]  /*d970*/  STL [R1+0x440], R47 ;  /* 0x0004402f01007387 */ /* 0x0003e20000100800 */
[----:B0-----:R-:W-:Y:S02]  /*d980*/  UIADD3.64 UR20, UPT, UPT, UR24, 0x80, URZ ;  /* 0x0000008018147897 */ /* 0x001fe4000fffe0ff */
[----:B------:R-:W-:Y:S01]  /*d990*/  UIADD3.64 UR28, UPT, UPT, UR26, 0x2, URZ ;  /* 0x000000021a1c7897 */ /* 0x000fe2000fffe0ff */
[----:B------:R-:W-:Y:S01]  /*d9a0*/  R2UR UR13, R46 ;  /* 0x000000002e0d72ca */ /* 0x000fe200000e0000 */
[----:B------:R-:W-:Y:S01]  /*d9b0*/  STL.64 [R1+0x1d8], R50 ;  /* 0x0001d83201007387 */ /* 0x000fe20000100a00 */
[----:B------:R-:W-:Y:S02]  /*d9c0*/  UIADD3.64 UR30, UPT, UPT, UR24, 0x100, URZ ;  /* 0x00000100181e7897 */ /* 0x000fe4000fffe0ff */
[----:B------:R-:W-:Y:S01]  /*d9d0*/  UIADD3.64 UR32, UPT, UPT, UR26, 0x4, URZ ;  /* 0x000000041a207897 */ /* 0x000fe2000fffe0ff */
[----:B-1----:R-:W2:Y:S01]  /*d9e0*/  LDL.LU.64 R46, [R1] ;  /* 0x00000000012e7983 */ /* 0x002ea20000300a00 */
[----:B------:R-:W-:-:S02]  /*d9f0*/  UIADD3.64 UR34, UPT, UPT, UR24, 0x180, URZ ;  /* 0x0000018018227897 */ /* 0x000fc4000fffe0ff */
[----:B------:R-:W-:Y:S01]  /*da00*/  UIADD3.64 UR36, UPT, UPT, UR26, 0x1fe, URZ ;  /* 0x000001fe1a247897 */ /* 0x000fe2000fffe0ff */
[----:B------:R-:W3:Y:S01]  /*da10*/  LDL.LU.64 R48, [R1+0x8] ;  /* 0x0000080001307983 */ /* 0x000ee20000300a00 */
[----:B------:R-:W-:Y:S02]  /*da20*/  UIADD3.64 UR38, UPT, UPT, UR24, 0x200, URZ ;  /* 0x0000020018267897 */ /* 0x000fe4000fffe0ff */
[----:B------:R-:W-:Y:S02]  /*da30*/  UIADD3.64 UR40, UPT, UPT, UR26, 0x200, URZ ;  /* 0x000002001a287897 */ /* 0x000fe4000fffe0ff */
[----:B------:R-:W-:Y:S02]  /*da40*/  UIADD3.64 UR42, UPT, UPT, UR24, 0x280, URZ ;  /* 0x00000280182a7897 */ /* 0x000fe4000fffe0ff */
[----:B------:R-:W-:Y:S02]  /*da50*/  UIADD3.64 UR44, UPT, UPT, UR26, 0x202, URZ ;  /* 0x000002021a2c7897 */ /* 0x000fe4000fffe0ff */
[----:B------:R-:W-:-:S02]  /*da60*/  UIADD3.64 UR46, UPT, UPT, UR24, 0x300, URZ ;  /* 0x00000300182e7897 */ /* 0x000fc4000fffe0ff */
[----:B------:R-:W-:Y:S01]  /*da70*/  UIADD3.64 UR48, UPT, UPT, UR26, 0x204, URZ ;  /* 0x000002041a307897 */ /* 0x000fe2000fffe0ff */
[----:B--2---:R0:W-:Y:S04]  /*da80*/  STL.64 [R1+0x1d0], R46 ;  /* 0x0001d02e01007387 */ /* 0x0041e80000100a00 */
[----:B0-----:R-:W2:Y:S04]  /*da90*/  LDL.LU.64 R46, [R1+0x10] ;  /* 0x00001000012e7983 */ /* 0x001ea80000300a00 */
[----:B---3--:R0:W-:Y:S04]  /*daa0*/  STL.64 [R1+0x1c8], R48 ;  /* 0x0001c83001007387 */ /* 0x0081e80000100a00 */
[----:B0-----:R-:W3:Y:S04]  /*dab0*/  LDL.LU.64 R48, [R1+0x18] ;  /* 0x0000180001307983 */ /* 0x001ee80000300a00 */
        /* <DEDUP_REMOVED lines=105> */
[----:B0-----:R0:W5:Y:S04]  /*e150*/  LDL.LU.64 R46, [R1+0x420] ;  /* 0x00042000012e7983 */ /* 0x0011680000300a00 */
[----:B---3--:R1:W-:Y:S04]  /*e160*/  STL.64 [R1], R48 ;  /* 0x0000003001007387 */ /* 0x0083e80000100a00 */
[----:B-1----:R0:W5:Y:S04]  /*e170*/  LDL.LU.64 R48, [R1+0x430] ;  /* 0x0004300001307983 */ /* 0x0021680000300a00 */
[----:B------:R0:W5:Y:S01]  /*e180*/  LDL.LU.64 R50, [R1+0x428] ;  /* 0x0004280001327983 */ /* 0x0001620000300a00 */
[----:B------:R-:W-:Y:S01]  /*e190*/  UMOV UR8, 0x1 ;  /* 0x0000000100087882 */ /* 0x000fe20000000000 */
[----:B------:R-:W-:-:S05]  /*e1a0*/  UMOV UR5, URZ ;  /* 0x000000ff00057c82 */ /* 0x000fca0008000000 */
.L_x_10:
[----:B-1---5:R1:W-:Y:S01]  /*e1b0*/  STL [R1+0x590], R3 ;  /* 0x0005900301007387 */ /* 0x0223e20000100800 */
[----:B------:R-:W-:-:S03]  /*e1c0*/  USHF.L.U32 UR4, UR4, 0x1f, URZ ;  /* 0x0000001f04047899 */ /* 0x000fc600080006ff */
[----:B------:R2:W-:Y:S03]  /*e1d0*/  STL [R1+0x58c], R2 ;  /* 0x00058c0201007387 */ /* 0x0005e60000100800 */
[----:B-1----:R-:W-:Y:S01]  /*e1e0*/  IMAD.U32 R3, RZ, RZ, UR4 ;  /* 0x00000004ff037e24 */ /* 0x002fe2000f8e00ff */
[----:B--2---:R-:W1:Y:S03]  /*e1f0*/  S2R R2, SR_TID.X ;  /* 0x0000000000027919 */ /* 0x004e660000002100 */
[----:B------:R2:W3:Y:S01]  /*e200*/  SYNCS.PHASECHK.TRANS64.TRYWAIT P0, [UR12], R3 ;  /* 0x00000003ff0075a7 */ /* 0x0004e2000800110c */
[----:B------:R2:W-:Y:S04]  /*e210*/  STL [R1+0x340], R3 ;  /* 0x0003400301007387 */ /* 0x0005e80000100800 */
[----:B--2---:R2:W5:Y:S01]  /*e220*/  LDL.LU R3, [R1+0x590] ;  /* 0x0005900001037983 */ /* 0x0045620000300800 */
[----:B-1----:R-:W-:-:S04]  /*e230*/  SHF.R.U32.HI R2, RZ, 0x6, R2 ;  /* 0x00000006ff027819 */ /* 0x002fc80000011602 */
[----:B------:R-:W-:-:S04]  /*e240*/  SGXT.U32 R2, R2, 0x1 ;  /* 0x000000010202781a */ /* 0x000fc80000000000 */
[----:B------:R-:W-:Y:S02]  /*e250*/  ISETP.GE.AND P3, PT, R2, UR13, PT ;  /* 0x0000000d02007c0c */ /* 0x000fe4000bf66270 */
[----:B------:R2:W5:Y:S01]  /*e260*/  LDL.LU R2, [R1+0x58c] ;  /* 0x00058c0001027983 */ /* 0x0005620000300800 */
[----:B------:R-:W-:Y:S01]  /*e270*/  IMAD.WIDE R48, R0, 0x2, R48 ;  /* 0x0000000200307825 */ /* 0x000fe200078e0230 */
[----:B---3--:R-:W-:Y:S09]  /*e280*/  @!P0 BRA `(.L_x_8) ;  /* 0x0000007c00688947 */ /* 0x008ff20003800000 */
.L_x_16:
[----:B------:R1:W-:Y:S04]  /*e290*/  STL.64 [R1+0xa00], R48 ;  /* 0x000a003001007387 */ /* 0x0003e80000100a00 */
[----:B-1----:R-:W3:Y:S04]  /*e2a0*/  LDL.LU.64 R48, [R1+0x18] ;  /* 0x0000180001307983 */ /* 0x002ee80000300a00 */
[----:B------:R-:W-:Y:S04]  /*e2b0*/  STL [R1+0x9cc], R50 ;  /* 0x0009cc3201007387 */ /* 0x000fe80000100800 */
[----:B------:R-:W-:Y:S04]  /*e2c0*/  STL [R1+0x9f0], R50 ;  /* 0x0009f03201007387 */ /* 0x000fe80000100800 */
[----:B------:R1:W-:Y:S04]  /*e2d0*/  STL [R1+0x9c8], R51 ;  /* 0x0009c83301007387 */ /* 0x0003e80000100800 */
[----:B-1----:R-:W4:Y:S04]  /*e2e0*/  LDL.LU.64 R50, [R1+0x10] ;  /* 0x0000100001327983 */ /* 0x002f280000300a00 */
[----:B------:R-:W-:Y:S04]  /*e2f0*/  STL [R1+0x994], R52 ;  /* 0x0009943401007387 */ /* 0x000fe80000100800 */
[----:B------:R-:W-:Y:S04]  /*e300*/  STL [R1+0x9d8], R52 ;  /* 0x0009d83401007387 */ /* 0x000fe80000100800 */
[----:B------:R-:W-:Y:S04]  /*e310*/  STL [R1+0x970], R6 ;  /* 0x0009700601007387 */ /* 0x000fe80000100800 */
[----:B------:R-:W-:Y:S04]  /*e320*/  STL [R1+0x96c], R7 ;  /* 0x00096c0701007387 */ /* 0x000fe80000100800 */
[----:B------:R1:W-:Y:S04]  /*e330*/  STL.64 [R1+0xa48], R6 ;  /* 0x000a480601007387 */ /* 0x0003e80000100a00 */
[----:B-12---:R-:W2:Y:S04]  /*e340*/  LDL.LU.64 R6, [R1+0x40] ;  /* 0x0000400001067983 */ /* 0x006ea80000300a00 */
[----:B-----5:R-:W-:Y:S04]  /*e350*/  STL [R1+0x968], R2 ;  /* 0x0009680201007387 */ /* 0x020fe80000100800 */
[----:B------:R-:W-:Y:S04]  /*e360*/  STL [R1+0x964], R8 ;  /* 0x0009640801007387 */ /* 0x000fe80000100800 */
[----:B------:R-:W-:Y:S04]  /*e370*/  STL [R1+0x960], R9 ;  /* 0x0009600901007387 */ /* 0x000fe80000100800 */
[----:B------:R1:W-:Y:S04]  /*e380*/  STL.64 [R1+0xa28], R8 ;  /* 0x000a280801007387 */ /* 0x0003e80000100a00 */
[----:B-1----:R-:W2:Y:S04]  /*e390*/  LDL.LU.64 R8, [R1+0x70] ;  /* 0x0000700001087983 */ /* 0x002ea80000300a00 */
[----:B------:R-:W-:Y:S04]  /*e3a0*/  STL [R1+0x95c], R10 ;  /* 0x00095c0a01007387 */ /* 0x000fe80000100800 */
[----:B------:R-:W-:Y:S04]  /*e3b0*/  STL [R1+0xb88], R10 ;  /* 0x000b880a01007387 */ /* 0x000fe80000100800 */
[----:B------:R-:W-:Y:S04]  /*e3c0*/  STL [R1+0x958], R11 ;  /* 0x0009580b01007387 */ /* 0x000fe80000100800 */
[----:B------:R1:W-:Y:S04]  /*e3d0*/  STL [R1+0xb64], R11 ;  /* 0x000b640b01007387 */ /* 0x0003e80000100800 */
[----:B-1----:R-:W2:Y:S04]  /*e3e0*/  LDL.LU.64 R10, [R1+0x20] ;  /* 0x00002000010a7983 */ /* 0x002ea80000300a00 */
[----:B------:R-:W-:Y:S04]  /*e3f0*/  STL [R1+0x954], R12 ;  /* 0x0009540c01007387 */ /* 0x000fe80000100800 */
[----:B------:R-:W-:Y:S04]  /*e400*/  STL [R1+0xb60], R12 ;  /* 0x000b600c01007387 */ /* 0x000fe80000100800 */
[----:B------:R-:W-:Y:S04]  /*e410*/  STL [R1+0x950], R13 ;  /* 0x0009500d01007387 */ /* 0x000fe80000100800 */
[----:B------:R1:W-:Y:S04]  /*e420*/  STL [R1+0xb10], R13 ;  /* 0x000b100d01007387 */ /* 0x0003e80000100800 */
[----:B-1----:R-:W3:Y:S04]  /*e430*/  LDL.LU.64 R12, [R1] ;  /* 0x00000000010c7983 */ /* 0x002ee80000300a00 */
[----:B------:R-:W-:Y:S04]  /*e440*/  STL [R1+0x94c], R14 ;  /* 0x00094c0e01007387 */ /* 0x000fe80000100800 */
[----:B------:R-:W-:Y:S04]  /*e450*/  STL [R1+0x948], R15 ;  /* 0x0009480f01007387 */ /* 0x000fe80000100800 */
[----:B------:R-:W-:Y:S04]  /*e460*/  STL.64 [R1+0xaf0], R14 ;  /* 0x000af00e01007387 */ /* 0x000fe80000100a00 */
        /* <DEDUP_REMOVED lines=11> */
[----:B------:R1:W-:Y:S04]  /*e520*/  STL.64 [R1+0xa18], R22 ;  /* 0x000a181601007387 */ /* 0x0003e80000100a00 */
[----:B-1----:R-:W3:Y:S04]  /*e530*/  LDL.LU.64 R22, [R1+0x58] ;  /* 0x0000580001167983 */ /* 0x002ee80000300a00 */
[----:B------:R-:W-:Y:S04]  /*e540*/  STL [R1+0x924], R24 ;  /* 0x0009241801007387 */ /* 0x000fe80000100800 */
[----:B------:R-:W-:Y:S04]  /*e550*/  STL [R1+0xb00], R24 ;  /* 0x000b001801007387 */ /* 0x000fe80000100800 */
[----:B------:R-:W-:Y:S04]  /*e560*/  STL [R1+0x920], R25 ;  /* 0x0009201901007387 */ /* 0x000fe80000100800 */
[----:B------:R-:W-:Y:S04]  /*e570*/  STL [R1+0xb78], R25 ;  /* 0x000b781901007387 */ /* 0x000fe80000100800 */
[----:B------:R-:W-:Y:S04]  /*e580*/  STL [R1+0x91c], R26 ;  /* 0x00091c1a01007387 */ /* 0x000fe80000100800 */
        /* <DEDUP_REMOVED lines=21> */
[----:B-1----:R-:W3:Y:S01]  /*e6e0*/  LDL.LU.64 R38, [R1+0x38] ;  /* 0x0000380001267983 */ /* 0x002ee20000300a00 */
[----:B------:R-:W-:-:S03]  /*e6f0*/  IMAD.WIDE R46, R0, 0x2, R46 ;  /* 0x00000002002e7825 */ /* 0x000fc600078e022e */
        /* <DEDUP_REMOVED lines=10> */
[----:B------:R-:W-:Y:S04]  /*e7a0*/  STL.64 [R1+0x8b8], R4 ;  /* 0x0008b80401007387 */ /* 0x000fe80000100a00 */
[----:B------:R-:W-:Y:S04]  /*e7b0*/  STL.64 [R1+0xac8], R4 ;  /* 0x000ac80401007387 */ /* 0x000fe80000100a00 */
[----:B------:R-:W-:Y:S04]  /*e7c0*/  STL [R1+0x6d0], R3 ;  /* 0x0006d00301007387 */ /* 0x000fe80000100800 */
[----:B------:R-:W-:Y:S04]  /*e7d0*/  STL [R1+0x8b0], R3 ;  /* 0x0008b00301007387 */ /* 0x000fe80000100800 */
[----:B------:R-:W-:Y:S04]  /*e7e0*/  STL [R1+0x974], R3 ;  /* 0x0009740301007387 */ /* 0x000fe80000100800 */
[----:B------:R-:W-:Y:S04]  /*e7f0*/  STL.64 [R1+0xa70], R2 ;  /* 0x000a700201007387 */ /* 0x000fe80000100a00 */
[----:B------:R-:W-:Y:S01]  /*e800*/  STL [R1+0x58c], R53 ;  /* 0x00058c3501007387 */ /* 0x000fe20000100800 */
[----:B----4-:R-:W-:-:S03]  /*e810*/  IMAD.WIDE R50, R0, 0x2, R50 ;  /* 0x0000000200327825 */ /* 0x010fc600078e0232 */
[----:B------:R-:W-:Y:S04]  /*e820*/  STL [R1+0x978], R53 ;  /* 0x0009783501007387 */ /* 0x000fe80000100800 */
[----:B------:R-:W-:Y:S04]  /*e830*/  STL.64 [R1+0xa80], R52 ;  /* 0x000a803401007387 */ /* 0x000fe80000100a00 */
[----:B------:R1:W-:Y:S01]  /*e840*/  STL.64 [R1+0xa10], R46 ;  /* 0x000a102e01007387 */ /* 0x0003e20000100a00 */
[----:B--2---:R-:W-:-:S03]  /*e850*/  IMAD.WIDE R10, R0, 0x2, R10 ;  /* 0x00000002000a7825 */ /* 0x004fc600078e020a */
[----:B-1----:R-:W2:Y:S01]  /*e860*/  LDL.LU.64 R46, [R1+0x50] ;  /* 0x00005000012e7983 */ /* 0x002ea20000300a00 */
[----:B---3--:R-:W-:-:S04]  /*e870*/  IMAD.WIDE R48, R0, 0x2, R48 ;  /* 0x0000000200307825 */ /* 0x008fc800078e0230 */
[----:B------:R-:W-:-:S05]  /*e880*/  IMAD.WIDE R12, R0, 0x2, R12 ;  /* 0x00000002000c7825 */ /* 0x000fca00078e020c */
[----:B------:R-:W-:Y:S04]  /*e890*/  STL.64 [R1], R12 ;  /* 0x0000000c01007387 */ /* 0x000fe80000100a00 */
[----:B------:R-:W3:Y:S04]  /*e8a0*/  LDL.LU.64 R4, [R1+0x80] ;  /* 0x0000800001047983 */ /* 0x000ee80000300a00 */
[----:B------:R-:W4:Y:S04]  /*e8b0*/  LDL.LU.64 R36, [R1+0xa8] ;  /* 0x0000a80001247983 */ /* 0x000f280000300a00 */
[----:B------:R-:W-:Y:S04]  /*e8c0*/  STL.64 [R1+0x20], R10 ;  /* 0x0000200a01007387 */ /* 0x000fe80000100a00 */
[----:B------:R-:W-:Y:S04]  /*e8d0*/  STL.64 [R1+0x10], R50 ;  /* 0x0000103201007387 */ /* 0x000fe80000100a00 */
[----:B------:R1:W-:Y:S04]  /*e8e0*/  STL.64 [R1+0xa20], R50 ;  /* 0x000a203201007387 */ /* 0x0003e80000100a00 */
[----:B-1----:R-:W4:Y:S01]  /*e8f0*/  LDL.LU.64 R50, [R1+0x60] ;  /* 0x0000600001327983 */ /* 0x002f220000300a00 */
[----:B------:R-:W-:-:S03]  /*e900*/  IMAD.WIDE R6, R0, 0x2, R6 ;  /* 0x0000000200067825 */ /* 0x000fc600078e0206 */
[----:B------:R-:W-:Y:S04]  /*e910*/  STL.64 [R1+0x18], R48 ;  /* 0x0000183001007387 */ /* 0x000fe80000100a00 */
[----:B------:R1:W-:Y:S04]  /*e920*/  STL.64 [R1+0xa30], R48 ;  /* 0x000a303001007387 */ /* 0x0003e80000100a00 */
[----:B-1----:R-:W4:Y:S04]  /*e930*/  LDL.LU.64 R48, [R1+0x78] ;  /* 0x0000780001307983 */ /* 0x002f280000300a00 */
[----:B------:R-:W4:Y:S04]  /*e940*/  LDL.LU.64 R2, [R1+0xe8] ;  /* 0x0000e80001027983 */ /* 0x000f280000300a00 */
[----:B------:R-:W4:Y:S04]  /*e950*/  LDL.LU.64 R34, [R1+0xe0] ;  /* 0x0000e00001227983 */ /* 0x000f280000300a00 */
[----:B------:R-:W4:Y:S04]  /*e960*/  LDL.LU.64 R20, [R1+0xc0] ;  /* 0x0000c00001147983 */ /* 0x000f280000300a00 */
[----:B------:R1:W-:Y:S01]  /*e970*/  STL.64 [R1+0x40], R6 ;  /* 0x0000400601007387 */ /* 0x0003e20000100a00 */
[----:B------:R-:W-:-:S04]  /*e980*/  IMAD.WIDE R22, R0, 0x2, R22 ;  /* 0x0000000200167825 */ /* 0x000fc800078e0216 */
[C---:B------:R-:W-:Y:S01]  /*e990*/  IMAD.WIDE R8, R0.reuse, 0x2, R8 ;  /* 0x0000000200087825 */ /* 0x040fe200078e0208 */
[----:B-1----:R-:W4:Y:S03]  /*e9a0*/  LDL.LU.64 R6, [R1+0xb0] ;  /* 0x0000b00001067983 */ /* 0x002f260000300a00 */
[----:B------:R-:W-:-:S05]  /*e9b0*/  IMAD.WIDE R38, R0, 0x2, R38 ;  /* 0x0000000200267825 */ /* 0x000fca00078e0226 */
[----:B------:R-:W-:Y:S04]  /*e9c0*/  STL.64 [R1+0x38], R38 ;  /* 0x0000382601007387 */ /* 0x000fe80000100a00 */
[----:B------:R1:W-:Y:S04]  /*e9d0*/  STL.64 [R1+0xa38], R38 ;  /* 0x000a382601007387 */ /* 0x0003e80000100a00 */
[----:B-1----:R-:W4:Y:S01]  /*e9e0*/  LDL.LU.64 R38, [R1+0x90] ;  /* 0x0000900001267983 */ /* 0x002f220000300a00 */
[----:B--2---:R-:W-:-:S05]  /*e9f0*/  IMAD.WIDE R46, R0, 0x2, R46 ;  /* 0x00000002002e7825 */ /* 0x004fca00078e022e */
[----:B------:R-:W-:Y:S04]  /*ea00*/  STL.64 [R1+0x50], R46 ;  /* 0x0000502e01007387 */ /* 0x000fe80000100a00 */
[----:B------:R1:W-:Y:S04]  /*ea10*/  STL.64 [R1+0xa58], R46 ;  /* 0x000a582e01007387 */ /* 0x0003e80000100a00 */
[----:B-1----:R-:W2:Y:S04]  /*ea20*/  LDL.LU.64 R46, [R1+0xc8] ;  /* 0x0000c800012e7983 */ /* 0x002ea80000300a00 */
[----:B------:R-:W-:Y:S04]  /*ea30*/  STL.64 [R1+0x58], R22 ;  /* 0x0000581601007387 */ /* 0x000fe80000100a00 */
[----:B------:R1:W-:Y:S01]  /*ea40*/  STL.64 [R1+0xa60], R22 ;  /* 0x000a601601007387 */ /* 0x0003e20000100a00 */
[----:B---3--:R-:W-:-:S03]  /*ea50*/  IMAD.WIDE R4, R0, 0x2, R4 ;  /* 0x0000000200047825 */ /* 0x008fc600078e0204 */
[----:B-1----:R-:W3:Y:S01]  /*ea60*/  LDL.LU.64 R22, [R1+0xd0] ;  /* 0x0000d00001167983 */ /* 0x002ee20000300a00 */
[----:B----4-:R-:W-:-:S05]  /*ea70*/  IMAD.WIDE R50, R0, 0x2, R50 ;  /* 0x0000000200327825 */ /* 0x010fca00078e0232 */
[----:B------:R-:W-:Y:S04]  /*ea80*/  STL.64 [R1+0x60], R50 ;  /* 0x0000603201007387 */ /* 0x000fe80000100a00 */
[----:B------:R-:W-:Y:S04]  /*ea90*/  STL.64 [R1+0xa88], R50 ;  /* 0x000a883201007387 */ /* 0x000fe80000100a00 */
[----:B------:R-:W-:Y:S04]  /*eaa0*/  STL.64 [R1+0x70], R8 ;  /* 0x0000700801007387 */ /* 0x000fe80000100a00 */
[----:B------:R-:W-:Y:S04]  /*eab0*/  STL.64 [R1+0xa90], R8 ;  /* 0x000a900801007387 */ /* 0x000fe80000100a00 */
[----:B------:R-:W4:Y:S04]  /*eac0*/  LDL.LU.64 R10, [R1+0x120] ;  /* 0x00012000010a7983 */ /* 0x000f280000300a00 */
[----:B------:R1:W-:Y:S04]  /*ead0*/  STL.64 [R1+0x80], R4 ;  /* 0x0000800401007387 */ /* 0x0003e80000100a00 */
[----:B-1----:R-:W4:Y:S04]  /*eae0*/  LDL.LU.64 R4, [R1+0x160] ;  /* 0x0001600001047983 */ /* 0x002f280000300a00 */
[----:B------:R-:W4:Y:S04]  /*eaf0*/  LDL.LU.64 R30, [R1+0x158] ;  /* 0x00015800011e7983 */ /* 0x000f280000300a00 */
[----:B------:R-:W4:Y:S04]  /*eb00*/  LDL.LU.64 R32, [R1+0x130] ;  /* 0x0001300001207983 */ /* 0x000f280000300a00 */
[----:B------:R-:W4:Y:S04]  /*eb10*/  LDL.LU.64 R16, [R1+0x128] ;  /* 0x0001280001107983 */ /* 0x000f280000300a00 */
[----:B------:R-:W4:Y:S04]  /*eb20*/  LDL.LU.64 R8, [R1+0x110] ;  /* 0x0001100001087983 */ /* 0x000f280000300a00 */
[----:B------:R-:W4:Y:S04]  /*eb30*/  LDL.LU.64 R50, [R1+0x108] ;  /* 0x0001080001327983 */ /* 0x000f280000300a00 */
[----:B------:R-:W4:Y:S04]  /*eb40*/  LDL.LU.64 R52, [R1+0x100] ;  /* 0x0001000001347983 */ /* 0x000f280000300a00 */
[----:B------:R-:W4:Y:S01]  /*eb50*/  LDL.LU.64 R18, [R1+0xf0] ;  /* 0x0000f00001127983 */ /* 0x000f220000300a00 */
[----:B------:R-:W-:-:S04]  /*eb60*/  IMAD.WIDE R48, R0, 0x2, R48 ;  /* 0x0000000200307825 */ /* 0x000fc800078e0230 */
[C---:B------:R-:W-:Y:S01]  /*eb70*/  IMAD.WIDE R36, R0.reuse, 0x2, R36 ;  /* 0x0000000200247825 */ /* 0x040fe200078e0224 */
[----:B------:R-:W-:Y:S04]  /*eb80*/  STL.64 [R1+0x78], R48 ;  /* 0x0000783001007387 */ /* 0x000fe80000100a00 */
[----:B------:R1:W-:Y:S01]  /*eb90*/  STL.64 [R1+0xaa8], R48 ;  /* 0x000aa83001007387 */ /* 0x0003e20000100a00 */
[----:B------:R-:W-:-:S04]  /*eba0*/  IMAD.WIDE R6, R0, 0x2, R6 ;  /* 0x0000000200067825 */ /* 0x000fc800078e0206 */
[C---:B------:R-:W-:Y:S01]  /*ebb0*/  IMAD.WIDE R20, R0.reuse, 0x2, R20 ;  /* 0x0000000200147825 */ /* 0x040fe200078e0214 */
[----:B-1----:R-:W4:Y:S03]  /*ebc0*/  LDL.LU.64 R48, [R1+0x140] ;  /* 0x0001400001307983 */ /* 0x002f260000300a00 */
[----:B------:R-:W-:-:S04]  /*ebd0*/  IMAD.WIDE R34, R0, 0x2, R34 ;  /* 0x0000000200227825 */ /* 0x000fc800078e0222 */
[----:B------:R-:W-:-:S04]  /*ebe0*/  IMAD.WIDE R2, R0, 0x2, R2 ;  /* 0x0000000200027825 */ /* 0x000fc800078e0202 */
[----:B------:R-:W-:-:S05]  /*ebf0*/  IMAD.WIDE R38, R0, 0x2, R38 ;  /* 0x0000000200267825 */ /* 0x000fca00078e0226 */
[----:B------:R-:W-:Y:S04]  /*ec00*/  STL.64 [R1+0x90], R38 ;  /* 0x0000902601007387 */ /* 0x000fe80000100a00 */
[----:B------:R1:W-:Y:S04]  /*ec10*/  STL.64 [R1+0xab0], R38 ;  /* 0x000ab02601007387 */ /* 0x0003e80000100a00 */
[----:B-1----:R-:W4:Y:S04]  /*ec20*/  LDL.LU.64 R38, [R1+0x148] ;  /* 0x0001480001267983 */ /* 0x002f280000300a00 */
[----:B------:R-:W-:Y:S04]  /*ec30*/  STL.64 [R1+0xa8], R36 ;  /* 0x0000a82401007387 */ /* 0x000fe80000100a00 */
[----:B------:R1:W-:Y:S04]  /*ec40*/  STL.64 [R1+0xab8], R36 ;  /* 0x000ab82401007387 */ /* 0x0003e80000100a00 */
[----:B-1----:R-:W4:Y:S04]  /*ec50*/  LDL.LU.64 R36, [R1+0x150] ;  /* 0x0001500001247983 */ /* 0x002f280000300a00 */
[----:B------:R-:W-:Y:S04]  /*ec60*/  STL.64 [R1+0xb0], R6 ;  /* 0x0000b00601007387 */ /* 0x000fe80000100a00 */
[----:B------:R1:W-:Y:S04]  /*ec70*/  STL.64 [R1+0xad0], R6 ;  /* 0x000ad00601007387 */ /* 0x0003e80000100a00 */
[----:B-1----:R-:W4:Y:S04]  /*ec80*/  LDL.LU.64 R6, [R1+0x168] ;  /* 0x0001680001067983 */ /* 0x002f280000300a00 */
[----:B------:R-:W-:Y:S04]  /*ec90*/  STL.64 [R1+0xc0], R20 ;  /* 0x0000c01401007387 */ /* 0x000fe80000100a00 */
[----:B------:R-:W-:Y:S01]  /*eca0*/  STL.64 [R1+0xad8], R20 ;  /* 0x000ad81401007387 */ /* 0x000fe20000100a00 */
[----:B--2---:R-:W-:-:S05]  /*ecb0*/  IMAD.WIDE R46, R0, 0x2, R46 ;  /* 0x00000002002e7825 */ /* 0x004fca00078e022e */
[----:B------:R-:W-:Y:S04]  /*ecc0*/  STL.64 [R1+0xc8], R46 ;  /* 0x0000c82e01007387 */ /* 0x000fe80000100a00 */
[----:B------:R-:W-:Y:S01]  /*ecd0*/  STL.64 [R1+0xae0], R46 ;  /* 0x000ae02e01007387 */ /* 0x000fe20000100a00 */
[----:B---3--:R-:W-:-:S05]  /*ece0*/  IMAD.WIDE R22, R0, 0x2, R22 ;  /* 0x0000000200167825 */ /* 0x008fca00078e0216 */
[----:B------:R-:W-:Y:S04]  /*ecf0*/  STL.64 [R1+0xd0], R22 ;  /* 0x0000d01601007387 */ /* 0x000fe80000100a00 */
[----:B------:R-:W-:Y:S04]  /*ed00*/  STL.64 [R1+0xae8], R22 ;  /* 0x000ae81601007387 */ /* 0x000fe80000100a00 */
[----:B------:R-:W-:Y:S04]  /*ed10*/  STL.64 [R1+0xe0], R34 ;  /* 0x0000e02201007387 */ /* 0x000fe80000100a00 */
[----:B------:R-:W-:Y:S04]  /*ed20*/  STL.64 [R1+0xb18], R34 ;  /* 0x000b182201007387 */ /* 0x000fe80000100a00 */
[----:B------:R-:W-:Y:S04]  /*ed30*/  STL.64 [R1+0xe8], R2 ;  /* 0x0000e80201007387 */ /* 0x000fe80000100a00 */
[----:B------:R-:W-:Y:S01]  /*ed40*/  STL.64 [R1+0xb20], R2 ;  /* 0x000b200201007387 */ /* 0x000fe20000100a00 */
[----:B----4-:R-:W-:-:S04]  /*ed50*/  IMAD.WIDE R10, R0, 0x2, R10 ;  /* 0x00000002000a7825 */ /* 0x010fc800078e020a */
[----:B------:R-:W-:-:S04]  /*ed60*/  IMAD.WIDE R50, R0, 0x2, R50 ;  /* 0x0000000200327825 */ /* 0x000fc800078e0232 */
[----:B------:R-:W-:-:S04]  /*ed70*/  IMAD.WIDE R52, R0, 0x2, R52 ;  /* 0x0000000200347825 */ /* 0x000fc800078e0234 */
[----:B------:R-:W-:-:S05]  /*ed80*/  IMAD.WIDE R18, R0, 0x2, R18 ;  /* 0x0000000200127825 */ /* 0x000fca00078e0212 */
[----:B------:R-:W-:Y:S04]  /*ed90*/  STL.64 [R1+0xf0], R18 ;  /* 0x0000f01201007387 */ /* 0x000fe80000100a00 */
[----:B------:R-:W-:Y:S04]  /*eda0*/  STL.64 [R1+0xb30], R18 ;  /* 0x000b301201007387 */ /* 0x000fe80000100a00 */
[----:B------:R-:W-:Y:S04]  /*edb0*/  STL.64 [R1+0x100], R52 ;  /* 0x0001003401007387 */ /* 0x000fe80000100a00 */
[----:B------:R-:W-:Y:S04]  /*edc0*/  STL.64 [R1+0xb40], R52 ;  /* 0x000b403401007387 */ /* 0x000fe80000100a00 */
[----:B------:R-:W-:Y:S04]  /*edd0*/  STL.64 [R1+0x108], R50 ;  /* 0x0001083201007387 */ /* 0x000fe80000100a00 */
[----:B------:R1:W-:Y:S04]  /*ede0*/  STL.64 [R1+0xb48], R50 ;  /* 0x000b483201007387 */ /* 0x0003e80000100a00 */
[----:B------:R-:W2:Y:S04]  /*edf0*/  LDL.LU.64 R40, [R1+0x1f0] ;  /* 0x0001f00001287983 */ /* 0x000ea80000300a00 */
[----:B------:R-:W3:Y:S04]  /*ee00*/  LDL.LU.64 R12, [R1+0x1e0] ;  /* 0x0001e000010c7983 */ /* 0x000ee80000300a00 */
[----:B------:R-:W4:Y:S04]  /*ee10*/  LDL.LU.64 R26, [R1+0x1d8] ;  /* 0x0001d800011a7983 */ /* 0x000f280000300a00 */
[----:B------:R-:W-:Y:S04]  /*ee20*/  STL.64 [R1+0x120], R10 ;  /* 0x0001200a01007387 */ /* 0x000fe80000100a00 */
[----:B------:R-:W2:Y:S04]  /*ee30*/  LDL.LU.64 R42, [R1+0x1d0] ;  /* 0x0001d000012a7983 */ /* 0x000ea80000300a00 */
[----:B-1----:R-:W2:Y:S04]  /*ee40*/  LDL.LU.64 R50, [R1+0x1c8] ;  /* 0x0001c80001327983 */ /* 0x002ea80000300a00 */
[----:B------:R-:W2:Y:S04]  /*ee50*/  LDL.LU.64 R52, [R1+0x1c0] ;  /* 0x0001c00001347983 */ /* 0x000ea80000300a00 */
[----:B------:R-:W2:Y:S01]  /*ee60*/  LDL.LU.64 R18, [R1+0x1b8] ;  /* 0x0001b80001127983 */ /* 0x000ea20000300a00 */
[----:B------:R-:W-:-:S03]  /*ee70*/  IMAD.WIDE R8, R0, 0x2, R8 ;  /* 0x0000000200087825 */ /* 0x000fc600078e0208 */
[----:B------:R-:W2:Y:S04]  /*ee80*/  LDL.LU.64 R2, [R1+0x1b0] ;  /* 0x0001b00001027983 */ /* 0x000ea80000300a00 */
[----:B------:R-:W2:Y:S04]  /*ee90*/  LDL.LU.64 R34, [R1+0x1a8] ;  /* 0x0001a80001227983 */ /* 0x000ea80000300a00 */
[----:B------:R-:W2:Y:S01]  /*eea0*/  LDL.LU.64 R44, [R1+0x198] ;  /* 0x00019800012c7983 */ /* 0x000ea20000300a00 */
[----:B------:R-:W-:-:S03]  /*eeb0*/  IMAD.WIDE R16, R0, 0x2, R16 ;  /* 0x0000000200107825 */ /* 0x000fc600078e0210 */
[----:B------:R-:W2:Y:S04]  /*eec0*/  LDL.LU.64 R28, [R1+0x190] ;  /* 0x00019000011c7983 */ /* 0x000ea80000300a00 */
[----:B------:R-:W2:Y:S04]  /*eed0*/  LDL.LU.64 R14, [R1+0x188] ;  /* 0x00018800010e7983 */ /* 0x000ea80000300a00 */
[----:B------:R-:W2:Y:S04]  /*eee0*/  LDL.LU.64 R22, [R1+0x180] ;  /* 0x0001800001167983 */ /* 0x000ea80000300a00 */
[----:B------:R-:W2:Y:S04]  /*eef0*/  LDL.LU.64 R46, [R1+0x178] ;  /* 0x00017800012e7983 */ /* 0x000ea80000300a00 */
[----:B------:R-:W2:Y:S04]  /*ef00*/  LDL.LU.64 R20, [R1+0x170] ;  /* 0x0001700001147983 */ /* 0x000ea80000300a00 */
[----:B------:R-:W-:Y:S04]  /*ef10*/  STL.64 [R1+0x110], R8 ;  /* 0x0001100801007387 */ /* 0x000fe80000100a00 */
[----:B------:R1:W-:Y:S04]  /*ef20*/  STL.64 [R1+0xb68], R8 ;  /* 0x000b680801007387 */ /* 0x0003e80000100a00 */
[----:B-1----:R-:W2:Y:S04]  /*ef30*/  LDL.LU.64 R8, [R1+0x1e8] ;  /* 0x0001e80001087983 */ /* 0x002ea80000300a00 */
[----:B------:R-:W-:Y:S04]  /*ef40*/  STL.64 [R1+0x128], R16 ;  /* 0x0001281001007387 */ /* 0x000fe80000100a00 */
[----:B------:R1:W-:Y:S04]  /*ef50*/  STL.64 [R1+0xb80], R16 ;  /* 0x000b801001007387 */ /* 0x0003e80000100a00 */
[----:B-1----:R-:W2:Y:S01]  /*ef60*/  LDL.LU.64 R16, [R1+0x1f8] ;  /* 0x0001f80001107983 */ /* 0x002ea20000300a00 */
[----:B------:R-:W-:Y:S01]  /*ef70*/  PRMT R25, RZ, 0x7610, R25 ;  /* 0x00007610ff197816 */ /* 0x000fe20000000019 */
[----:B------:R-:W1:Y:S02]  /*ef80*/  S2R R10, SR_TID.X ;  /* 0x00000000000a7919 */ /* 0x000e640000002100 */
[----:B-1----:R-:W-:-:S04]  /*ef90*/  SHF.R.U32.HI R10, RZ, 0x6, R10 ;  /* 0x00000006ff0a7819 */ /* 0x002fc8000001160a */
[----:B------:R-:W-:Y:S02]  /*efa0*/  SGXT.U32 R11, R10, 0x1 ;  /* 0x000000010a0b781a */ /* 0x000fe40000000000 */
[----:B------:R-:W1:Y:S02]  /*efb0*/  S2R R10, SR_TID.X ;  /* 0x00000000000a7919 */ /* 0x000e640000002100 */
[----:B------:R-:W-:Y:S01]  /*efc0*/  LOP3.LUT R11, R11, 0x2, RZ, 0xfc, !PT ;  /* 0x000000020b0b7812 */ /* 0x000fe200078efcff */
[----:B--2---:R-:W-:-:S05]  /*efd0*/  IMAD.WIDE R16, R0, 0x2, R16 ;  /* 0x0000000200107825 */ /* 0x004fca00078e0210 */
[----:B------:R-:W2:Y:S01]  /*efe0*/  @!P3 LDG.E.U16 R25, desc[UR22][R16.64] ;  /* 0x000000161019b981 */ /* 0x000ea2000c1e1500 */
[----:B-1----:R-:W-:Y:S02]  /*eff0*/  SHF.R.U32.HI R10, RZ, 0x6, R10 ;  /* 0x00000006ff0a7819 */ /* 0x002fe4000001160a */
[----:B------:R-:W-:Y:S02]  /*f000*/  ISETP.GE.AND P4, PT, R11, UR13, PT ;  /* 0x0000000d0b007c0c */ /* 0x000fe4000bf86270 */
[----:B------:R-:W-:Y:S02]  /*f010*/  SGXT.U32 R11, R10, 0x1 ;  /* 0x000000010a0b781a */ /* 0x000fe40000000000 */
[----:B------:R-:W1:Y:S01]  /*f020*/  S2R R10, SR_TID.X ;  /* 0x00000000000a7919 */ /* 0x000e620000002100 */
[----:B------:R-:W-:-:S04]  /*f030*/  IMAD.WIDE R32, R0, 0x2, R32 ;  /* 0x0000000200207825 */ /* 0x000fc800078e0220 */
[C---:B------:R-:W-:Y:S01]  /*f040*/  IMAD.WIDE R48, R0.reuse, 0x2, R48 ;  /* 0x0000000200307825 */ /* 0x040fe200078e0230 */
[----:B------:R-:W-:Y:S03]  /*f050*/  STL.64 [R1+0x130], R32 ;  /* 0x0001302001007387 */ /* 0x000fe60000100a00 */
        /* <DEDUP_REMOVED lines=8> */
[----:B------:R-:W-:Y:S01]  /*f0e0*/  IMAD.WIDE R6, R0, 0x2, R6 ;  /* 0x0000000200067825 */ /* 0x000fe200078e0206 */
[----:B------:R-:W-:-:S03]  /*f0f0*/  LOP3.LUT R11, R11, 0x4, RZ, 0xfc, !PT ;  /* 0x000000040b0b7812 */ /* 0x000fc600078efcff */
[C---:B------:R-:W-:Y:S01]  /*f100*/  IMAD.WIDE R20, R0.reuse, 0x2, R20 ;  /* 0x0000000200147825 */ /* 0x040fe200078e0214 */
[----:B------:R-:W-:Y:S03]  /*f110*/  STL.64 [R1+0x160], R4 ;  /* 0x0001600401007387 */ /* 0x000fe60000100a00 */
[C---:B------:R-:W-:Y:S01]  /*f120*/  IMAD.WIDE R46, R0.reuse, 0x2, R46 ;  /* 0x00000002002e7825 */ /* 0x040fe200078e022e */
[----:B------:R-:W-:Y:S03]  /*f130*/  STL.64 [R1+0x168], R6 ;  /* 0x0001680601007387 */ /* 0x000fe60000100a00 */
[C---:B------:R-:W-:Y:S01]  /*f140*/  IMAD.WIDE R22, R0.reuse, 0x2, R22 ;  /* 0x0000000200167825 */ /* 0x040fe200078e0216 */
[----:B------:R-:W-:Y:S03]  /*f150*/  STL.64 [R1+0x170], R20 ;  /* 0x0001701401007387 */ /* 0x000fe60000100a00 */
[----:B------:R-:W-:Y:S01]  /*f160*/  IMAD.WIDE R14, R0, 0x2, R14 ;  /* 0x00000002000e7825 */ /* 0x000fe200078e020e */
[----:B------:R-:W-:Y:S01]  /*f170*/  STL.64 [R1+0x178], R46 ;  /* 0x0001782e01007387 */ /* 0x000fe20000100a00 */
[----:B------:R-:W-:-:S02]  /*f180*/  ISETP.GE.AND P5, PT, R11, UR13, PT ;  /* 0x0000000d0b007c0c */ /* 0x000fc4000bfa6270 */
[C---:B------:R-:W-:Y:S01]  /*f190*/  IMAD.WIDE R28, R0.reuse, 0x2, R28 ;  /* 0x00000002001c7825 */ /* 0x040fe200078e021c */
[----:B------:R-:W-:Y:S01]  /*f1a0*/  STL.64 [R1+0x180], R22 ;  /* 0x0001801601007387 */ /* 0x000fe20000100a00 */
[----:B-1----:R-:W-:Y:S02]  /*f1b0*/  SHF.R.U32.HI R11, RZ, 0x6, R10 ;  /* 0x00000006ff0b7819 */ /* 0x002fe4000001160a */
        /* <DEDUP_REMOVED lines=8> */
[----:B------:R-:W-:-:S02]  /*f240*/  SGXT.U32 R10, R11, 0x1 ;  /* 0x000000010b0a781a */ /* 0x000fc40000000000 */
[C---:B------:R-:W-:Y:S01]  /*f250*/  IMAD.WIDE R52, R0.reuse, 0x2, R52 ;  /* 0x0000000200347825 */ /* 0x040fe200078e0234 */
[----:B------:R-:W-:Y:S03]  /*f260*/  STL.64 [R1+0x1b0], R2 ;  /* 0x0001b00201007387 */ /* 0x000fe60000100a00 */
[C---:B------:R-:W-:Y:S01]  /*f270*/  IMAD.WIDE R50, R0.reuse, 0x2, R50 ;  /* 0x0000000200327825 */ /* 0x040fe200078e0232 */
[----:B------:R-:W-:Y:S03]  /*f280*/  STL.64 [R1+0x1b8], R18 ;  /* 0x0001b81201007387 */ /* 0x000fe60000100a00 */
[C---:B------:R-:W-:Y:S01]  /*f290*/  IMAD.WIDE R42, R0.reuse, 0x2, R42 ;  /* 0x00000002002a7825 */ /* 0x040fe200078e022a */
[----:B------:R-:W-:Y:S03]  /*f2a0*/  STL.64 [R1+0x1c0], R52 ;  /* 0x0001c03401007387 */ /* 0x000fe60000100a00 */
[----:B----4-:R-:W-:Y:S01]  /*f2b0*/  IMAD.WIDE R26, R0, 0x2, R26 ;  /* 0x00000002001a7825 */ /* 0x010fe200078e021a */
[----:B------:R-:W-:Y:S01]  /*f2c0*/  STL.64 [R1+0x1c8], R50 ;  /* 0x0001c83201007387 */ /* 0x000fe20000100a00 */
[----:B------:R-:W-:-:S02]  /*f2d0*/  LOP3.LUT R10, R10, 0x6, RZ, 0xfc, !PT ;  /* 0x000000060a0a7812 */ /* 0x000fc400078efcff */
[C---:B---3--:R-:W-:Y:S01]  /*f2e0*/  IMAD.WIDE R12, R0.reuse, 0x2, R12 ;  /* 0x00000002000c7825 */ /* 0x048fe200078e020c */
[----:B------:R-:W-:Y:S03]  /*f2f0*/  STL.64 [R1+0x1d0], R42 ;  /* 0x0001d02a01007387 */ /* 0x000fe60000100a00 */
[C---:B------:R-:W-:Y:S01]  /*f300*/  IMAD.WIDE R8, R0.reuse, 0x2, R8 ;  /* 0x0000000200087825 */ /* 0x040fe200078e0208 */
[----:B------:R-:W-:Y:S03]  /*f310*/  STL.64 [R1+0x1d8], R26 ;  /* 0x0001d81a01007387 */ /* 0x000fe60000100a00 */
[----:B------:R-:W-:Y:S01]  /*f320*/  IMAD.WIDE R40, R0, 0x2, R40 ;  /* 0x0000000200287825 */ /* 0x000fe200078e0228 */
[----:B------:R-:W-:Y:S01]  /*f330*/  STL.64 [R1+0x1e0], R12 ;  /* 0x0001e00c01007387 */ /* 0x000fe20000100a00 */
[----:B------:R-:W-:-:S03]  /*f340*/  ISETP.GE.AND P6, PT, R10, UR13, PT ;  /* 0x0000000d0a007c0c */ /* 0x000fc6000bfc6270 */
[----:B------:R-:W-:Y:S04]  /*f350*/  STL.64 [R1+0x1e8], R8 ;  /* 0x0001e80801007387 */ /* 0x000fe80000100a00 */
[----:B------:R1:W-:Y:S04]  /*f360*/  STL.64 [R1+0x1f8], R16 ;  /* 0x0001f81001007387 */ /* 0x0003e80000100a00 */
[----:B------:R-:W3:Y:S04]  /*f370*/  LDL.LU R10, [R1+0xb88] ;  /* 0x000b8800010a7983 */ /* 0x000ee80000300800 */
[----:B------:R-:W-:Y:S04]  /*f380*/  STL.64 [R1+0x1f0], R40 ;  /* 0x0001f02801007387 */ /* 0x000fe80000100a00 */
[----:B-1----:R-:W4:Y:S04]  /*f390*/  LDL.LU.64 R16, [R1+0xb80] ;  /* 0x000b800001107983 */ /* 0x002f280000300a00 */
[----:B--2---:R1:W-:Y:S04]  /*f3a0*/  STL [R1+0x420], R25 ;  /* 0x0004201901007387 */ /* 0x0043e80000100800 */
[----:B-1----:R-:W2:Y:S01]  /*f3b0*/  LDL.LU R25, [R1+0xb78] ;  /* 0x000b780001197983 */ /* 0x002ea20000300800 */
[----:B---3--:R-:W-:-:S06]  /*f3c0*/  PRMT R10, RZ, 0x7610, R10 ;  /* 0x00007610ff0a7816 */ /* 0x008fcc000000000a */
[----:B------:R-:W3:Y:S04]  /*f3d0*/  @!P4 LDG.E.U16 R10, desc[UR22][R40.64] ;  /* 0x00000016280ac981 */ /* 0x000ee8000c1e1500 */
[----:B------:R-:W4:Y:S01]  /*f3e0*/  LDL.LU.64 R40, [R1+0xb70] ;  /* 0x000b700001287983 */ /* 0x000f220000300a00 */
[----:B--2---:R-:W-:-:S06]  /*f3f0*/  PRMT R25, RZ, 0x7610, R25 ;  /* 0x00007610ff197816 */ /* 0x004fcc0000000019 */
[----:B------:R-:W2:Y:S01]  /*f400*/  @!P5 LDG.E.U16 R25, desc[UR22][R8.64] ;  /* 0x000000160819d981 */ /* 0x000ea2000c1e1500 */
[----:B------:R-:W-:Y:S01]  /*f410*/  SGXT.U32 R11, R11, 0x1 ;  /* 0x000000010b0b781a */ /* 0x000fe20000000000 */
[----:B------:R-:W1:Y:S03]  /*f420*/  S2R R24, SR_TID.X ;  /* 0x0000000000187919 */ /* 0x000e660000002100 */
[----:B------:R-:W-:-:S04]  /*f430*/  LOP3.LUT R11, R11, 0x8, RZ, 0xfc, !PT ;  /* 0x000000080b0b7812 */ /* 0x000fc800078efcff */
[----:B------:R-:W-:Y:S02]  /*f440*/  ISETP.GE.AND P0, PT, R11, UR13, PT ;  /* 0x0000000d0b007c0c */ /* 0x000fe4000bf06270 */
[----:B------:R-:W0:Y:S01]  /*f450*/  S2R R11, SR_TID.X ;  /* 0x00000000000b7919 */ /* 0x000e220000002100 */
[----:B-1----:R-:W-:-:S04]  /*f460*/  SHF.R.U32.HI R24, RZ, 0x6, R24 ;  /* 0x00000006ff187819 */ /* 0x002fc80000011618 */
[----:B------:R-:W-:Y:S02]  /*f470*/  SGXT.U32 R24, R24, 0x1 ;  /* 0x000000011818781a */ /* 0x000fe40000000000 */
[----:B0-----:R-:W-:Y:S02]  /*f480*/  SHF.R.U32.HI R11, RZ, 0x6, R11 ;  /* 0x00000006ff0b7819 */ /* 0x001fe4000001160b */
[----:B------:R-:W-:-:S04]  /*f490*/  LOP3.LUT R24, R24, 0xa, RZ, 0xfc, !PT ;  /* 0x0000000a18187812 */ /* 0x000fc800078efcff */
[----:B------:R-:W-:Y:S02]  /*f4a0*/  ISETP.GE.AND P3, PT, R24, UR13, PT ;  /* 0x0000000d18007c0c */ /* 0x000fe4000bf66270 */
[----:B------:R-:W-:Y:S02]  /*f4b0*/  SGXT.U32 R24, R11, 0x1 ;  /* 0x000000010b18781a */ /* 0x000fe40000000000 */
[----:B------:R-:W0:Y:S02]  /*f4c0*/  S2R R11, SR_TID.X ;  /* 0x00000000000b7919 */ /* 0x000e240000002100 */
[----:B0-----:R-:W-:-:S04]  /*f4d0*/  SHF.R.U32.HI R11, RZ, 0x6, R11 ;  /* 0x00000006ff0b7819 */ /* 0x001fc8000001160b */
[----:B------:R-:W-:-:S04]  /*f4e0*/  SGXT.U32 R11, R11, 0x1 ;  /* 0x000000010b0b781a */ /* 0x000fc80000000000 */
[----:B------:R-:W-:-:S04]  /*f4f0*/  LOP3.LUT R11, R11, 0xe, RZ, 0xfc, !PT ;  /* 0x0000000e0b0b7812 */ /* 0x000fc800078efcff */
[----:B------:R-:W-:Y:S01]  /*f500*/  ISETP.GE.AND P5, PT, R11, UR13, PT ;  /* 0x0000000d0b007c0c */ /* 0x000fe2000bfa6270 */
[----:B---3--:R-:W-:Y:S04]  /*f510*/  STL [R1+0x97c], R10 ;  /* 0x00097c0a01007387 */ /* 0x008fe80000100800 */
[----:B------:R-:W3:Y:S01]  /*f520*/  LDL.LU.64 R8, [R1+0xb68] ;  /* 0x000b680001087983 */ /* 0x000ee20000300a00 */
[----:B----4-:R-:W-:-:S06]  /*f530*/  PRMT R41, RZ, 0x7610, R41 ;  /* 0x00007610ff297816 */ /* 0x010fcc0000000029 */
[----:B------:R0:W4:Y:S04]  /*f540*/  @!P6 LDG.E.U16 R41, desc[UR22][R12.64] ;  /* 0x000000160c29e981 */ /* 0x000128000c1e1500 */
[----:B--2---:R-:W-:Y:S04]  /*f550*/  STL [R1+0x980], R25 ;  /* 0x0009801901007387 */ /* 0x004fe80000100800 */
[----:B------:R-:W2:Y:S01]  /*f560*/  LDL.LU R11, [R1+0xb64] ;  /* 0x000b6400010b7983 */ /* 0x000ea20000300800 */
[----:B------:R-:W-:-:S04]  /*f570*/  LOP3.LUT R24, R24, 0xc, RZ, 0xfc, !PT ;  /* 0x0000000c18187812 */ /* 0x000fc800078efcff */
[----:B------:R-:W-:Y:S02]  /*f580*/  ISETP.GE.AND P4, PT, R24, UR13, PT ;  /* 0x0000000d18007c0c */ /* 0x000fe4000bf86270 */
[----:B------:R-:W1:Y:S01]  /*f590*/  S2R R24, SR_TID.X ;  /* 0x0000000000187919 */ /* 0x000e620000002100 */
[----:B------:R-:W-:-:S06]  /*f5a0*/  PRMT R40, RZ, 0x7610, R40 ;  /* 0x00007610ff287816 */ /* 0x000fcc0000000028 */
[----:B------:R0:W3:Y:S01]  /*f5b0*/  @!P0 LDG.E.U16 R40, desc[UR22][R26.64] ;  /* 0x000000161a288981 */ /* 0x0000e2000c1e1500 */
[----:B-1----:R-:W-:-:S04]  /*f5c0*/  SHF.R.U32.HI R24, RZ, 0x6, R24 ;  /* 0x00000006ff187819 */ /* 0x002fc80000011618 */
[----:B0-----:R-:W-:-:S04]  /*f5d0*/  SGXT.U32 R12, R24, 0x1 ;  /* 0x00000001180c781a */ /* 0x001fc80000000000 */
[----:B------:R-:W-:-:S04]  /*f5e0*/  LOP3.LUT R12, R12, 0x10, RZ, 0xfc, !PT ;  /* 0x000000100c0c7812 */ /* 0x000fc800078efcff */
[----:B------:R-:W-:Y:S01]  /*f5f0*/  ISETP.GE.AND P6, PT, R12, UR13, PT ;  /* 0x0000000d0c007c0c */ /* 0x000fe2000bfc6270 */
[----:B----4-:R-:W-:Y:S04]  /*f600*/  STL [R1+0x984], R41 ;  /* 0x0009842901007387 */ /* 0x010fe80000100800 */
[----:B------:R-:W4:Y:S04]  /*f610*/  LDL.LU R12, [R1+0xb60] ;  /* 0x000b6000010c7983 */ /* 0x000f280000300800 */
[----:B------:R-:W3:Y:S01]  /*f620*/  LDL.LU.64 R26, [R1+0xb58] ;  /* 0x000b5800011a7983 */ /* 0x000ee20000300a00 */
[----:B--2---:R-:W-:-:S06]  /*f630*/  PRMT R11, RZ, 0x7610, R11 ;  /* 0x00007610ff0b7816 */ /* 0x004fcc000000000b */
[----:B------:R0:W2:Y:S04]  /*f640*/  @!P3 LDG.E.U16 R11, desc[UR22][R42.64] ;  /* 0x000000162a0bb981 */ /* 0x0000a8000c1e1500 */
[----:B------:R-:W0:Y:S01]  /*f650*/  LDL.LU.64 R42, [R1+0xb50] ;  /* 0x000b5000012a7983 */ /* 0x000e220000300a00 */
[----:B---3--:R-:W-:-:S06]  /*f660*/  PRMT R26, RZ, 0x7610, R26 ;  /* 0x00007610ff1a7816 */ /* 0x008fcc000000001a */
[----:B------:R-:W3:Y:S01]  /*f670*/  @!P4 LDG.E.U16 R26, desc[UR22][R50.64] ;  /* 0x00000016321ac981 */ /* 0x000ee2000c1e1500 */
[----:B------:R-:W-:-:S06]  /*f680*/  PRMT R27, RZ, 0x7610, R27 ;  /* 0x00007610ff1b7816 */ /* 0x000fcc000000001b */
[----:B------:R-:W4:Y:S01]  /*f690*/  @!P6 LDG.E.U16 R27, desc[UR22][R18.64] ;  /* 0x00000016121be981 */ /* 0x000f22000c1e1500 */
[----:B0-----:R-:W-:-:S06]  /*f6a0*/  PRMT R42, RZ, 0x7610, R42 ;  /* 0x00007610ff2a7816 */ /* 0x001fcc000000002a */
[----:B------:R-:W4:Y:S01]  /*f6b0*/  @!P5 LDG.E.U16 R42, desc[UR22][R52.64] ;  /* 0x00000016342ad981 */ /* 0x000f22000c1e1500 */
[----:B------:R-:W0:Y:S01]  /*f6c0*/  S2R R13, SR_TID.X ;  /* 0x00000000000d7919 */ /* 0x000e220000002100 */
[----:B------:R-:W-:-:S04]  /*f6d0*/  SGXT.U32 R24, R24, 0x1 ;  /* 0x000000011818781a */ /* 0x000fc80000000000 */
[----:B------:R-:W-:-:S04]  /*f6e0*/  LOP3.LUT R24, R24, 0x12, RZ, 0xfc, !PT ;  /* 0x0000001218187812 */ /* 0x000fc800078efcff */
[----:B------:R-:W-:Y:S02]  /*f6f0*/  ISETP.GE.AND P0, PT, R24, UR13, PT ;  /* 0x0000000d18007c0c */ /* 0x000fe4000bf06270 */
[----:B0-----:R-:W-:-:S04]  /*f700*/  SHF.R.U32.HI R13, RZ, 0x6, R13 ;  /* 0x00000006ff0d7819 */ /* 0x001fc8000001160d */
[----:B------:R-:W-:Y:S02]  /*f710*/  SGXT.U32 R24, R13, 0x1 ;  /* 0x000000010d18781a */ /* 0x000fe40000000000 */
[----:B------:R-:W0:Y:S02]  /*f720*/  S2R R13, SR_TID.X ;  /* 0x00000000000d7919 */ /* 0x000e240000002100 */
[----:B------:R-:W-:-:S04]  /*f730*/  LOP3.LUT R24, R24, 0x14, RZ, 0xfc, !PT ;  /* 0x0000001418187812 */ /* 0x000fc800078efcff */
[----:B------:R-:W-:Y:S02]  /*f740*/  ISETP.GE.AND P3, PT, R24, UR13, PT ;  /* 0x0000000d18007c0c */ /* 0x000fe4000bf66270 */
[----:B0-----:R-:W-:-:S04]  /*f750*/  SHF.R.U32.HI R13, RZ, 0x6, R13 ;  /* 0x00000006ff0d7819 */ /* 0x001fc8000001160d */
[----:B------:R-:W-:Y:S02]  /*f760*/  SGXT.U32 R24, R13, 0x1 ;  /* 0x000000010d18781a */ /* 0x000fe40000000000 */
[----:B------:R-:W0:Y:S02]  /*f770*/  S2R R13, SR_TID.X ;  /* 0x00000000000d7919 */ /* 0x000e240000002100 */
[----:B------:R-:W-:Y:S01]  /*f780*/  LOP3.LUT R24, R24, 0x16, RZ, 0xfc, !PT ;  /* 0x0000001618187812 */ /* 0x000fe200078efcff */
[----:B--2---:R-:W-:Y:S03]  /*f790*/  STL [R1+0x988], R11 ;  /* 0x0009880b01007387 */ /* 0x004fe60000100800 */
[----:B------:R-:W-:Y:S01]  /*f7a0*/  ISETP.GE.AND P4, PT, R24, UR13, PT ;  /* 0x0000000d18007c0c */ /* 0x000fe2000bf86270 */
[----:B------:R-:W2:Y:S04]  /*f7b0*/  LDL.LU.64 R50, [R1+0xb48] ;  /* 0x000b480001327983 */ /* 0x000ea80000300a00 */
[----:B---3--:R-:W-:Y:S04]  /*f7c0*/  STL [R1+0x98c], R26 ;  /* 0x00098c1a01007387 */ /* 0x008fe80000100800 */
[----:B------:R-:W3:Y:S01]  /*f7d0*/  LDL.LU.64 R52, [R1+0xb40] ;  /* 0x000b400001347983 */ /* 0x000ee20000300a00 */
[----:B0-----:R-:W-:-:S03]  /*f7e0*/  SHF.R.U32.HI R24, RZ, 0x6, R13 ;  /* 0x00000006ff187819 */ /* 0x001fc6000001160d */
[----:B----4-:R-:W-:Y:S04]  /*f7f0*/  STL [R1+0x990], R42 ;  /* 0x0009902a01007387 */ /* 0x010fe80000100800 */
[----:B------:R0:W-:Y:S02]  /*f800*/  STL [R1+0x410], R40 ;  /* 0x0004102801007387 */ /* 0x0001e40000100800 */
[----:B0-----:R-:W-:-:S04]  /*f810*/  SGXT.U32 R40, R24, 0x1 ;  /* 0x000000011828781a */ /* 0x001fc80000000000 */
[----:B------:R-:W-:-:S04]  /*f820*/  LOP3.LUT R40, R40, 0x18, RZ, 0xfc, !PT ;  /* 0x0000001828287812 */ /* 0x000fc800078efcff */
[----:B------:R-:W-:Y:S02]  /*f830*/  ISETP.GE.AND P5, PT, R40, UR13, PT ;  /* 0x0000000d28007c0c */ /* 0x000fe4000bfa6270 */
[----:B------:R-:W4:Y:S04]  /*f840*/  LDL.LU R40, [R1+0xb38] ;  /* 0x000b380001287983 */ /* 0x000f280000300800 */
[----:B------:R-:W2:Y:S04]  /*f850*/  LDL.LU.64 R18, [R1+0xb30] ;  /* 0x000b300001127983 */ /* 0x000ea80000300a00 */
[----:B------:R0:W-:Y:S04]  /*f860*/  STL [R1+0x400], R27 ;  /* 0x0004001b01007387 */ /* 0x0001e80000100800 */
[----:B0-----:R-:W2:Y:S01]  /*f870*/  LDL.LU R27, [R1+0xb28] ;  /* 0x000b2800011b7983 */ /* 0x001ea20000300800 */
[----:B------:R-:W-:-:S06]  /*f880*/  PRMT R12, RZ, 0x7610, R12 ;  /* 0x00007610ff0c7816 */ /* 0x000fcc000000000c */
[----:B------:R-:W3:Y:S01]  /*f890*/  @!P0 LDG.E.U16 R12, desc[UR22][R2.64] ;  /* 0x00000016020c8981 */ /* 0x000ee2000c1e1500 */
[----:B------:R-:W-:Y:S02]  /*f8a0*/  SGXT.U32 R24, R24, 0x1 ;  /* 0x000000011818781a */ /* 0x000fe40000000000 */
[----:B------:R-:W-:Y:S02]  /*f8b0*/  SHF.R.U32.HI R13, RZ, 0x6, R13 ;  /* 0x00000006ff0d7819 */ /* 0x000fe4000001160d */
[----:B------:R-:W-:-:S04]  /*f8c0*/  LOP3.LUT R24, R24, 0x1a, RZ, 0xfc, !PT ;  /* 0x0000001a18187812 */ /* 0x000fc800078efcff */
[----:B------:R-:W-:Y:S01]  /*f8d0*/  ISETP.GE.AND P6, PT, R24, UR13, PT ;  /* 0x0000000d18007c0c */ /* 0x000fe2000bfc6270 */
[----:B------:R-:W3:Y:S01]  /*f8e0*/  LDL.LU.64 R2, [R1+0xb20] ;  /* 0x000b200001027983 */ /* 0x000ee20000300a00 */
[----:B------:R-:W-:Y:S02]  /*f8f0*/  SGXT.U32 R24, R13, 0x1 ;  /* 0x000000010d18781a */ /* 0x000fe40000000000 */
[----:B------:R-:W-:Y:S01]  /*f900*/  PRMT R43, RZ, 0x7610, R43 ;  /* 0x00007610ff2b7816 */ /* 0x000fe2000000002b */
[----:B------:R-:W0:Y:S01]  /*f910*/  S2R R13, SR_TID.X ;  /* 0x00000000000d7919 */ /* 0x000e220000002100 */
[----:B------:R-:W-:-:S04]  /*f920*/  PRMT R42, RZ, 0x7610, R42 ;  /* 0x00007610ff2a7816 */ /* 0x000fc8000000002a */
[----:B------:R-:W4:Y:S04]  /*f930*/  @!P4 LDG.E.U16 R43, desc[UR22][R44.64] ;  /* 0x000000162c2bc981 */ /* 0x000f28000c1e1500 */
[----:B------:R-:W4:Y:S01]  /*f940*/  @!P5 LDG.E.U16 R42, desc[UR22][R28.64] ;  /* 0x000000161c2ad981 */ /* 0x000f22000c1e1500 */
[----:B--2---:R-:W-:-:S06]  /*f950*/  PRMT R27, RZ, 0x7610, R27 ;  /* 0x00007610ff1b7816 */ /* 0x004fcc000000001b */
[----:B------:R-:W2:Y:S01]  /*f960*/  @!P3 LDG.E.U16 R27, desc[UR22][R34.64] ;  /* 0x00000016221bb981 */ /* 0x000ea2000c1e1500 */
[----:B------:R-:W-:-:S04]  /*f970*/  LOP3.LUT R24, R24, 0x1c, RZ, 0xfc, !PT ;  /* 0x0000001c18187812 */ /* 0x000fc800078efcff */
[----:B------:R-:W-:Y:S02]  /*f980*/  ISETP.GE.AND P0, PT, R24, UR13, PT ;  /* 0x0000000d18007c0c */ /* 0x000fe4000bf06270 */
[----:B0-----:R-:W-:-:S04]  /*f990*/  SHF.R.U32.HI R24, RZ, 0x6, R13 ;  /* 0x00000006ff187819 */ /* 0x001fc8000001160d */
[C---:B------:R-:W-:Y:S01]  /*f9a0*/  SGXT.U32 R13, R24.reuse, 0x1 ;  /* 0x00000001180d781a */ /* 0x040fe20000000000 */
[----:B---3--:R-:W-:Y:S03]  /*f9b0*/  STL [R1+0x998], R12 ;  /* 0x0009980c01007387 */ /* 0x008fe60000100800 */
[----:B------:R-:W-:Y:S01]  /*f9c0*/  LOP3.LUT R13, R13, 0x1e, RZ, 0xfc, !PT ;  /* 0x0000001e0d0d7812 */ /* 0x000fe200078efcff */
[----:B------:R-:W3:Y:S03]  /*f9d0*/  LDL.LU.64 R34, [R1+0xb18] ;  /* 0x000b180001227983 */ /* 0x000ee60000300a00 */
[----:B------:R-:W-:Y:S02]  /*f9e0*/  ISETP.GE.AND P3, PT, R13, UR13, PT ;  /* 0x0000000d0d007c0c */ /* 0x000fe4000bf66270 */
[----:B------:R-:W-:-:S04]  /*f9f0*/  SGXT.U32 R24, R24, 0x1 ;  /* 0x000000011818781a */ /* 0x000fc80000000000 */
[----:B------:R-:W-:-:S04]  /*fa00*/  LOP3.LUT R24, R24, 0x20, RZ, 0xfc, !PT ;  /* 0x0000002018187812 */ /* 0x000fc800078efcff */
[----:B------:R-:W-:Y:S01]  /*fa10*/  ISETP.GE.AND P4, PT, R24, UR13, PT ;  /* 0x0000000d18007c0c */ /* 0x000fe2000bf86270 */
[----:B--2---:R-:W-:Y:S04]  /*fa20*/  STL [R1+0x9a8], R27 ;  /* 0x0009a81b01007387 */ /* 0x004fe80000100800 */
[----:B------:R-:W-:Y:S04]  /*fa30*/  STL [R1+0x9dc], R27 ;  /* 0x0009dc1b01007387 */ /* 0x000fe80000100800 */
[----:B------:R-:W2:Y:S04]  /*fa40*/  LDL.LU R13, [R1+0xb10] ;  /* 0x000b1000010d7983 */ /* 0x000ea80000300800 */
[----:B------:R-:W3:Y:S04]  /*fa50*/  LDL.LU.64 R44, [R1+0xb08] ;  /* 0x000b0800012c7983 */ /* 0x000ee80000300a00 */
[----:B------:R-:W3:Y:S04]  /*fa60*/  LDL.LU R24, [R1+0xb00] ;  /* 0x000b000001187983 */ /* 0x000ee80000300800 */
[----:B------:R-:W3:Y:S04]  /*fa70*/  LDL.LU.64 R28, [R1+0xaf8] ;  /* 0x000af800011c7983 */ /* 0x000ee80000300a00 */
[----:B----4-:R0:W-:Y:S02]  /*fa80*/  STL.64 [R1+0x9a0], R42 ;  /* 0x0009a02a01007387 */ /* 0x0101e40000100a00 */
[----:B0-----:R-:W0:Y:S01]  /*fa90*/  S2R R43, SR_TID.X ;  /* 0x00000000002b7919 */ /* 0x001e220000002100 */
[----:B------:R-:W-:-:S06]  /*faa0*/  PRMT R26, RZ, 0x7610, R26 ;  /* 0x00007610ff1a7816 */ /* 0x000fcc000000001a */
[----:B------:R-:W4:Y:S01]  /*fab0*/  @!P4 LDG.E.U16 R26, desc[UR22][R20.64] ;  /* 0x00000016141ac981 */ /* 0x000f22000c1e1500 */
[--C-:B0-----:R-:W-:Y:S02]  /*fac0*/  SHF.R.U32.HI R42, RZ, 0x6, R43.reuse ;  /* 0x00000006ff2a7819 */ /* 0x101fe4000001162b */
[----:B------:R-:W-:-:S04]  /*fad0*/  SHF.R.U32.HI R43, RZ, 0x6, R43 ;  /* 0x00000006ff2b7819 */ /* 0x000fc8000001162b */
[----:B------:R-:W-:-:S04]  /*fae0*/  SGXT.U32 R43, R43, 0x1 ;  /* 0x000000012b2b781a */ /* 0x000fc80000000000 */
[----:B------:R-:W-:Y:S02]  /*faf0*/  LOP3.LUT R43, R43, 0x24, RZ, 0xfc, !PT ;  /* 0x000000242b2b7812 */ /* 0x000fe400078efcff */
[----:B--2---:R-:W-:-:S06]  /*fb00*/  PRMT R13, RZ, 0x7610, R13 ;  /* 0x00007610ff0d7816 */ /* 0x004fcc000000000d */
[----:B------:R-:W2:Y:S01]  /*fb10*/  @!P6 LDG.E.U16 R13, desc[UR22][R14.64] ;  /* 0x000000160e0de981 */ /* 0x000ea2000c1e1500 */
[----:B------:R-:W-:Y:S02]  /*fb20*/  ISETP.GE.AND P6, PT, R43, UR13, PT ;  /* 0x0000000d2b007c0c */ /* 0x000fe4000bfc6270 */
[----:B---3--:R-:W-:Y:S01]  /*fb30*/  PRMT R28, RZ, 0x7610, R28 ;  /* 0x00007610ff1c7816 */ /* 0x008fe2000000001c */
[----:B------:R-:W3:Y:S01]  /*fb40*/  LDL.LU.64 R14, [R1+0xaf0] ;  /* 0x000af000010e7983 */ /* 0x000ee20000300a00 */
[----:B------:R-:W-:-:S04]  /*fb50*/  PRMT R29, RZ, 0x7610, R29 ;  /* 0x00007610ff1d7816 */ /* 0x000fc8000000001d */
[----:B------:R-:W4:Y:S05]  /*fb60*/  @!P0 LDG.E.U16 R28, desc[UR22][R22.64] ;  /* 0x00000016161c8981 */ /* 0x000f2a000c1e1500 */
[----:B------:R-:W4:Y:S01]  /*fb70*/  @!P6 LDG.E.U16 R29, desc[UR22][R4.64] ;  /* 0x00000016041de981 */ /* 0x000f22000c1e1500 */
[----:B------:R-:W-:-:S04]  /*fb80*/  SGXT.U32 R42, R42, 0x1 ;  /* 0x000000012a2a781a */ /* 0x000fc80000000000 */
[----:B------:R-:W-:-:S04]  /*fb90*/  LOP3.LUT R42, R42, 0x22, RZ, 0xfc, !PT ;  /* 0x000000222a2a7812 */ /* 0x000fc800078efcff */
[----:B------:R-:W-:Y:S02]  /*fba0*/  ISETP.GE.AND P5, PT, R42, UR13, PT ;  /* 0x0000000d2a007c0c */ /* 0x000fe4000bfa6270 */
[----:B------:R-:W0:Y:S01]  /*fbb0*/  S2R R42, SR_TID.X ;  /* 0x00000000002a7919 */ /* 0x000e220000002100 */
[----:B------:R-:W-:Y:S02]  /*fbc0*/  PRMT R44, RZ, 0x7610, R44 ;  /* 0x00007610ff2c7816 */ /* 0x000fe4000000002c */
[----:B------:R-:W-:-:S04]  /*fbd0*/  PRMT R45, RZ, 0x7610, R45 ;  /* 0x00007610ff2d7816 */ /* 0x000fc8000000002d */
[----:B------:R-:W4:Y:S01]  /*fbe0*/  @!P3 LDG.E.U16 R44, desc[UR22][R46.64] ;  /* 0x000000162e2cb981 */ /* 0x000f22000c1e1500 */
[----:B0-----:R-:W-:-:S04]  /*fbf0*/  SHF.R.U32.HI R42, RZ, 0x6, R42 ;  /* 0x00000006ff2a7819 */ /* 0x001fc8000001162a */
[----:B------:R-:W-:-:S04]  /*fc00*/  SGXT.U32 R42, R42, 0x1 ;  /* 0x000000012a2a781a */ /* 0x000fc80000000000 */
[----:B------:R-:W-:-:S04]  /*fc10*/  LOP3.LUT R42, R42, 0x26, RZ, 0xfc, !PT ;  /* 0x000000262a2a7812 */ /* 0x000fc800078efcff */
[----:B------:R-:W-:-:S13]  /*fc20*/  ISETP.GE.AND P0, PT, R42, UR13, PT ;  /* 0x0000000d2a007c0c */ /* 0x000fda000bf06270 */
[----:B------:R-:W4:Y:S01]  /*fc30*/  @!P0 LDG.E.U16 R45, desc[UR22][R30.64] ;  /* 0x000000161e2d8981 */ /* 0x000f22000c1e1500 */
[----:B------:R-:W0:Y:S01]  /*fc40*/  S2R R43, SR_TID.X ;  /* 0x00000000002b7919 */ /* 0x000e220000002100 */
[----:B------:R-:W1:Y:S01]  /*fc50*/  S2R R42, SR_TID.X ;  /* 0x00000000002a7919 */ /* 0x000e620000002100 */
[----:B0-----:R-:W-:Y:S01]  /*fc60*/  SHF.R.U32.HI R43, RZ, 0x6, R43 ;  /* 0x00000006ff2b7819 */ /* 0x001fe2000001162b */
[----:B--2---:R-:W-:Y:S04]  /*fc70*/  STL [R1+0x9b8], R13 ;  /* 0x0009b80d01007387 */ /* 0x004fe80000100800 */
[----:B------:R-:W-:Y:S04]  /*fc80*/  STL.64 [R1+0x9d0], R12 ;  /* 0x0009d00c01007387 */ /* 0x000fe80000100a00 */
[----:B------:R-:W2:Y:S01]  /*fc90*/  LDL.LU.64 R22, [R1+0xae8] ;  /* 0x000ae80001167983 */ /* 0x000ea20000300a00 */
[----:B---3--:R-:W-:-:S03]  /*fca0*/  PRMT R14, RZ, 0x7610, R14 ;  /* 0x00007610ff0e7816 */ /* 0x008fc6000000000e */
[----:B------:R-:W3:Y:S04]  /*fcb0*/  LDL.LU.64 R46, [R1+0xae0] ;  /* 0x000ae000012e7983 */ /* 0x000ee80000300a00 */
[----:B------:R-:W2:Y:S04]  /*fcc0*/  LDL.LU.64 R20, [R1+0xad8] ;  /* 0x000ad80001147983 */ /* 0x000ea80000300a00 */
[----:B----4-:R0:W-:Y:S04]  /*fcd0*/  STL.64 [R1+0x9e8], R26 ;  /* 0x0009e81a01007387 */ /* 0x0101e80000100a00 */
[----:B------:R-:W4:Y:S04]  /*fce0*/  @!P5 LDG.E.U16 R14, desc[UR22][R6.64] ;  /* 0x00000016060ed981 */ /* 0x000f28000c1e1500 */
[----:B0-----:R-:W2:Y:S04]  /*fcf0*/  LDL.64 R26, [R1+0x120] ;  /* 0x00012000011a7983 */ /* 0x001ea80000100a00 */
[----:B------:R-:W2:Y:S04]  /*fd00*/  LDL.LU.64 R6, [R1+0xad0] ;  /* 0x000ad00001067983 */ /* 0x000ea80000300a00 */
[----:B------:R-:W2:Y:S04]  /*fd10*/  LDL.LU.64 R4, [R1+0xac8] ;  /* 0x000ac80001047983 */ /* 0x000ea80000300a00 */
[----:B------:R-:W-:Y:S04]  /*fd20*/  STL.64 [R1+0x9b0], R28 ;  /* 0x0009b01c01007387 */ /* 0x000fe80000100a00 */
[----:B------:R-:W3:Y:S01]  /*fd30*/  LDL.LU.64 R30, [R1+0xac0] ;  /* 0x000ac000011e7983 */ /* 0x000ee20000300a00 */
[----:B------:R-:W-:-:S04]  /*fd40*/  SGXT.U32 R43, R43, 0x1 ;  /* 0x000000012b2b781a */ /* 0x000fc80000000000 */
[----:B------:R-:W-:-:S04]  /*fd50*/  LOP3.LUT R43, R43, 0x28, RZ, 0xfc, !PT ;  /* 0x000000282b2b7812 */ /* 0x000fc800078efcff */
[----:B------:R-:W-:Y:S02]  /*fd60*/  ISETP.GE.AND P3, PT, R43, UR13, PT ;  /* 0x0000000d2b007c0c */ /* 0x000fe4000bf66270 */
[----:B------:R-:W0:Y:S01]  /*fd70*/  S2R R43, SR_TID.X ;  /* 0x00000000002b7919 */ /* 0x000e220000002100 */
[----:B-1----:R-:W-:-:S04]  /*fd80*/  SHF.R.U32.HI R42, RZ, 0x6, R42 ;  /* 0x00000006ff2a7819 */ /* 0x002fc8000001162a */
[----:B------:R-:W-:-:S04]  /*fd90*/  SGXT.U32 R42, R42, 0x1 ;  /* 0x000000012a2a781a */ /* 0x000fc80000000000 */
[----:B------:R-:W-:-:S04]  /*fda0*/  LOP3.LUT R42, R42, 0x2a, RZ, 0xfc, !PT ;  /* 0x0000002a2a2a7812 */ /* 0x000fc800078efcff */
[----:B------:R-:W-:Y:S02]  /*fdb0*/  ISETP.GE.AND P4, PT, R42, UR13, PT ;  /* 0x0000000d2a007c0c */ /* 0x000fe4000bf86270 */
[----:B0-----:R-:W-:-:S04]  /*fdc0*/  SHF.R.U32.HI R43, RZ, 0x6, R43 ;  /* 0x00000006ff2b7819 */ /* 0x001fc8000001162b */
[----:B------:R-:W-:Y:S02]  /*fdd0*/  SGXT.U32 R42, R43, 0x1 ;  /* 0x000000012b2a781a */ /* 0x000fe40000000000 */
[----:B------:R-:W0:Y:S02]  /*fde0*/  S2R R43, SR_TID.X ;  /* 0x00000000002b7919 */ /* 0x000e240000002100 */
[----:B0-----:R-:W-:-:S04]  /*fdf0*/  SHF.R.U32.HI R43, RZ, 0x6, R43 ;  /* 0x00000006ff2b7819 */ /* 0x001fc8000001162b */
[----:B------:R-:W-:Y:S02]  /*fe00*/  SGXT.U32 R12, R43, 0x1 ;  /* 0x000000012b0c781a */ /* 0x000fe40000000000 */
[----:B------:R-:W0:Y:S01]  /*fe10*/  S2R R43, SR_TID.X ;  /* 0x00000000002b7919 */ /* 0x000e220000002100 */
[----:B------:R-:W-:-:S04]  /*fe20*/  LOP3.LUT R42, R42, 0x2c, RZ, 0xfc, !PT ;  /* 0x0000002c2a2a7812 */ /* 0x000fc800078efcff */
[----:B------:R-:W-:Y:S02]  /*fe30*/  ISETP.GE.AND P5, PT, R42, UR13, PT ;  /* 0x0000000d2a007c0c */ /* 0x000fe4000bfa6270 */
[----:B------:R-:W-:Y:S02]  /*fe40*/  LOP3.LUT R12, R12, 0x30, RZ, 0xfc, !PT ;  /* 0x000000300c0c7812 */ /* 0x000fe400078efcff */
[----:B------:R-:W-:Y:S02]  /*fe50*/  PRMT R11, RZ, 0x7610, R11 ;  /* 0x00007610ff0b7816 */ /* 0x000fe4000000000b */
[----:B------:R-:W-:Y:S02]  /*fe60*/  ISETP.GE.AND P6, PT, R12, UR13, PT ;  /* 0x0000000d0c007c0c */ /* 0x000fe4000bfc6270 */
[----:B------:R-:W-:Y:S02]  /*fe70*/  PRMT R41, RZ, 0x7610, R41 ;  /* 0x00007610ff297816 */ /* 0x000fe40000000029 */
[----:B------:R-:W4:Y:S01]  /*fe80*/  @!P3 LDG.E.U16 R11, desc[UR22][R36.64] ;  /* 0x00000016240bb981 */ /* 0x000f22000c1e1500 */
[----:B------:R-:W-:-:S03]  /*fe90*/  PRMT R15, RZ, 0x7610, R15 ;  /* 0x00007610ff0f7816 */ /* 0x000fc6000000000f */
[----:B------:R-:W-:Y:S05]  /*fea0*/  STL.64 [R1+0x9c0], R44 ;  /* 0x0009c02c01007387 */ /* 0x000fea0000100a00 */
[----:B------:R1:W4:Y:S04]  /*feb0*/  @!P6 LDG.E.U16 R41, desc[UR22][R32.64] ;  /* 0x000000162029e981 */ /* 0x000328000c1e1500 */
[----:B------:R-:W4:Y:S01]  /*fec0*/  LDL.LU.64 R36, [R1+0xab8] ;  /* 0x000ab80001247983 */ /* 0x000f220000300a00 */
[----:B0-----:R-:W-:-:S04]  /*fed0*/  SHF.R.U32.HI R42, RZ, 0x6, R43 ;  /* 0x00000006ff2a7819 */ /* 0x001fc8000001162b */
[C---:B------:R-:W-:Y:S02]  /*fee0*/  SGXT.U32 R13, R42.reuse, 0x1 ;  /* 0x000000012a0d781a */ /* 0x040fe40000000000 */
[----:B------:R-:W-:Y:S02]  /*fef0*/  SGXT.U32 R12, R42, 0x1 ;  /* 0x000000012a0c781a */ /* 0x000fe40000000000 */
[----:B------:R-:W-:Y:S02]  /*ff00*/  LOP3.LUT R13, R13, 0x32, RZ, 0xfc, !PT ;  /* 0x000000320d0d7812 */ /* 0x000fe400078efcff */
[----:B------:R-:W-:Y:S02]  /*ff10*/  LOP3.LUT R12, R12, 0x34, RZ, 0xfc, !PT ;  /* 0x000000340c0c7812 */ /* 0x000fe400078efcff */
[----:B------:R-:W-:Y:S02]  /*ff20*/  ISETP.GE.AND P0, PT, R13, UR13, PT ;  /* 0x0000000d0d007c0c */ /* 0x000fe4000bf06270 */
[----:B------:R-:W-:-:S11]  /*ff30*/  ISETP.GE.AND P3, PT, R12, UR13, PT ;  /* 0x0000000d0c007c0c */ /* 0x000fd6000bf66270 */
[----:B------:R-:W4:Y:S01]  /*ff40*/  @!P0 LDG.E.U16 R15, desc[UR22][R16.64] ;  /* 0x00000016100f8981 */ /* 0x000f22000c1e1500 */
[----:B--2---:R-:W-:-:S06]  /*ff50*/  PRMT R5, RZ, 0x7610, R5 ;  /* 0x00007610ff057816 */ /* 0x004fcc0000000005 */
[----:B------:R-:W2:Y:S01]  /*ff60*/  @!P4 LDG.E.U16 R5, desc[UR22][R38.64] ;  /* 0x000000162605c981 */ /* 0x000ea2000c1e1500 */
[----:B---3--:R-:W-:Y:S02]  /*ff70*/  PRMT R30, RZ, 0x7610, R30 ;  /* 0x00007610ff1e7816 */ /* 0x008fe4000000001e */
[----:B------:R-:W-:-:S04]  /*ff80*/  PRMT R31, RZ, 0x7610, R31 ;  /* 0x00007610ff1f7816 */ /* 0x000fc8000000001f */
[----:B------:R-:W3:Y:S04]  /*ff90*/  @!P5 LDG.E.U16 R30, desc[UR22][R48.64] ;  /* 0x00000016301ed981 */ /* 0x000ee8000c1e1500 */
[----:B------:R-:W2:Y:S04]  /*ffa0*/  LDL.LU.64 R38, [R1+0xab0] ;  /* 0x000ab00001267983 */ /* 0x000ea80000300a00 */
[----:B------:R-:W3:Y:S04]  /*ffb0*/  @!P3 LDG.E.U16 R31, desc[UR22][R26.64] ;  /* 0x000000161a1fb981 */ /* 0x000ee8000c1e1500 */
[----:B------:R-:W2:Y:S04]  /*ffc0*/  LDL.LU.64 R48, [R1+0xaa8] ;  /* 0x000aa80001307983 */ /* 0x000ea80000300a00 */
[----:B------:R-:W1:Y:S04]  /*ffd0*/  LDL.LU.64 R32, [R1+0xaa0] ;  /* 0x000aa00001207983 */ /* 0x000e680000300a00 */
[----:B------:R-:W2:Y:S01]  /*ffe0*/  LDL.LU.64 R16, [R1+0xa98] ;  /* 0x000a980001107983 */ /* 0x000ea20000300a00 */
[----:B------:R-:W-:-:S04]  /*fff0*/  SHF.R.U32.HI R43, RZ, 0x6, R43 ;  /* 0x00000006ff2b7819 */ /* 0x000fc8000001162b */
[----:B------:R-:W-:Y:S02]  /*10000*/  SGXT.U32 R12, R43, 0x1 ;  /* 0x000000012b0c781a */ /* 0x000fe40000000000 */
[----:B------:R-:W0:Y:S02]  /*10010*/  S2R R43, SR_TID.X ;  /* 0x00000000002b7919 */ /* 0x000e240000002100 */
[----:B------:R-:W-:-:S04]  /*10020*/  LOP3.LUT R12, R12, 0x38, RZ, 0xfc, !PT ;  /* 0x000000380c0c7812 */ /* 0x000fc800078efcff */
[----:B------:R-:W-:Y:S02]  /*10030*/  ISETP.GE.AND P4, PT, R12, UR13, PT ;  /* 0x0000000d0c007c0c */ /* 0x000fe4000bf86270 */
[----:B0-----:R-:W-:-:S04]  /*10040*/  SHF.R.U32.HI R42, RZ, 0x6, R43 ;  /* 0x00000006ff2a7819 */ /* 0x001fc8000001162b */
[----:B------:R-:W-:-:S04]  /*10050*/  SGXT.U32 R12, R42, 0x1 ;  /* 0x000000012a0c781a */ /* 0x000fc80000000000 */
[----:B------:R-:W-:-:S04]  /*10060*/  LOP3.LUT R12, R12, 0x3a, RZ, 0xfc, !PT ;  /* 0x0000003a0c0c7812 */ /* 0x000fc800078efcff */
[----:B------:R-:W-:Y:S02]  /*10070*/  ISETP.GE.AND P5, PT, R12, UR13, PT ;  /* 0x0000000d0c007c0c */ /* 0x000fe4000bfa6270 */
[----:B------:R-:W-:Y:S02]  /*10080*/  SGXT.U32 R12, R42, 0x1 ;  /* 0x000000012a0c781a */ /* 0x000fe40000000000 */
[----:B------:R-:W-:Y:S02]  /*10090*/  SHF.R.U32.HI R43, RZ, 0x6, R43 ;  /* 0x00000006ff2b7819 */ /* 0x000fe4000001162b */
[----:B------:R-:W-:-:S04]  /*100a0*/  LOP3.LUT R12, R12, 0x3c, RZ, 0xfc, !PT ;  /* 0x0000003c0c0c7812 */ /* 0x000fc800078efcff */
[----:B------:R-:W-:Y:S02]  /*100b0*/  ISETP.GE.AND P6, PT, R12, UR13, PT ;  /* 0x0000000d0c007c0c */ /* 0x000fe4000bfc6270 */
[----:B------:R-:W-:Y:S02]  /*100c0*/  SGXT.U32 R12, R43, 0x1 ;  /* 0x000000012b0c781a */ /* 0x000fe40000000000 */
[----:B------:R-:W0:Y:S02]  /*100d0*/  S2R R43, SR_TID.X ;  /* 0x00000000002b7919 */ /* 0x000e240000002100 */
[----:B------:R-:W-:-:S04]  /*100e0*/  LOP3.LUT R12, R12, 0x40, RZ, 0xfc, !PT ;  /* 0x000000400c0c7812 */ /* 0x000fc800078efcff */
[----:B------:R-:W-:Y:S02]  /*100f0*/  ISETP.GE.AND P0, PT, R12, UR13, PT ;  /* 0x0000000d0c007c0c */ /* 0x000fe4000bf06270 */
[----:B------:R-:W-:-:S06]  /*10100*/  PRMT R25, RZ, 0x7610, R25 ;  /* 0x00007610ff197816 */ /* 0x000fcc0000000019 */
[----:B------:R-:W2:Y:S01]  /*10110*/  @!P4 LDG.E.U16 R25, desc[UR22][R8.64] ;  /* 0x000000160819c981 */ /* 0x000ea2000c1e1500 */
[----:B0-----:R-:W-:-:S04]  /*10120*/  SHF.R.U32.HI R42, RZ, 0x6, R43 ;  /* 0x00000006ff2a7819 */ /* 0x001fc8000001162b */
[----:B------:R-:W-:Y:S02]  /*10130*/  SGXT.U32 R12, R42, 0x1 ;  /* 0x000000012a0c781a */ /* 0x000fe40000000000 */
[----:B------:R-:W-:Y:S02]  /*10140*/  SHF.R.U32.HI R43, RZ, 0x6, R43 ;  /* 0x00000006ff2b7819 */ /* 0x000fe4000001162b */
[----:B------:R-:W-:-:S04]  /*10150*/  LOP3.LUT R12, R12, 0x42, RZ, 0xfc, !PT ;  /* 0x000000420c0c7812 */ /* 0x000fc800078efcff */
[----:B------:R-:W-:Y:S02]  /*10160*/  ISETP.GE.AND P3, PT, R12, UR13, PT ;  /* 0x0000000d0c007c0c */ /* 0x000fe4000bf66270 */
[----:B------:R-:W-:-:S04]  /*10170*/  SGXT.U32 R12, R43, 0x1 ;  /* 0x000000012b0c781a */ /* 0x000fc80000000000 */
[----:B------:R-:W-:-:S04]  /*10180*/  LOP3.LUT R12, R12, 0x44, RZ, 0xfc, !PT ;  /* 0x000000440c0c7812 */ /* 0x000fc800078efcff */
[----:B------:R-:W-:Y:S02]  /*10190*/  ISETP.GE.AND P4, PT, R12, UR13, PT ;  /* 0x0000000d0c007c0c */ /* 0x000fe4000bf86270 */
[----:B------:R-:W-:Y:S01]  /*101a0*/  PRMT R10, RZ, 0x7610, R10 ;  /* 0x00007610ff0a7816 */ /* 0x000fe2000000000a */
[----:B----4-:R0:W-:Y:S05]  /*101b0*/  STL.64 [R1+0x9e0], R14 ;  /* 0x0009e00e01007387 */ /* 0x0101ea0000100a00 */
[----:B------:R-:W4:Y:S04]  /*101c0*/  @!P0 LDG.E.U16 R10, desc[UR22][R18.64] ;  /* 0x00000016120a8981 */ /* 0x000f28000c1e1500 */
[----:B---3--:R3:W-:Y:S04]  /*101d0*/  STL.64 [R1+0x9f8], R30 ;  /* 0x0009f81e01007387 */ /* 0x0087e80000100a00 */
[----:B------:R-:W3:Y:S01]  /*101e0*/  LDL.LU.64 R8, [R1+0xa90] ;  /* 0x000a900001087983 */ /* 0x000ee20000300a00 */
[----:B-1----:R-:W-:-:S02]  /*101f0*/  PRMT R32, RZ, 0x7610, R32 ;  /* 0x00007610ff207816 */ /* 0x002fc40000000020 */
[----:B--2---:R-:W-:Y:S02]  /*10200*/  PRMT R16, RZ, 0x7610, R16 ;  /* 0x00007610ff107816 */ /* 0x004fe40000000010 */
[----:B------:R-:W-:Y:S02]  /*10210*/  PRMT R17, RZ, 0x7610, R17 ;  /* 0x00007610ff117816 */ /* 0x000fe40000000011 */
[----:B------:R1:W2:Y:S01]  /*10220*/  @!P6 LDG.E.U16 R32, desc[UR22][R52.64] ;  /* 0x000000163420e981 */ /* 0x0002a2000c1e1500 */
[----:B------:R-:W-:-:S03]  /*10230*/  PRMT R33, RZ, 0x7610, R33 ;  /* 0x00007610ff217816 */ /* 0x000fc60000000021 */
[----:B------:R-:W2:Y:S04]  /*10240*/  @!P5 LDG.E.U16 R16, desc[UR22][R50.64] ;  /* 0x000000163210d981 */ /* 0x000ea8000c1e1500 */
[----:B------:R0:W2:Y:S04]  /*10250*/  @!P3 LDG.E.U16 R17, desc[UR22][R2.64] ;  /* 0x000000160211b981 */ /* 0x0000a8000c1e1500 */
[----:B------:R0:W2:Y:S04]  /*10260*/  @!P4 LDG.E.U16 R33, desc[UR22][R34.64] ;  /* 0x000000162221c981 */ /* 0x0000a8000c1e1500 */
[----:B------:R-:W2:Y:S04]  /*10270*/  LDL.LU.64 R50, [R1+0xa88] ;  /* 0x000a880001327983 */ /* 0x000ea80000300a00 */
[----:B------:R-:W1:Y:S04]  /*10280*/  LDL.LU.64 R52, [R1+0xa80] ;  /* 0x000a800001347983 */ /* 0x000e680000300a00 */
[----:B------:R-:W2:Y:S04]  /*10290*/  LDL.LU.64 R18, [R1+0xa78] ;  /* 0x000a780001127983 */ /* 0x000ea80000300a00 */
[----:B0-----:R-:W3:Y:S04]  /*102a0*/  LDL.64 R14, [R1+0x80] ;  /* 0x00008000010e7983 */ /* 0x001ee80000100a00 */
[----:B------:R-:W3:Y:S04]  /*102b0*/  LDL.LU.64 R2, [R1+0xa70] ;  /* 0x000a700001027983 */ /* 0x000ee80000300a00 */
[----:B------:R-:W4:Y:S01]  /*102c0*/  LDL.LU.64 R34, [R1+0xa68] ;  /* 0x000a680001227983 */ /* 0x000f220000300a00 */
[----:B------:R-:W0:Y:S02]  /*102d0*/  S2R R43, SR_TID.X ;  /* 0x00000000002b7919 */ /* 0x000e240000002100 */
[----:B0-----:R-:W-:-:S04]  /*102e0*/  SHF.R.U32.HI R42, RZ, 0x6, R43 ;  /* 0x00000006ff2a7819 */ /* 0x001fc8000001162b */
        /* <DEDUP_REMOVED lines=8> */
[----:B0-----:R-:W-:-:S04]  /*10370*/  SHF.R.U32.HI R43, RZ, 0x6, R43 ;  /* 0x00000006ff2b7819 */ /* 0x001fc8000001162b */
[----:B------:R-:W-:Y:S02]  /*10380*/  SGXT.U32 R12, R43, 0x1 ;  /* 0x000000012b0c781a */ /* 0x000fe40000000000 */
[----:B------:R-:W0:Y:S01]  /*10390*/  S2R R43, SR_TID.X ;  /* 0x00000000002b7919 */ /* 0x000e220000002100 */
[----:B------:R-:W-:-:S04]  /*103a0*/  SGXT.U32 R13, R42, 0x1 ;  /* 0x000000012a0d781a */ /* 0x000fc80000000000 */
[----:B------:R-:W-:-:S04]  /*103b0*/  LOP3.LUT R13, R13, 0x48, RZ, 0xfc, !PT ;  /* 0x000000480d0d7812 */ /* 0x000fc800078efcff */
[----:B------:R-:W-:Y:S02]  /*103c0*/  ISETP.GE.AND P5, PT, R13, UR13, PT ;  /* 0x0000000d0d007c0c */ /* 0x000fe4000bfa6270 */
[----:B------:R-:W-:-:S04]  /*103d0*/  LOP3.LUT R12, R12, 0x50, RZ, 0xfc, !PT ;  /* 0x000000500c0c7812 */ /* 0x000fc800078efcff */
[----:B------:R-:W-:Y:S02]  /*103e0*/  ISETP.GE.AND P3, PT, R12, UR13, PT ;  /* 0x0000000d0c007c0c */ /* 0x000fe4000bf66270 */
[----:B0-----:R-:W-:-:S04]  /*103f0*/  SHF.R.U32.HI R42, RZ, 0x6, R43 ;  /* 0x00000006ff2a7819 */ /* 0x001fc8000001162b */
[----:B------:R-:W-:-:S04]  /*10400*/  SGXT.U32 R13, R42, 0x1 ;  /* 0x000000012a0d781a */ /* 0x000fc80000000000 */
[----:B------:R-:W-:-:S04]  /*10410*/  LOP3.LUT R13, R13, 0x52, RZ, 0xfc, !PT ;  /* 0x000000520d0d7812 */ /* 0x000fc800078efcff */
[----:B------:R-:W-:Y:S02]  /*10420*/  ISETP.GE.AND P4, PT, R13, UR13, PT ;  /* 0x0000000d0d007c0c */ /* 0x000fe4000bf86270 */
[----:B-1----:R-:W-:Y:S02]  /*10430*/  PRMT R53, RZ, 0x7610, R53 ;  /* 0x00007610ff357816 */ /* 0x002fe40000000035 */
[----:B--2---:R-:W-:Y:S02]  /*10440*/  PRMT R18, RZ, 0x7610, R18 ;  /* 0x00007610ff127816 */ /* 0x004fe40000000012 */
[----:B------:R-:W-:Y:S02]  /*10450*/  PRMT R19, RZ, 0x7610, R19 ;  /* 0x00007610ff137816 */ /* 0x000fe40000000013 */
[----:B------:R-:W2:Y:S04]  /*10460*/  @!P5 LDG.E.U16 R53, desc[UR22][R22.64] ;  /* 0x000000161635d981 */ /* 0x000ea8000c1e1500 */
[----:B------:R-:W2:Y:S01]  /*10470*/  @!P6 LDG.E.U16 R18, desc[UR22][R46.64] ;  /* 0x000000162e12e981 */ /* 0x000ea2000c1e1500 */
[----:B---3--:R-:W-:-:S03]  /*10480*/  PRMT R3, RZ, 0x7610, R3 ;  /* 0x00007610ff037816 */ /* 0x008fc60000000003 */
[----:B------:R-:W3:Y:S01]  /*10490*/  @!P4 LDG.E.U16 R19, desc[UR22][R36.64] ;  /* 0x000000162413c981 */ /* 0x000ee2000c1e1500 */
[----:B----4-:R-:W-:-:S03]  /*104a0*/  PRMT R34, RZ, 0x7610, R34 ;  /* 0x00007610ff227816 */ /* 0x010fc60000000022 */
[----:B------:R-:W4:Y:S04]  /*104b0*/  LDL.LU.64 R22, [R1+0xa60] ;  /* 0x000a600001167983 */ /* 0x000f280000300a00 */
[----:B------:R-:W2:Y:S04]  /*104c0*/  LDL.LU.64 R46, [R1+0xa58] ;  /* 0x000a5800012e7983 */ /* 0x000ea80000300a00 */
[----:B------:R0:W2:Y:S04]  /*104d0*/  @!P0 LDG.E.U16 R34, desc[UR22][R20.64] ;  /* 0x0000001614228981 */ /* 0x0000a8000c1e1500 */
[----:B------:R1:W2:Y:S04]  /*104e0*/  @!P3 LDG.E.U16 R3, desc[UR22][R6.64] ;  /* 0x000000160603b981 */ /* 0x0002a8000c1e1500 */
[----:B------:R-:W0:Y:S04]  /*104f0*/  LDL.LU.64 R20, [R1+0xa50] ;  /* 0x000a500001147983 */ /* 0x000e280000300a00 */
[----:B------:R-:W1:Y:S04]  /*10500*/  LDL.LU.64 R6, [R1+0xa48] ;  /* 0x000a480001067983 */ /* 0x000e680000300a00 */
[----:B------:R-:W2:Y:S04]  /*10510*/  LDL.64 R44, [R1+0x40] ;  /* 0x00004000012c7983 */ /* 0x000ea80000100a00 */
[----:B------:R-:W2:Y:S04]  /*10520*/  LDL.64 R28, [R1+0x20] ;  /* 0x00002000011c7983 */ /* 0x000ea80000100a00 */
[----:B------:R-:W2:Y:S04]  /*10530*/  LDL.64 R26, [R1] ;  /* 0x00000000011a7983 */ /* 0x000ea80000100a00 */
[----:B------:R-:W2:Y:S01]  /*10540*/  LDL.LU.64 R36, [R1+0xa40] ;  /* 0x000a400001247983 */ /* 0x000ea20000300a00 */
        /* <DEDUP_REMOVED lines=8> */
[----:B------:R-:W3:Y:S02]  /*105d0*/  S2R R43, SR_TID.X ;  /* 0x00000000002b7919 */ /* 0x000ee40000002100 */
[----:B------:R-:W-:-:S04]  /*105e0*/  LOP3.LUT R12, R12, 0x5a, RZ, 0xfc, !PT ;  /* 0x0000005a0c0c7812 */ /* 0x000fc800078efcff */
[----:B------:R-:W-:Y:S02]  /*105f0*/  ISETP.GE.AND P0, PT, R12, UR13, PT ;  /* 0x0000000d0c007c0c */ /* 0x000fe4000bf06270 */
[----:B------:R-:W-:-:S06]  /*10600*/  PRMT R35, RZ, 0x7610, R35 ;  /* 0x00007610ff237816 */ /* 0x000fcc0000000023 */
[----:B------:R-:W4:Y:S04]  /*10610*/  @!P5 LDG.E.U16 R35, desc[UR22][R38.64] ;  /* 0x000000162623d981 */ /* 0x000f28000c1e1500 */
[----:B------:R-:W4:Y:S01]  /*10620*/  LDL.LU.64 R38, [R1+0xa38] ;  /* 0x000a380001267983 */ /* 0x000f220000300a00 */
[----:B---3--:R-:W-:-:S04]  /*10630*/  SHF.R.U32.HI R42, RZ, 0x6, R43 ;  /* 0x00000006ff2a7819 */ /* 0x008fc8000001162b */
[----:B------:R-:W-:-:S04]  /*10640*/  SGXT.U32 R12, R42, 0x1 ;  /* 0x000000012a0c781a */ /* 0x000fc80000000000 */
[----:B------:R-:W-:-:S04]  /*10650*/  LOP3.LUT R12, R12, 0x60, RZ, 0xfc, !PT ;  /* 0x000000600c0c7812 */ /* 0x000fc800078efcff */
[----:B------:R-:W-:Y:S02]  /*10660*/  ISETP.GE.AND P4, PT, R12, UR13, PT ;  /* 0x0000000d0c007c0c */ /* 0x000fe4000bf86270 */
[----:B------:R-:W-:Y:S02]  /*10670*/  SGXT.U32 R12, R42, 0x1 ;  /* 0x000000012a0c781a */ /* 0x000fe40000000000 */
[----:B------:R-:W-:Y:S02]  /*10680*/  SHF.R.U32.HI R43, RZ, 0x6, R43 ;  /* 0x00000006ff2b7819 */ /* 0x000fe4000001162b */
[----:B------:R-:W-:Y:S02]  /*10690*/  LOP3.LUT R12, R12, 0x62, RZ, 0xfc, !PT ;  /* 0x000000620c0c7812 */ /* 0x000fe400078efcff */
[----:B------:R-:W-:Y:S02]  /*106a0*/  SGXT.U32 R13, R42, 0x1 ;  /* 0x000000012a0d781a */ /* 0x000fe40000000000 */
[----:B------:R-:W-:-:S02]  /*106b0*/  ISETP.GE.AND P5, PT, R12, UR13, PT ;  /* 0x0000000d0c007c0c */ /* 0x000fc4000bfa6270 */
[----:B------:R-:W-:Y:S02]  /*106c0*/  SGXT.U32 R12, R43, 0x1 ;  /* 0x000000012b0c781a */ /* 0x000fe40000000000 */
[----:B------:R-:W3:Y:S01]  /*106d0*/  S2R R43, SR_TID.X ;  /* 0x00000000002b7919 */ /* 0x000ee20000002100 */
[----:B------:R-:W-:-:S04]  /*106e0*/  LOP3.LUT R13, R13, 0x5c, RZ, 0xfc, !PT ;  /* 0x0000005c0d0d7812 */ /* 0x000fc800078efcff */
[----:B------:R-:W-:Y:S02]  /*106f0*/  ISETP.GE.AND P3, PT, R13, UR13, PT ;  /* 0x0000000d0d007c0c */ /* 0x000fe4000bf66270 */
[----:B------:R-:W-:Y:S02]  /*10700*/  LOP3.LUT R12, R12, 0x68, RZ, 0xfc, !PT ;  /* 0x000000680c0c7812 */ /* 0x000fe400078efcff */
[----:B---3--:R-:W-:-:S04]  /*10710*/  SHF.R.U32.HI R43, RZ, 0x6, R43 ;  /* 0x00000006ff2b7819 */ /* 0x008fc8000001162b */
[----:B------:R-:W-:-:S04]  /*10720*/  SGXT.U32 R13, R43, 0x1 ;  /* 0x000000012b0d781a */ /* 0x000fc80000000000 */
[----:B------:R-:W-:Y:S02]  /*10730*/  LOP3.LUT R13, R13, 0x70, RZ, 0xfc, !PT ;  /* 0x000000700d0d7812 */ /* 0x000fe400078efcff */
[----:B0-----:R-:W-:Y:S02]  /*10740*/  PRMT R20, RZ, 0x7610, R20 ;  /* 0x00007610ff147816 */ /* 0x001fe40000000014 */
[----:B------:R-:W-:Y:S02]  /*10750*/  PRMT R21, RZ, 0x7610, R21 ;  /* 0x00007610ff157816 */ /* 0x000fe40000000015 */
[----:B-1----:R-:W-:Y:S02]  /*10760*/  PRMT R6, RZ, 0x7610, R6 ;  /* 0x00007610ff067816 */ /* 0x002fe40000000006 */
[----:B------:R-:W-:Y:S01]  /*10770*/  PRMT R7, RZ, 0x7610, R7 ;  /* 0x00007610ff077816 */ /* 0x000fe20000000007 */
[----:B------:R-:W3:Y:S04]  /*10780*/  @!P0 LDG.E.U16 R20, desc[UR22][R48.64] ;  /* 0x0000001630148981 */ /* 0x000ee8000c1e1500 */
[----:B------:R-:W3:Y:S04]  /*10790*/  @!P6 LDG.E.U16 R6, desc[UR22][R14.64] ;  /* 0x000000160e06e981 */ /* 0x000ee8000c1e1500 */
[----:B------:R-:W3:Y:S04]  /*107a0*/  @!P4 LDG.E.U16 R7, desc[UR22][R50.64] ;  /* 0x000000163207c981 */ /* 0x000ee8000c1e1500 */
[----:B------:R-:W3:Y:S01]  /*107b0*/  LDL.LU.64 R48, [R1+0xa30] ;  /* 0x000a300001307983 */ /* 0x000ee20000300a00 */
[----:B--2---:R-:W-:-:S03]  /*107c0*/  PRMT R36, RZ, 0x7610, R36 ;  /* 0x00007610ff247816 */ /* 0x004fc60000000024 */
[----:B----4-:R0:W2:Y:S04]  /*107d0*/  @!P5 LDG.E.U16 R21, desc[UR22][R22.64] ;  /* 0x000000161615d981 */ /* 0x0100a8000c1e1500 */
[----:B------:R1:W4:Y:S04]  /*107e0*/  @!P3 LDG.E.U16 R36, desc[UR22][R8.64] ;  /* 0x000000160824b981 */ /* 0x000328000c1e1500 */
[----:B------:R-:W1:Y:S04]  /*107f0*/  LDL.LU.64 R8, [R1+0xa28] ;  /* 0x000a280001087983 */ /* 0x000e680000300a00 */
[----:B------:R-:W2:Y:S04]  /*10800*/  LDL.LU.64 R14, [R1+0x30] ;  /* 0x00003000010e7983 */ /* 0x000ea80000300a00 */
[----:B------:R-:W2:Y:S04]  /*10810*/  LDL.LU.64 R50, [R1+0xa20] ;  /* 0x000a200001327983 */ /* 0x000ea80000300a00 */
[----:B------:R-:W0:Y:S01]  /*10820*/  LDL.LU.64 R22, [R1+0xa18] ;  /* 0x000a180001167983 */ /* 0x000e220000300a00 */
[----:B------:R-:W-:-:S02]  /*10830*/  ISETP.GE.AND P6, PT, R12, UR13, PT ;  /* 0x0000000d0c007c0c */ /* 0x000fc4000bfc6270 */
[----:B------:R-:W-:Y:S02]  /*10840*/  SGXT.U32 R12, R43, 0x1 ;  /* 0x000000012b0c781a */ /* 0x000fe40000000000 */
[----:B------:R-:W3:Y:S01]  /*10850*/  S2R R43, SR_TID.X ;  /* 0x00000000002b7919 */ /* 0x000ee20000002100 */
[----:B------:R-:W-:Y:S02]  /*10860*/  ISETP.GE.AND P0, PT, R13, UR13, PT ;  /* 0x0000000d0d007c0c */ /* 0x000fe4000bf06270 */
[----:B------:R-:W-:-:S04]  /*10870*/  LOP3.LUT R12, R12, 0x78, RZ, 0xfc, !PT ;  /* 0x000000780c0c7812 */ /* 0x000fc800078efcff */
[----:B------:R-:W-:Y:S02]  /*10880*/  ISETP.GE.AND P3, PT, R12, UR13, PT ;  /* 0x0000000d0c007c0c */ /* 0x000fe4000bf66270 */
[--C-:B---3--:R-:W-:Y:S02]  /*10890*/  SHF.R.U32.HI R42, RZ, 0x6, R43.reuse ;  /* 0x00000006ff2a7819 */ /* 0x108fe4000001162b */
[----:B------:R-:W-:-:S04]  /*108a0*/  SHF.R.U32.HI R43, RZ, 0x6, R43 ;  /* 0x00000006ff2b7819 */ /* 0x000fc8000001162b */
[----:B------:R-:W-:Y:S02]  /*108b0*/  SGXT.U32 R13, R43, 0x1 ;  /* 0x000000012b0d781a */ /* 0x000fe40000000000 */
[----:B------:R-:W3:Y:S01]  /*108c0*/  S2R R43, SR_TID.X ;  /* 0x00000000002b7919 */ /* 0x000ee20000002100 */
[----:B------:R-:W-:-:S04]  /*108d0*/  SGXT.U32 R12, R42, 0x1 ;  /* 0x000000012a0c781a */ /* 0x000fc80000000000 */
[----:B------:R-:W-:-:S04]  /*108e0*/  LOP3.LUT R12, R12, 0x64, RZ, 0xfc, !PT ;  /* 0x000000640c0c7812 */ /* 0x000fc800078efcff */
[----:B------:R-:W-:Y:S02]  /*108f0*/  ISETP.GE.AND P4, PT, R12, UR13, PT ;  /* 0x0000000d0c007c0c */ /* 0x000fe4000bf86270 */
[----:B------:R-:W-:-:S11]  /*10900*/  PRMT R37, RZ, 0x7610, R37 ;  /* 0x00007610ff257816 */ /* 0x000fd60000000025 */
[----:B------:R-:W4:Y:S01]  /*10910*/  @!P4 LDG.E.U16 R37, desc[UR22][R46.64] ;  /* 0x000000162e25c981 */ /* 0x000f22000c1e1500 */
[----:B---3--:R-:W-:-:S03]  /*10920*/  SHF.R.U32.HI R12, RZ, 0x6, R43 ;  /* 0x00000006ff0c7819 */ /* 0x008fc6000001162b */
[----:B------:R-:W3:Y:S04]  /*10930*/  LDL.LU.64 R42, [R1+0xd8] ;  /* 0x0000d800012a7983 */ /* 0x000ee80000300a00 */
[----:B------:R-:W4:Y:S01]  /*10940*/  LDL.LU.64 R46, [R1+0xa10] ;  /* 0x000a1000012e7983 */ /* 0x000f220000300a00 */
[----:B------:R-:W-:-:S04]  /*10950*/  LOP3.LUT R13, R13, 0x6a, RZ, 0xfc, !PT ;  /* 0x0000006a0d0d7812 */ /* 0x000fc800078efcff */
[----:B------:R-:W-:Y:S02]  /*10960*/  ISETP.GE.AND P5, PT, R13, UR13, PT ;  /* 0x0000000d0d007c0c */ /* 0x000fe4000bfa6270 */
[----:B------:R-:W-:Y:S02]  /*10970*/  SGXT.U32 R13, R12, 0x1 ;  /* 0x000000010c0d781a */ /* 0x000fe40000000000 */
[----:B------:R-:W-:Y:S02]  /*10980*/  PRMT R2, RZ, 0x7610, R2 ;  /* 0x00007610ff027816 */ /* 0x000fe40000000002 */
[----:B------:R-:W-:-:S04]  /*10990*/  LOP3.LUT R13, R13, 0x72, RZ, 0xfc, !PT ;  /* 0x000000720d0d7812 */ /* 0x000fc800078efcff */
[----:B------:R-:W4:Y:S01]  /*109a0*/  @!P6 LDG.E.U16 R2, desc[UR22][R44.64] ;  /* 0x000000162c02e981 */ /* 0x000f22000c1e1500 */
[----:B------:R-:W-:Y:S02]  /*109b0*/  ISETP.GE.AND P6, PT, R13, UR13, PT ;  /* 0x0000000d0d007c0c */ /* 0x000fe4000bfc6270 */
[----:B0-----:R-:W-:-:S06]  /*109c0*/  PRMT R22, RZ, 0x7610, R22 ;  /* 0x00007610ff167816 */ /* 0x001fcc0000000016 */
[----:B------:R-:W4:Y:S04]  /*109d0*/  @!P5 LDG.E.U16 R22, desc[UR22][R38.64] ;  /* 0x000000162616d981 */ /* 0x000f28000c1e1500 */
[----:B------:R-:W4:Y:S01]  /*109e0*/  LDL.LU.64 R38, [R1+0xa08] ;  /* 0x000a080001267983 */ /* 0x000f220000300a00 */
[----:B------:R-:W-:Y:S01]  /*109f0*/  PRMT R23, RZ, 0x7610, R23 ;  /* 0x00007610ff177816 */ /* 0x000fe20000000017 */
[----:B--2---:R-:W-:Y:S01]  /*10a00*/  IMAD.WIDE R14, R0, 0x2, R14 ;  /* 0x00000002000e7825 */ /* 0x004fe200078e020e */
[----:B-1----:R-:W-:-:S04]  /*10a10*/  PRMT R8, RZ, 0x7610, R8 ;  /* 0x00007610ff087816 */ /* 0x002fc80000000008 */
[----:B------:R-:W-:Y:S04]  /*10a20*/  STL.64 [R1+0x30], R14 ;  /* 0x0000300e01007387 */ /* 0x000fe80000100a00 */
[----:B------:R-:W2:Y:S04]  /*10a30*/  @!P6 LDG.E.U16 R23, desc[UR22][R48.64] ;  /* 0x000000163017e981 */ /* 0x000ea8000c1e1500 */
[----:B------:R-:W2:Y:S04]  /*10a40*/  @!P0 LDG.E.U16 R8, desc[UR22][R28.64] ;  /* 0x000000161c088981 */ /* 0x000ea8000c1e1500 */
[----:B------:R-:W2:Y:S04]  /*10a50*/  LDL.LU.64 R48, [R1+0xa00] ;  /* 0x000a000001307983 */ /* 0x000ea80000300a00 */
[----:B------:R-:W2:Y:S04]  /*10a60*/  LDL.LU.64 R30, [R1+0x138] ;  /* 0x00013800011e7983 */ /* 0x000ea80000300a00 */
[----:B------:R-:W2:Y:S04]  /*10a70*/  LDL.LU.64 R28, [R1+0x118] ;  /* 0x00011800011c7983 */ /* 0x000ea80000300a00 */
[----:B------:R-:W2:Y:S01]  /*10a80*/  LDL.LU.64 R44, [R1+0xf8] ;  /* 0x0000f800012c7983 */ /* 0x000ea20000300a00 */
[----:B------:R-:W-:-:S06]  /*10a90*/  PRMT R9, RZ, 0x7610, R9 ;  /* 0x00007610ff097816 */ /* 0x000fcc0000000009 */
[----:B------:R-:W2:Y:S01]  /*10aa0*/  @!P3 LDG.E.U16 R9, desc[UR22][R26.64] ;  /* 0x000000161a09b981 */ /* 0x000ea2000c1e1500 */
[----:B---3--:R-:W-:-:S05]  /*10ab0*/  IMAD.WIDE R42, R0, 0x2, R42 ;  /* 0x00000002002a7825 */ /* 0x008fca00078e022a */
[----:B------:R-:W-:Y:S04]  /*10ac0*/  STL.64 [R1+0xd8], R42 ;  /* 0x0000d82a01007387 */ /* 0x000fe80000100a00 */
[----:B----4-:R-:W-:Y:S04]  /*10ad0*/  STL [R1+0x594], R46 ;  /* 0x0005942e01007387 */ /* 0x010fe80000100800 */
[----:B------:R-:W-:Y:S04]  /*10ae0*/  STL [R1+0x590], R47 ;  /* 0x0005902f01007387 */ /* 0x000fe80000100800 */
[----:B------:R0:W-:Y:S04]  /*10af0*/  STL.64 [R1+0x6a0], R46 ;  /* 0x0006a02e01007387 */ /* 0x0001e80000100a00 */
[----:B------:R-:W3:Y:S01]  /*10b00*/  LDL.LU.64 R26, [R1+0xb8] ;  /* 0x0000b800011a7983 */ /* 0x000ee20000300a00 */
[----:B------:R-:W1:Y:S01]  /*10b10*/  S2R R13, SR_TID.X ;  /* 0x00000000000d7919 */ /* 0x000e620000002100 */
[----:B------:R-:W-:-:S04]  /*10b20*/  SGXT.U32 R12, R12, 0x1 ;  /* 0x000000010c0c781a */ /* 0x000fc80000000000 */
[----:B------:R-:W-:-:S04]  /*10b30*/  LOP3.LUT R12, R12, 0x7a, RZ, 0xfc, !PT ;  /* 0x0000007a0c0c7812 */ /* 0x000fc800078efcff */
[----:B------:R-:W-:Y:S02]  /*10b40*/  ISETP.GE.AND P0, PT, R12, UR13, PT ;  /* 0x0000000d0c007c0c */ /* 0x000fe4000bf06270 */
[----:B------:R-:W4:Y:S01]  /*10b50*/  S2R R12, SR_TID.X ;  /* 0x00000000000c7919 */ /* 0x000f220000002100 */
[----:B-1----:R-:W-:-:S04]  /*10b60*/  SHF.R.U32.HI R13, RZ, 0x6, R13 ;  /* 0x00000006ff0d7819 */ /* 0x002fc8000001160d */
[----:B------:R-:W-:-:S04]  /*10b70*/  SGXT.U32 R13, R13, 0x1 ;  /* 0x000000010d0d781a */ /* 0x000fc80000000000 */
[----:B------:R-:W-:-:S04]  /*10b80*/  LOP3.LUT R13, R13, 0x6c, RZ, 0xfc, !PT ;  /* 0x0000006c0d0d7812 */ /* 0x000fc800078efcff */
[----:B------:R-:W-:Y:S02]  /*10b90*/  ISETP.GE.AND P3, PT, R13, UR13, PT ;  /* 0x0000000d0d007c0c */ /* 0x000fe4000bf66270 */
[----:B------:R-:W1:Y:S01]  /*10ba0*/  S2R R13, SR_TID.X ;  /* 0x00000000000d7919 */ /* 0x000e620000002100 */
[----:B----4-:R-:W-:-:S04]  /*10bb0*/  SHF.R.U32.HI R12, RZ, 0x6, R12 ;  /* 0x00000006ff0c7819 */ /* 0x010fc8000001160c */
[----:B------:R-:W-:-:S04]  /*10bc0*/  SGXT.U32 R12, R12, 0x1 ;  /* 0x000000010c0c781a */ /* 0x000fc80000000000 */
[----:B------:R-:W-:-:S04]  /*10bd0*/  LOP3.LUT R12, R12, 0x74, RZ, 0xfc, !PT ;  /* 0x000000740c0c7812 */ /* 0x000fc800078efcff */
[----:B------:R-:W-:Y:S02]  /*10be0*/  ISETP.GE.AND P4, PT, R12, UR13, PT ;  /* 0x0000000d0c007c0c */ /* 0x000fe4000bf86270 */
[----:B-1----:R-:W-:-:S04]  /*10bf0*/  SHF.R.U32.HI R13, RZ, 0x6, R13 ;  /* 0x00000006ff0d7819 */ /* 0x002fc8000001160d */
[----:B------:R-:W-:Y:S02]  /*10c00*/  SGXT.U32 R12, R13, 0x1 ;  /* 0x000000010d0c781a */ /* 0x000fe40000000000 */
[----:B------:R-:W1:Y:S02]  /*10c10*/  S2R R13, SR_TID.X ;  /* 0x00000000000d7919 */ /* 0x000e640000002100 */
[----:B------:R-:W-:-:S04]  /*10c20*/  LOP3.LUT R12, R12, 0x7c, RZ, 0xfc, !PT ;  /* 0x0000007c0c0c7812 */ /* 0x000fc800078efcff */
[----:B------:R-:W-:Y:S02]  /*10c30*/  ISETP.GE.AND P5, PT, R12, UR13, PT ;  /* 0x0000000d0c007c0c */ /* 0x000fe4000bfa6270 */
[----:B------:R-:W-:-:S06]  /*10c40*/  PRMT R24, RZ, 0x7610, R24 ;  /* 0x00007610ff187816 */ /* 0x000fcc0000000018 */
[----:B------:R0:W4:Y:S01]  /*10c50*/  @!P0 LDG.E.U16 R24, desc[UR22][R46.64] ;  /* 0x000000162e188981 */ /* 0x000122000c1e1500 */
[--C-:B-1----:R-:W-:Y:S02]  /*10c60*/  SHF.R.U32.HI R12, RZ, 0x6, R13.reuse ;  /* 0x00000006ff0c7819 */ /* 0x102fe4000001160d */
[----:B------:R-:W-:Y:S02]  /*10c70*/  SHF.R.U32.HI R13, RZ, 0x6, R13 ;  /* 0x00000006ff0d7819 */ /* 0x000fe4000001160d */
[----:B------:R-:W-:-:S04]  /*10c80*/  SGXT.U32 R12, R12, 0x1 ;  /* 0x000000010c0c781a */ /* 0x000fc80000000000 */
[----:B------:R-:W-:-:S04]  /*10c90*/  LOP3.LUT R12, R12, 0x2e, RZ, 0xfc, !PT ;  /* 0x0000002e0c0c7812 */ /* 0x000fc800078efcff */
[----:B------:R-:W-:Y:S02]  /*10ca0*/  ISETP.GE.AND P0, PT, R12, UR13, PT ;  /* 0x0000000d0c007c0c */ /* 0x000fe4000bf06270 */
[----:B------:R-:W-:Y:S02]  /*10cb0*/  SGXT.U32 R12, R13, 0x1 ;  /* 0x000000010d0c781a */ /* 0x000fe40000000000 */
[----:B0-----:R-:W-:Y:S02]  /*10cc0*/  PRMT R47, RZ, 0x7610, R47 ;  /* 0x00007610ff2f7816 */ /* 0x001fe4000000002f */
[----:B------:R-:W-:-:S04]  /*10cd0*/  LOP3.LUT R12, R12, 0x46, RZ, 0xfc, !PT ;  /* 0x000000460c0c7812 */ /* 0x000fc800078efcff */
[----:B------:R-:W-:Y:S02]  /*10ce0*/  ISETP.GE.AND P6, PT, R12, UR13, PT ;  /* 0x0000000d0c007c0c */ /* 0x000fe4000bfc6270 */
[----:B------:R-:W-:Y:S02]  /*10cf0*/  PRMT R46, RZ, 0x7610, R46 ;  /* 0x00007610ff2e7816 */ /* 0x000fe4000000002e */
[----:B------:R-:W-:-:S06]  /*10d00*/  PRMT R39, RZ, 0x7610, R39 ;  /* 0x00007610ff277816 */ /* 0x000fcc0000000027 */
[----:B------:R0:W4:Y:S01]  /*10d10*/  @!P4 LDG.E.U16 R39, desc[UR22][R50.64] ;  /* 0x000000163227c981 */ /* 0x000122000c1e1500 */
[----:B------:R-:W-:-:S06]  /*10d20*/  PRMT R38, RZ, 0x7610, R38 ;  /* 0x00007610ff267816 */ /* 0x000fcc0000000026 */
[----:B------:R1:W4:Y:S01]  /*10d30*/  @!P3 LDG.E.U16 R38, desc[UR22][R14.64] ;  /* 0x000000160e26b981 */ /* 0x000322000c1e1500 */
[----:B0-----:R-:W0:Y:S01]  /*10d40*/  S2R R50, SR_TID.X ;  /* 0x0000000000327919 */ /* 0x001e220000002100 */
[----:B-1----:R-:W-:-:S04]  /*10d50*/  SGXT.U32 R14, R13, 0x1 ;  /* 0x000000010d0e781a */ /* 0x002fc80000000000 */
[----:B------:R-:W-:Y:S02]  /*10d60*/  LOP3.LUT R14, R14, 0x36, RZ, 0xfc, !PT ;  /* 0x000000360e0e7812 */ /* 0x000fe400078efcff */
[----:B------:R-:W-:Y:S02]  /*10d70*/  SGXT.U32 R13, R13, 0x1 ;  /* 0x000000010d0d781a */ /* 0x000fe40000000000 */
[----:B------:R-:W-:Y:S02]  /*10d80*/  ISETP.GE.AND P3, PT, R14, UR13, PT ;  /* 0x0000000d0e007c0c */ /* 0x000fe4000bf66270 */
[----:B------:R-:W-:Y:S01]  /*10d90*/  LOP3.LUT R13, R13, 0x3e, RZ, 0xfc, !PT ;  /* 0x0000003e0d0d7812 */ /* 0x000fe200078efcff */
[C---:B--2---:R-:W-:Y:S01]  /*10da0*/  IMAD.WIDE R44, R0.reuse, 0x2, R44 ;  /* 0x00000002002c7825 */ /* 0x044fe200078e022c */
[----:B------:R-:W2:Y:S02]  /*10db0*/  LDL.LU.64 R14, [R1+0x88] ;  /* 0x00008800010e7983 */ /* 0x000ea40000300a00 */
[----:B------:R-:W-:Y:S01]  /*10dc0*/  ISETP.GE.AND P4, PT, R13, UR13, PT ;  /* 0x0000000d0d007c0c */ /* 0x000fe2000bf86270 */
[----:B------:R-:W-:Y:S01]  /*10dd0*/  IMAD.WIDE R28, R0, 0x2, R28 ;  /* 0x00000002001c7825 */ /* 0x000fe200078e021c */
[----:B------:R-:W4:Y:S04]  /*10de0*/  LDL.LU.64 R12, [R1+0x68] ;  /* 0x00006800010c7983 */ /* 0x000f280000300a00 */
[----:B------:R-:W-:Y:S01]  /*10df0*/  STL.64 [R1+0xf8], R44 ;  /* 0x0000f82c01007387 */ /* 0x000fe20000100a00 */
[----:B0-----:R-:W-:-:S03]  /*10e00*/  SHF.R.U32.HI R51, RZ, 0x6, R50 ;  /* 0x00000006ff337819 */ /* 0x001fc60000011632 */
[----:B------:R0:W-:Y:S04]  /*10e10*/  STL.64 [R1+0x118], R28 ;  /* 0x0001181c01007387 */ /* 0x0001e80000100a00 */
[----:B------:R0:W4:Y:S01]  /*10e20*/  @!P3 LDG.E.U16 R47, desc[UR22][R28.64] ;  /* 0x000000161c2fb981 */ /* 0x000122000c1e1500 */
[----:B------:R-:W-:-:S03]  /*10e30*/  SHF.R.U32.HI R50, RZ, 0x6, R50 ;  /* 0x00000006ff327819 */ /* 0x000fc60000011632 */
[----:B------:R-:W4:Y:S01]  /*10e40*/  @!P4 LDG.E.U16 R46, desc[UR22][R44.64] ;  /* 0x000000162c2ec981 */ /* 0x000f22000c1e1500 */
[----:B0-----:R-:W-:-:S04]  /*10e50*/  SGXT.U32 R28, R51, 0x1 ;  /* 0x00000001331c781a */ /* 0x001fc80000000000 */
[----:B------:R-:W-:Y:S02]  /*10e60*/  LOP3.LUT R28, R28, 0x4e, RZ, 0xfc, !PT ;  /* 0x0000004e1c1c7812 */ /* 0x000fe400078efcff */
[----:B------:R-:W-:Y:S02]  /*10e70*/  SGXT.U32 R29, R50, 0x1 ;  /* 0x00000001321d781a */ /* 0x000fe40000000000 */
[----:B------:R-:W-:Y:S02]  /*10e80*/  ISETP.GE.AND P4, PT, R28, UR13, PT ;  /* 0x0000000d1c007c0c */ /* 0x000fe4000bf86270 */
[----:B------:R-:W-:Y:S02]  /*10e90*/  SGXT.U32 R28, R50, 0x1 ;  /* 0x00000001321c781a */ /* 0x000fe40000000000 */
[----:B------:R-:W0:Y:S01]  /*10ea0*/  S2R R50, SR_TID.X ;  /* 0x0000000000327919 */ /* 0x000e220000002100 */
[----:B------:R-:W-:Y:S01]  /*10eb0*/  IMAD.WIDE R30, R0, 0x2, R30 ;  /* 0x00000002001e7825 */ /* 0x000fe200078e021e */
[----:B------:R-:W-:-:S04]  /*10ec0*/  PRMT R40, RZ, 0x7610, R40 ;  /* 0x00007610ff287816 */ /* 0x000fc80000000028 */
[----:B------:R-:W-:Y:S04]  /*10ed0*/  STL.64 [R1+0x138], R30 ;  /* 0x0001381e01007387 */ /* 0x000fe80000100a00 */
[----:B------:R-:W-:Y:S01]  /*10ee0*/  STL [R1+0x59c], R48 ;  /* 0x00059c3001007387 */ /* 0x000fe20000100800 */
[----:B------:R-:W-:-:S03]  /*10ef0*/  PRMT R4, RZ, 0x7610, R4 ;  /* 0x00007610ff047816 */ /* 0x000fc60000000004 */
[----:B------:R-:W-:Y:S04]  /*10f00*/  STL [R1+0x598], R49 ;  /* 0x0005983101007387 */ /* 0x000fe80000100800 */
[----:B------:R1:W4:Y:S04]  /*10f10*/  @!P5 LDG.E.U16 R40, desc[UR22][R48.64] ;  /* 0x000000163028d981 */ /* 0x000328000c1e1500 */
[----:B------:R1:W-:Y:S01]  /*10f20*/  STL.64 [R1+0x680], R48 ;  /* 0x0006803001007387 */ /* 0x0003e20000100a00 */
[----:B---3--:R-:W-:Y:S01]  /*10f30*/  IMAD.WIDE R26, R0, 0x2, R26 ;  /* 0x00000002001a7825 */ /* 0x008fe200078e021a */
[----:B------:R-:W-:-:S02]  /*10f40*/  LOP3.LUT R29, R29, 0x56, RZ, 0xfc, !PT ;  /* 0x000000561d1d7812 */ /* 0x000fc400078efcff */
[----:B------:R-:W-:Y:S01]  /*10f50*/  LOP3.LUT R28, R28, 0x5e, RZ, 0xfc, !PT ;  /* 0x0000005e1c1c7812 */ /* 0x000fe200078efcff */
[----:B------:R-:W3:Y:S01]  /*10f60*/  @!P6 LDG.E.U16 R4, desc[UR22][R42.64] ;  /* 0x000000162a04e981 */ /* 0x000ee2000c1e1500 */
[----:B0-----:R-:W-:Y:S02]  /*10f70*/  SHF.R.U32.HI R50, RZ, 0x6, R50 ;  /* 0x00000006ff327819 */ /* 0x001fe40000011632 */
[----:B-1----:R-:W-:Y:S02]  /*10f80*/  PRMT R49, RZ, 0x7610, R49 ;  /* 0x00007610ff317816 */ /* 0x002fe40000000031 */
[----:B------:R-:W-:Y:S02]  /*10f90*/  SGXT.U32 R50, R50, 0x1 ;  /* 0x000000013232781a */ /* 0x000fe40000000000 */
[----:B------:R-:W-:Y:S02]  /*10fa0*/  PRMT R52, RZ, 0x7610, R52 ;  /* 0x00007610ff347816 */ /* 0x000fe40000000034 */
[----:B------:R-:W3:Y:S01]  /*10fb0*/  @!P0 LDG.E.U16 R49, desc[UR22][R30.64] ;  /* 0x000000161e318981 */ /* 0x000ee2000c1e1500 */
[----:B------:R-:W-:-:S02]  /*10fc0*/  LOP3.LUT R50, R50, 0x66, RZ, 0xfc, !PT ;  /* 0x0000006632327812 */ /* 0x000fc400078efcff */
[----:B------:R-:W-:Y:S01]  /*10fd0*/  ISETP.GE.AND P5, PT, R29, UR13, PT ;  /* 0x0000000d1d007c0c */ /* 0x000fe2000bfa6270 */
[----:B------:R0:W3:Y:S01]  /*10fe0*/  @!P4 LDG.E.U16 R52, desc[UR22][R26.64] ;  /* 0x000000161a34c981 */ /* 0x0000e2000c1e1500 */
[----:B------:R-:W-:-:S03]  /*10ff0*/  ISETP.GE.AND P3, PT, R28, UR13, PT ;  /* 0x0000000d1c007c0c */ /* 0x000fc6000bf66270 */
[----:B------:R-:W3:Y:S04]  /*11000*/  LDL.LU.64 R30, [R1+0x9f8] ;  /* 0x0009f800011e7983 */ /* 0x000ee80000300a00 */
[----:B------:R-:W3:Y:S01]  /*11010*/  LDL.LU.64 R42, [R1+0x8] ;  /* 0x00000800012a7983 */ /* 0x000ee20000300a00 */
[----:B------:R-:W-:-:S03]  /*11020*/  ISETP.GE.AND P0, PT, R50, UR13, PT ;  /* 0x0000000d32007c0c */ /* 0x000fc6000bf06270 */
[----:B------:R1:W-:Y:S04]  /*11030*/  STL.64 [R1+0xb8], R26 ;  /* 0x0000b81a01007387 */ /* 0x0003e80000100a00 */
[----:B------:R-:W3:Y:S04]  /*11040*/  LDL.LU.64 R44, [R1+0x48] ;  /* 0x00004800012c7983 */ /* 0x000ee80000300a00 */
[----:B------:R-:W3:Y:S04]  /*11050*/  LDL.LU.64 R28, [R1+0x28] ;  /* 0x00002800011c7983 */ /* 0x000ee80000300a00 */
[----:B------:R-:W3:Y:S04]  /*11060*/  LDL.LU R48, [R1+0x400] ;  /* 0x0004000001307983 */ /* 0x000ee80000300800 */
[----:B------:R-:W3:Y:S04]  /*11070*/  LDL.LU R50, [R1+0x9f0] ;  /* 0x0009f00001327983 */ /* 0x000ee80000300800 */
[----:B-1----:R-:W0:Y:S01]  /*11080*/  LDL.LU.64 R26, [R1+0x9e8] ;  /* 0x0009e800011a7983 */ /* 0x002e220000300a00 */
[----:B--2---:R-:W-:-:S04]  /*11090*/  IMAD.WIDE R14, R0, 0x2, R14 ;  /* 0x00000002000e7825 */ /* 0x004fc800078e020e */
[----:B----4-:R-:W-:Y:S01]  /*110a0*/  IMAD.WIDE R12, R0, 0x2, R12 ;  /* 0x00000002000c7825 */ /* 0x010fe200078e020c */
[----:B0-----:R-:W-:Y:S02]  /*110b0*/  PRMT R27, RZ, 0x7610, R27 ;  /* 0x00007610ff1b7816 */ /* 0x001fe4000000001b */
[----:B---3--:R-:W-:-:S04]  /*110c0*/  PRMT R50, RZ, 0x7610, R50 ;  /* 0x00007610ff327816 */ /* 0x008fc80000000032 */
[----:B------:R-:W2:Y:S04]  /*110d0*/  @!P5 LDG.E.U16 R27, desc[UR22][R14.64] ;  /* 0x000000160e1bd981 */ /* 0x000ea8000c1e1500 */
[----:B------:R-:W3:Y:S01]  /*110e0*/  @!P3 LDG.E.U16 R50, desc[UR22][R12.64] ;  /* 0x000000160c32b981 */ /* 0x000ee2000c1e1500 */
[----:B------:R-:W0:Y:S03]  /*110f0*/  S2R R51, SR_TID.X ;  /* 0x0000000000337919 */ /* 0x000e260000002100 */
[----:B------:R-:W-:Y:S04]  /*11100*/  STL [R1+0x45c], R52 ;  /* 0x00045c3401007387 */ /* 0x000fe80000100800 */
[----:B------:R-:W-:Y:S04]  /*11110*/  STL.64 [R1+0x68], R12 ;  /* 0x0000680c01007387 */ /* 0x000fe80000100a00 */
[----:B------:R1:W-:Y:S04]  /*11120*/  STL.64 [R1+0x88], R14 ;  /* 0x0000880e01007387 */ /* 0x0003e80000100a00 */
[----:B-1----:R-:W4:Y:S01]  /*11130*/  LDL.LU.64 R14, [R1+0x9e0] ;  /* 0x0009e000010e7983 */ /* 0x002f220000300a00 */
[----:B0-----:R-:W-:-:S04]  /*11140*/  SHF.R.U32.HI R52, RZ, 0x6, R51 ;  /* 0x00000006ff347819 */ /* 0x001fc80000011633 */
[----:B------:R-:W-:Y:S02]  /*11150*/  SGXT.U32 R52, R52, 0x1 ;  /* 0x000000013434781a */ /* 0x000fe40000000000 */
[----:B------:R-:W-:Y:S02]  /*11160*/  SHF.R.U32.HI R51, RZ, 0x6, R51 ;  /* 0x00000006ff337819 */ /* 0x000fe40000011633 */
[----:B------:R-:W-:-:S04]  /*11170*/  LOP3.LUT R52, R52, 0x6e, RZ, 0xfc, !PT ;  /* 0x0000006e34347812 */ /* 0x000fc800078efcff */
[----:B------:R-:W-:Y:S02]  /*11180*/  ISETP.GE.AND P4, PT, R52, UR13, PT ;  /* 0x0000000d34007c0c */ /* 0x000fe4000bf86270 */
[----:B------:R-:W-:-:S04]  /*11190*/  SGXT.U32 R52, R51, 0x1 ;  /* 0x000000013334781a */ /* 0x000fc80000000000 */
[----:B------:R-:W-:Y:S02]  /*111a0*/  LOP3.LUT R52, R52, 0x76, RZ, 0xfc, !PT ;  /* 0x0000007634347812 */ /* 0x000fe400078efcff */
[----:B------:R-:W-:Y:S02]  /*111b0*/  SGXT.U32 R51, R51, 0x1 ;  /* 0x000000013333781a */ /* 0x000fe40000000000 */
[----:B------:R-:W-:Y:S02]  /*111c0*/  ISETP.GE.AND P5, PT, R52, UR13, PT ;  /* 0x0000000d34007c0c */ /* 0x000fe4000bfa6270 */
[----:B------:R-:W-:-:S04]  /*111d0*/  LOP3.LUT R51, R51, 0x7e, RZ, 0xfc, !PT ;  /* 0x0000007e33337812 */ /* 0x000fc800078efcff */
[----:B------:R-:W-:Y:S01]  /*111e0*/  ISETP.GE.AND P3, PT, R51, UR13, PT ;  /* 0x0000000d33007c0c */ /* 0x000fe2000bf66270 */
[----:B--2---:R0:W-:Y:S04]  /*111f0*/  STL [R1+0x458], R27 ;  /* 0x0004581b01007387 */ /* 0x0041e80000100800 */
[----:B0-----:R-:W2:Y:S04]  /*11200*/  LDL.LU R27, [R1+0x9dc] ;  /* 0x0009dc00011b7983 */ /* 0x001ea80000300800 */
[----:B------:R-:W4:Y:S04]  /*11210*/  LDL.LU R52, [R1+0x9d8] ;  /* 0x0009d80001347983 */ /* 0x000f280000300800 */
[----:B------:R-:W4:Y:S04]  /*11220*/  LDL.LU.64 R12, [R1+0x9d0] ;  /* 0x0009d000010c7983 */ /* 0x000f280000300a00 */
[----:B---3--:R0:W-:Y:S04]  /*11230*/  STL [R1+0x454], R50 ;  /* 0x0004543201007387 */ /* 0x0081e80000100800 */
[----:B0-----:R-:W3:Y:S04]  /*11240*/  LDL.LU R50, [R1+0x9cc] ;  /* 0x0009cc0001327983 */ /* 0x001ee80000300800 */
[----:B------:R-:W3:Y:S01]  /*11250*/  LDL.LU R51, [R1+0x9c8] ;  /* 0x0009c80001337983 */ /* 0x000ee20000300800 */
[----:B------:R-:W-:-:S04]  /*11260*/  IMAD.WIDE R44, R0, 0x2, R44 ;  /* 0x00000002002c7825 */ /* 0x000fc800078e022c */
[----:B------:R-:W-:-:S04]  /*11270*/  IMAD.WIDE R28, R0, 0x2, R28 ;  /* 0x00000002001c7825 */ /* 0x000fc800078e021c */
[----:B------:R-:W-:Y:S01]  /*11280*/  IMAD.WIDE R42, R0, 0x2, R42 ;  /* 0x00000002002a7825 */ /* 0x000fe200078e022a */
[----:B--2---:R-:W-:Y:S02]  /*11290*/  PRMT R27, RZ, 0x7610, R27 ;  /* 0x00007610ff1b7816 */ /* 0x004fe4000000001b */
[----:B----4-:R-:W-:-:S04]  /*112a0*/  PRMT R52, RZ, 0x7610, R52 ;  /* 0x00007610ff347816 */ /* 0x010fc80000000034 */
[----:B------:R-:W2:Y:S01]  /*112b0*/  @!P4 LDG.E.U16 R27, desc[UR22][R28.64] ;  /* 0x000000161c1bc981 */ /* 0x000ea2000c1e1500 */
[----:B------:R-:W-:Y:S02]  /*112c0*/  PRMT R13, RZ, 0x7610, R13 ;  /* 0x00007610ff0d7816 */ /* 0x000fe4000000000d */
[----:B------:R-:W-:-:S04]  /*112d0*/  PRMT R12, RZ, 0x7610, R12 ;  /* 0x00007610ff0c7816 */ /* 0x000fc8000000000c */
[----:B------:R-:W4:Y:S04]  /*112e0*/  @!P0 LDG.E.U16 R13, desc[UR22][R44.64] ;  /* 0x000000162c0d8981 */ /* 0x000f28000c1e1500 */
[----:B------:R-:W2:Y:S01]  /*112f0*/  @!P5 LDG.E.U16 R12, desc[UR22][R42.64] ;  /* 0x000000162a0cd981 */ /* 0x000ea2000c1e1500 */
[----:B---3--:R-:W-:-:S05]  /*11300*/  IMAD.WIDE R50, R0, 0x2, R50 ;  /* 0x0000000200327825 */ /* 0x008fca00078e0232 */
[----:B------:R-:W3:Y:S04]  /*11310*/  @!P3 LDG.E.U16 R52, desc[UR22][R50.64] ;  /* 0x000000163234b981 */ /* 0x000ee8000c1e1500 */
[----:B------:R-:W-:Y:S04]  /*11320*/  STL [R1+0x5a0], R0 ;  /* 0x0005a00001007387 */ /* 0x000fe80000100800 */
[----:B------:R-:W-:Y:S04]  /*11330*/  STL.64 [R1+0x8], R42 ;  /* 0x0000082a01007387 */ /* 0x000fe80000100a00 */
[----:B------:R-:W-:Y:S04]  /*11340*/  STL.64 [R1+0x28], R28 ;  /* 0x0000281c01007387 */ /* 0x000fe80000100a00 */
[----:B------:R0:W-:Y:S04]  /*11350*/  STL.64 [R1+0x48], R44 ;  /* 0x0000482c01007387 */ /* 0x0001e80000100a00 */
[----:B------:R-:W-:Y:S04]  /*11360*/  STL [R1+0x6e0], R0 ;  /* 0x0006e00001007387 */ /* 0x000fe80000100800 */
[----:B0-----:R-:W3:Y:S01]  /*11370*/  LDL.LU.64 R44, [R1+0x9c0] ;  /* 0x0009c000012c7983 */ /* 0x001ee20000300a00 */
[----:B------:R-:W-:Y:S06]  /*11380*/  BAR.SYNC.DEFER_BLOCKING 0x0 ;  /* 0x0000000000007b1d */ /* 0x000fec0000010000 */
[----:B----4-:R0:W-:Y:S04]  /*11390*/  STL [R1+0x450], R13 ;  /* 0x0004500d01007387 */ /* 0x0101e80000100800 */
[----:B0-----:R-:W4:Y:S04]  /*113a0*/  LDL.LU R13, [R1+0x9b8] ;  /* 0x0009b800010d7983 */ /* 0x001f280000300800 */
[----:B------:R-:W4:Y:S04]  /*113b0*/  LDL.LU.64 R28, [R1+0x9b0] ;  /* 0x0009b000011c7983 */ /* 0x000f280000300a00 */
[----:B--2---:R0:W-:Y:S04]  /*113c0*/  STL [R1+0x44c], R27 ;  /* 0x00044c1b01007387 */ /* 0x0041e80000100800 */
[----:B0-----:R-:W2:Y:S04]  /*113d0*/  LDL.LU R27, [R1+0x9a8] ;  /* 0x0009a800011b7983 */ /* 0x001ea80000300800 */
[----:B------:R-:W2:Y:S04]  /*113e0*/  LDL.LU.64 R42, [R1+0x9a0] ;  /* 0x0009a000012a7983 */ /* 0x000ea80000300a00 */
[----:B------:R0:W-:Y:S04]  /*113f0*/  STL [R1+0x448], R12 ;  /* 0x0004480c01007387 */ /* 0x0001e80000100800 */
[----:B0-----:R-:W2:Y:S04]  /*11400*/  LDL.LU R12, [R1+0x998] ;  /* 0x00099800010c7983 */ /* 0x001ea80000300800 */
[----:B---3--:R0:W-:Y:S04]  /*11410*/  STL [R1+0x444], R52 ;  /* 0x0004443401007387 */ /* 0x0081e80000100800 */
[----:B0-----:R-:W2:Y:S04]  /*11420*/  LDL.LU R52, [R1+0x994] ;  /* 0x0009940001347983 */ /* 0x001ea80000300800 */
[----:B------:R-:W-:Y:S04]  /*11430*/  STL [R1+0x5a8], R50 ;  /* 0x0005a83201007387 */ /* 0x000fe80000100800 */
[----:B------:R-:W-:Y:S04]  /*11440*/  STL [R1+0x5a4], R51 ;  /* 0x0005a43301007387 */ /* 0x000fe80000100800 */
[----:B------:R0:W-:Y:S04]  /*11450*/  STL.64 [R1+0x688], R50 ;  /* 0x0006883201007387 */ /* 0x0001e80000100a00 */
[----:B0-----:R-:W3:Y:S04]  /*11460*/  LDL.LU R50, [R1+0x420] ;  /* 0x0004200001327983 */ /* 0x001ee80000300800 */
[----:B------:R-:W3:Y:S04]  /*11470*/  LDL.LU R51, [R1+0x410] ;  /* 0x0004100001337983 */ /* 0x000ee80000300800 */
[----:B--2---:R0:W-:Y:S04]  /*11480*/  STS.U16 [R52+UR10+0x8c00], R42 ;  /* 0x008c002a34007988 */ /* 0x0041e8000800040a */
[----:B------:R1:W-:Y:S04]  /*11490*/  STS.U16 [R52+UR10+0x9000], R26 ;  /* 0x0090001a34007988 */ /* 0x0003e8000800040a */
[----:B------:R2:W-:Y:S04]  /*114a0*/  STS.U16 [R52+UR10+0x9400], R11 ;  /* 0x0094000b34007988 */ /* 0x0005e8000800040a */
[----:B0-----:R-:W4:Y:S04]  /*114b0*/  LDL.LU R42, [R1+0x990] ;  /* 0x00099000012a7983 */ /* 0x001f280000300800 */
[----:B-1----:R-:W4:Y:S04]  /*114c0*/  LDL.LU R26, [R1+0x98c] ;  /* 0x00098c00011a7983 */ /* 0x002f280000300800 */
[----:B--2---:R-:W2:Y:S04]  /*114d0*/  LDL.LU R11, [R1+0x988] ;  /* 0x00098800010b7983 */ /* 0x004ea80000300800 */
[----:B------:R0:W-:Y:S04]  /*114e0*/  STS.U16 [R52+UR10+0x9800], R41 ;  /* 0x0098002934007988 */ /* 0x0001e8000800040a */
[----:B------:R1:W-:Y:S04]  /*114f0*/  STS.U16 [R52+UR10+0x9c00], R25 ;  /* 0x009c001934007988 */ /* 0x0003e8000800040a */
[----:B------:R3:W-:Y:S04]  /*11500*/  STS.U16 [R52+UR10+0xa000], R10 ;  /* 0x00a0000a34007988 */ /* 0x0007e8000800040a */
[----:B0-----:R-:W2:Y:S04]  /*11510*/  LDL.LU R41, [R1+0x984] ;  /* 0x0009840001297983 */ /* 0x001ea80000300800 */
[----:B-1----:R-:W2:Y:S04]  /*11520*/  LDL.LU R25, [R1+0x980] ;  /* 0x0009800001197983 */ /* 0x002ea80000300800 */
[----:B---3--:R-:W3:Y:S04]  /*11530*/  LDL.LU R10, [R1+0x97c] ;  /* 0x00097c00010a7983 */ /* 0x008ee80000300800 */
[----:B------:R0:W-:Y:S04]  /*11540*/  STS.U16 [R52+UR10+0xa400], R53 ;  /* 0x00a4003534007988 */ /* 0x0001e8000800040a */
[----:B0-----:R-:W4:Y:S04]  /*11550*/  LDL.LU R53, [R1+0x978] ;  /* 0x0009780001357983 */ /* 0x001f280000300800 */
[----:B------:R0:W-:Y:S04]  /*11560*/  STS.U16 [R52+UR10+0x8000], R50 ;  /* 0x0080003234007988 */ /* 0x0001e8000800040a */
[----:B------:R-:W-:Y:S01]  /*11570*/  STS.U16 [R52+UR10+0x8400], R51 ;  /* 0x0084003334007988 */ /* 0x000fe2000800040a */
[----:B0-----:R-:W-:-:S03]  /*11580*/  LOP3.LUT R50, R52, 0x20, RZ, 0x3c, !PT ;  /* 0x0000002034327812 */ /* 0x001fc600078e3cff */
[----:B------:R-:W-:Y:S04]  /*11590*/  STS.U16 [R52+UR10+0x8800], R48 ;  /* 0x0088003034007988 */ /* 0x000fe8000800040a */
[----:B------:R0:W-:Y:S04]  /*115a0*/  STS.U16 [R52+UR10+0xa800], R3 ;  /* 0x00a8000334007988 */ /* 0x0001e8000800040a */
[----:B------:R1:W-:Y:S04]  /*115b0*/  STS.U16 [R52+UR10+0xac00], R6 ;  /* 0x00ac000634007988 */ /* 0x0003e8000800040a */
[----:B------:R0:W-:Y:S04]  /*115c0*/  STS.U16 [R52+UR10+0xb000], R7 ;  /* 0x00b0000734007988 */ /* 0x0001e8000800040a */
[----:B------:R0:W-:Y:S04]  /*115d0*/  STS.U16 [R52+UR10+0xb400], R2 ;  /* 0x00b4000234007988 */ /* 0x0001e8000800040a */
[----:B------:R1:W-:Y:S04]  /*115e0*/  STS.U16 [R52+UR10+0xb800], R8 ;  /* 0x00b8000834007988 */ /* 0x0003e8000800040a */
[----:B------:R1:W-:Y:S04]  /*115f0*/  STS.U16 [R52+UR10+0xbc00], R9 ;  /* 0x00bc000934007988 */ /* 0x0003e8000800040a */
[----:B0-----:R-:W4:Y:S04]  /*11600*/  LDL.LU R3, [R1+0x974] ;  /* 0x0009740001037983 */ /* 0x001f280000300800 */
[----:B-1----:R-:W4:Y:S04]  /*11610*/  LDL.LU R6, [R1+0x970] ;  /* 0x0009700001067983 */ /* 0x002f280000300800 */
[----:B------:R-:W4:Y:S04]  /*11620*/  LDL.LU R7, [R1+0x96c] ;  /* 0x00096c0001077983 */ /* 0x000f280000300800 */
[----:B------:R-:W4:Y:S04]  /*11630*/  LDL.LU R2, [R1+0x968] ;  /* 0x0009680001027983 */ /* 0x000f280000300800 */
[----:B------:R-:W4:Y:S04]  /*11640*/  LDL.LU R8, [R1+0x964] ;  /* 0x0009640001087983 */ /* 0x000f280000300800 */
[----:B------:R-:W4:Y:S04]  /*11650*/  LDL.LU R9, [R1+0x960] ;  /* 0x0009600001097983 */ /* 0x000f280000300800 */
[----:B------:R-:W-:Y:S04]  /*11660*/  STL [R1+0x5ac], R52 ;  /* 0x0005ac3401007387 */ /* 0x000fe80000100800 */
[----:B---3--:R-:W-:Y:S04]  /*11670*/  STS.U16 [R50+UR10+0x8100], R10 ;  /* 0x0081000a32007988 */ /* 0x008fe8000800040a */
[----:B--2---:R-:W-:Y:S04]  /*11680*/  STS.U16 [R50+UR10+0x8500], R11 ;  /* 0x0085000b32007988 */ /* 0x004fe8000800040a */
[----:B------:R-:W-:Y:S04]  /*11690*/  STS.U16 [R50+UR10+0x8900], R12 ;  /* 0x0089000c32007988 */ /* 0x000fe8000800040a */
[----:B----4-:R-:W-:Y:S04]  /*116a0*/  STS.U16 [R50+UR10+0x8d00], R13 ;  /* 0x008d000d32007988 */ /* 0x010fe8000800040a */
[----:B------:R-:W-:Y:S04]  /*116b0*/  STS.U16 [R50+UR10+0x9100], R14 ;  /* 0x0091000e32007988 */ /* 0x000fe8000800040a */
[----:B------:R0:W-:Y:S02]  /*116c0*/  STS.U16 [R50+UR10+0x9500], R5 ;  /* 0x0095000532007988 */ /* 0x0001e4000800040a */
[----:B0-----:R-:W0:Y:S02]  /*116d0*/  S2R R5, SR_TID.X ;  /* 0x0000000000057919 */ /* 0x001e240000002100 */
[----:B------:R-:W-:Y:S04]  /*116e0*/  STL.64 [R1+0x690], R52 ;  /* 0x0006903401007387 */ /* 0x000fe80000100a00 */
[----:B------:R-:W2:Y:S04]  /*116f0*/  LDL.LU R10, [R1+0x95c] ;  /* 0x00095c00010a7983 */ /* 0x000ea80000300800 */
[----:B------:R-:W2:Y:S04]  /*11700*/  LDL.LU R11, [R1+0x958] ;  /* 0x00095800010b7983 */ /* 0x000ea80000300800 */
[----:B------:R-:W3:Y:S04]  /*11710*/  LDL.LU R12, [R1+0x954] ;  /* 0x00095400010c7983 */ /* 0x000ee80000300800 */
[----:B------:R-:W3:Y:S04]  /*11720*/  LDL.LU R13, [R1+0x950] ;  /* 0x00095000010d7983 */ /* 0x000ee80000300800 */
[----:B------:R-:W4:Y:S01]  /*11730*/  LDL.LU R14, [R1+0x94c] ;  /* 0x00094c00010e7983 */ /* 0x000f220000300800 */
[----:B0-----:R-:W-:-:S02]  /*11740*/  LOP3.LUT R48, R5, 0x3f, RZ, 0xc0, !PT ;  /* 0x0000003f05307812 */ /* 0x001fc400078ec0ff */
[----:B------:R-:W-:-:S03]  /*11750*/  SHF.R.S32.HI R5, RZ, 0x6, R5 ;  /* 0x00000006ff057819 */ /* 0x000fc60000011405 */
[----:B------:R-:W-:Y:S01]  /*11760*/  IMAD.SHL.U32 R51, R48, 0x2, RZ ;  /* 0x0000000230337824 */ /* 0x000fe200078e00ff */
[----:B------:R-:W-:Y:S01]  /*11770*/  SGXT R48, R5, 0x1 ;  /* 0x000000010530781a */ /* 0x000fe20000000200 */
[----:B------:R0:W-:Y:S03]  /*11780*/  STS.U16 [R50+UR10+0x9900], R15 ;  /* 0x0099000f32007988 */ /* 0x0001e6000800040a */
[----:B------:R-:W-:Y:S01]  /*11790*/  LOP3.LUT R48, R51, 0x90, R48, 0x78, !PT ;  /* 0x0000009033307812 */ /* 0x000fe200078e7830 */
[----:B------:R1:W-:Y:S04]  /*117a0*/  STS.U16 [R50+UR10+0x9d00], R16 ;  /* 0x009d001032007988 */ /* 0x0003e8000800040a */
[----:B------:R1:W-:Y:S04]  /*117b0*/  STS.U16 [R50+UR10+0xa100], R17 ;  /* 0x00a1001132007988 */ /* 0x0003e8000800040a */
[----:B0-----:R-:W4:Y:S01]  /*117c0*/  LDL.LU R15, [R1+0x948] ;  /* 0x00094800010f7983 */ /* 0x001f220000300800 */
[----:B------:R-:W-:-:S03]  /*117d0*/  LOP3.LUT R48, R48, 0x40, RZ, 0x3c, !PT ;  /* 0x0000004030307812 */ /* 0x000fc600078e3cff */
[----:B-1----:R-:W4:Y:S04]  /*117e0*/  LDL.LU R16, [R1+0x944] ;  /* 0x0009440001107983 */ /* 0x002f280000300800 */
[----:B------:R-:W4:Y:S04]  /*117f0*/  LDL.LU R17, [R1+0x940] ;  /* 0x0009400001117983 */ /* 0x000f280000300800 */
[----:B------:R0:W-:Y:S04]  /*11800*/  STS.U16 [R50+UR10+0xa500], R18 ;  /* 0x00a5001232007988 */ /* 0x0001e8000800040a */
[----:B------:R1:W-:Y:S04]  /*11810*/  STS.U16 [R50+UR10+0xa900], R19 ;  /* 0x00a9001332007988 */ /* 0x0003e8000800040a */
[----:B------:R1:W-:Y:S04]  /*11820*/  STS.U16 [R50+UR10+0xad00], R20 ;  /* 0x00ad001432007988 */ /* 0x0003e8000800040a */
[----:B0-----:R-:W4:Y:S04]  /*11830*/  LDL.LU R18, [R1+0x93c] ;  /* 0x00093c0001127983 */ /* 0x001f280000300800 */
        /* <DEDUP_REMOVED lines=27> */
[----:B------:R1:W-:Y:S01]  /*119f0*/  STS.U16 [R48+UR10+0xa600], R34 ;  /* 0x00a6002230007988 */ /* 0x0003e2000800040a */
[----:B------:R-:W-:-:S03]  /*11a00*/  SGXT R5, R5, 0x1 ;  /* 0x000000010505781a */ /* 0x000fc60000000200 */
[----:B------:R1:W-:Y:S04]  /*11a10*/  STS.U16 [R48+UR10+0xaa00], R35 ;  /* 0x00aa002330007988 */ /* 0x0003e8000800040a */
[----:B0-----:R-:W4:Y:S04]  /*11a20*/  LDL.LU R33, [R1+0x900] ;  /* 0x0009000001217983 */ /* 0x001f280000300800 */
[----:B-1----:R-:W4:Y:S04]  /*11a30*/  LDL.LU R34, [R1+0x8fc] ;  /* 0x0008fc0001227983 */ /* 0x002f280000300800 */
[----:B------:R-:W4:Y:S01]  /*11a40*/  LDL.LU R35, [R1+0x8f8] ;  /* 0x0008f80001237983 */ /* 0x000f220000300800 */
[----:B------:R-:W-:-:S03]  /*11a50*/  LOP3.LUT R5, R51, 0x90, R5, 0x78, !PT ;  /* 0x0000009033057812 */ /* 0x000fc600078e7805 */
[----:B------:R0:W-:Y:S01]  /*11a60*/  STS.U16 [R48+UR10+0xae00], R36 ;  /* 0x00ae002430007988 */ /* 0x0001e2000800040a */
[----:B------:R-:W-:-:S03]  /*11a70*/  LOP3.LUT R5, R5, 0x60, RZ, 0x3c, !PT ;  /* 0x0000006005057812 */ /* 0x000fc600078e3cff */
        /* <DEDUP_REMOVED lines=18> */
[----:B0-----:R-:W4:Y:S04]  /*11ba0*/  LDL.LU R45, [R1+0x8d0] ;  /* 0x0008d000012d7983 */ /* 0x001f280000300800 */
[----:B------:R-:W-:Y:S04]  /*11bb0*/  STS.U16 [R5+UR10+0x9700], R49 ;  /* 0x0097003105007988 */ /* 0x000fe8000800040a */
[----:B------:R-:W-:Y:S04]  /*11bc0*/  STS.U16 [R5+UR10+0x9b00], R47 ;  /* 0x009b002f05007988 */ /* 0x000fe8000800040a */
[----:B------:R-:W-:Y:S04]  /*11bd0*/  STS.U16 [R5+UR10+0x9f00], R46 ;  /* 0x009f002e05007988 */ /* 0x000fe8000800040a */
[----:B------:R0:W-:Y:S04]  /*11be0*/  STS.U16 [R5+UR10+0xa300], R4 ;  /* 0x00a3000405007988 */ /* 0x0001e8000800040a */
[----:B0-----:R-:W4:Y:S01]  /*11bf0*/  LDL.LU.64 R4, [R1+0x200] ;  /* 0x0002000001047983 */ /* 0x001f220000300a00 */
[----:B------:R-:W-:-:S03]  /*11c00*/  IMAD.WIDE R6, R2, 0x2, R6 ;  /* 0x0000000202067825 */ /* 0x000fc600078e0206 */
[----:B------:R-:W4:Y:S01]  /*11c10*/  LDL.LU.64 R50, [R1+0x248] ;  /* 0x0002480001327983 */ /* 0x000f220000300a00 */
[----:B------:R-:W-:-:S03]  /*11c20*/  IMAD.WIDE R8, R2, 0x2, R8 ;  /* 0x0000000202087825 */ /* 0x000fc600078e0208 */
[----:B------:R-:W4:Y:S01]  /*11c30*/  LDL.LU.64 R48, [R1+0x208] ;  /* 0x0002080001307983 */ /* 0x000f220000300a00 */
[----:B--2---:R-:W-:-:S03]  /*11c40*/  IMAD.WIDE R10, R2, 0x2, R10 ;  /* 0x00000002020a7825 */ /* 0x004fc600078e020a */
[----:B------:R-:W-:Y:S01]  /*11c50*/  STL.64 [R1+0x698], R6 ;  /* 0x0006980601007387 */ /* 0x000fe20000100a00 */
[----:B---3--:R-:W-:-:S03]  /*11c60*/  IMAD.WIDE R12, R2, 0x2, R12 ;  /* 0x00000002020c7825 */ /* 0x008fc600078e020c */
[----:B------:R-:W-:Y:S04]  /*11c70*/  STL.64 [R1+0x6b0], R8 ;  /* 0x0006b00801007387 */ /* 0x000fe80000100a00 */
[----:B------:R0:W-:Y:S04]  /*11c80*/  STL.64 [R1+0x6d8], R10 ;  /* 0x0006d80a01007387 */ /* 0x0001e80000100a00 */
[----:B0-----:R-:W2:Y:S01]  /*11c90*/  LDL.LU.64 R10, [R1+0x218] ;  /* 0x00021800010a7983 */ /* 0x001ea20000300a00 */
[----:B----4-:R-:W-:-:S03]  /*11ca0*/  IMAD.WIDE R14, R2, 0x2, R14 ;  /* 0x00000002020e7825 */ /* 0x010fc600078e020e */
[----:B------:R-:W-:Y:S04]  /*11cb0*/  STL [R1+0x728], R12 ;  /* 0x0007280c01007387 */ /* 0x000fe80000100800 */
[----:B------:R-:W-:Y:S01]  /*11cc0*/  STL [R1+0x724], R13 ;  /* 0x0007240d01007387 */ /* 0x000fe20000100800 */
[----:B------:R-:W-:-:S03]  /*11cd0*/  IMAD.WIDE R16, R2, 0x2, R16 ;  /* 0x0000000202107825 */ /* 0x000fc600078e0210 */
[----:B------:R-:W-:Y:S04]  /*11ce0*/  STL.64 [R1+0x8c0], R12 ;  /* 0x0008c00c01007387 */ /* 0x000fe80000100a00 */
[----:B------:R-:W-:Y:S04]  /*11cf0*/  STL [R1+0x780], R14 ;  /* 0x0007800e01007387 */ /* 0x000fe80000100800 */
[----:B------:R-:W-:Y:S04]  /*11d00*/  STL [R1+0x77c], R15 ;  /* 0x00077c0f01007387 */ /* 0x000fe80000100800 */
[----:B------:R-:W-:Y:S04]  /*11d10*/  STL.64 [R1+0x8c8], R14 ;  /* 0x0008c80e01007387 */ /* 0x000fe80000100a00 */
[----:B------:R-:W-:Y:S01]  /*11d20*/  STL [R1+0x7e8], R16 ;  /* 0x0007e81001007387 */ /* 0x000fe20000100800 */
[----:B------:R-:W-:-:S03]  /*11d30*/  IMAD.WIDE R18, R2, 0x2, R18 ;  /* 0x0000000202127825 */ /* 0x000fc600078e0212 */
[----:B------:R-:W-:Y:S04]  /*11d40*/  STL [R1+0x7e4], R17 ;  /* 0x0007e41101007387 */ /* 0x000fe80000100800 */
[----:B------:R-:W-:Y:S04]  /*11d50*/  STL [R1+0x850], R18 ;  /* 0x0008501201007387 */ /* 0x000fe80000100800 */
[----:B------:R-:W-:Y:S01]  /*11d60*/  STL [R1+0x84c], R19 ;  /* 0x00084c1301007387 */ /* 0x000fe20000100800 */
[----:B------:R-:W-:-:S05]  /*11d70*/  IMAD.WIDE R20, R2, 0x2, R20 ;  /* 0x0000000202147825 */ /* 0x000fca00078e0214 */
[----:B------:R0:W-:Y:S01]  /*11d80*/  STL.64 [R1+0x670], R20 ;  /* 0x0006701401007387 */ /* 0x0001e20000100a00 */
[----:B------:R-:W-:-:S03]  /*11d90*/  IMAD.WIDE R22, R2, 0x2, R22 ;  /* 0x0000000202167825 */ /* 0x000fc600078e0216 */
[----:B0-----:R-:W3:Y:S04]  /*11da0*/  LDL.LU.64 R20, [R1+0x240] ;  /* 0x0002400001147983 */ /* 0x001ee80000300a00 */
[----:B------:R0:W-:Y:S01]  /*11db0*/  STL.64 [R1+0x6a8], R22 ;  /* 0x0006a81601007387 */ /* 0x0001e20000100a00 */
[----:B------:R-:W-:-:S03]  /*11dc0*/  IMAD.WIDE R24, R2, 0x2, R24 ;  /* 0x0000000202187825 */ /* 0x000fc600078e0218 */
[----:B0-----:R-:W4:Y:S04]  /*11dd0*/  LDL.LU.64 R22, [R1+0x210] ;  /* 0x0002100001167983 */ /* 0x001f280000300a00 */
[----:B------:R-:W-:Y:S01]  /*11de0*/  STL.64 [R1+0x6b8], R24 ;  /* 0x0006b81801007387 */ /* 0x000fe20000100a00 */
[----:B------:R-:W-:-:S04]  /*11df0*/  IMAD.WIDE R26, R2, 0x2, R26 ;  /* 0x00000002021a7825 */ /* 0x000fc800078e021a */
[C---:B------:R-:W-:Y:S01]  /*11e00*/  IMAD.WIDE R28, R2.reuse, 0x2, R28 ;  /* 0x00000002021c7825 */ /* 0x040fe200078e021c */
[----:B------:R-:W-:Y:S04]  /*11e10*/  STL.64 [R1+0x6e8], R26 ;  /* 0x0006e81a01007387 */ /* 0x000fe80000100a00 */
[----:B------:R-:W-:Y:S04]  /*11e20*/  STL [R1+0x738], R28 ;  /* 0x0007381c01007387 */ /* 0x000fe80000100800 */
[----:B------:R-:W-:Y:S01]  /*11e30*/  STL [R1+0x72c], R29 ;  /* 0x00072c1d01007387 */ /* 0x000fe20000100800 */
[----:B------:R-:W-:-:S05]  /*11e40*/  IMAD.WIDE R30, R2, 0x2, R30 ;  /* 0x00000002021e7825 */ /* 0x000fca00078e021e */
[----:B------:R0:W-:Y:S04]  /*11e50*/  STL.64 [R1+0x788], R30 ;  /* 0x0007881e01007387 */ /* 0x0001e80000100a00 */
[----:B0-----:R-:W3:Y:S01]  /*11e60*/  LDL.LU.64 R30, [R1+0x98] ;  /* 0x00009800011e7983 */ /* 0x001ee20000300a00 */
[----:B------:R-:W-:-:S05]  /*11e70*/  IMAD.WIDE R32, R2, 0x2, R32 ;  /* 0x0000000202207825 */ /* 0x000fca00078e0220 */
[----:B------:R0:W-:Y:S01]  /*11e80*/  STL.64 [R1+0x7f0], R32 ;  /* 0x0007f02001007387 */ /* 0x0001e20000100a00 */
[----:B------:R-:W-:-:S03]  /*11e90*/  IMAD.WIDE R34, R2, 0x2, R34 ;  /* 0x0000000202227825 */ /* 0x000fc600078e0222 */
[----:B0-----:R-:W3:Y:S04]  /*11ea0*/  LDL.LU.64 R32, [R1+0xa0] ;  /* 0x0000a00001207983 */ /* 0x001ee80000300a00 */
[----:B------:R0:W-:Y:S04]  /*11eb0*/  STL.64 [R1+0x858], R34 ;  /* 0x0008582201007387 */ /* 0x0001e80000100a00 */
[----:B0-----:R-:W3:Y:S01]  /*11ec0*/  LDL.LU.64 R34, [R1+0x1a0] ;  /* 0x0001a00001227983 */ /* 0x001ee20000300a00 */
[----:B------:R-:W-:-:S05]  /*11ed0*/  IMAD.WIDE R36, R2, 0x2, R36 ;  /* 0x0000000202247825 */ /* 0x000fca00078e0224 */
[----:B------:R-:W-:Y:S01]  /*11ee0*/  STL.64 [R1+0x678], R36 ;  /* 0x0006782401007387 */ /* 0x000fe20000100a00 */
[----:B------:R-:W-:-:S04]  /*11ef0*/  IMAD.WIDE R38, R2, 0x2, R38 ;  /* 0x0000000202267825 */ /* 0x000fc800078e0226 */
[C---:B------:R-:W-:Y:S01]  /*11f00*/  IMAD.WIDE R40, R2.reuse, 0x2, R40 ;  /* 0x0000000202287825 */ /* 0x040fe200078e0228 */
[----:B------:R-:W-:Y:S04]  /*11f10*/  STL.64 [R1+0x6c0], R38 ;  /* 0x0006c02601007387 */ /* 0x000fe80000100a00 */
[----:B------:R-:W-:Y:S01]  /*11f20*/  STL.64 [R1+0x6c8], R40 ;  /* 0x0006c82801007387 */ /* 0x000fe20000100a00 */
[----:B------:R-:W-:-:S05]  /*11f30*/  IMAD.WIDE R42, R2, 0x2, R42 ;  /* 0x00000002022a7825 */ /* 0x000fca00078e022a */
[----:B------:R-:W-:Y:S01]  /*11f40*/  STL.64 [R1+0x6f8], R42 ;  /* 0x0006f82a01007387 */ /* 0x000fe20000100a00 */
[----:B------:R-:W-:-:S05]  /*11f50*/  IMAD.WIDE R44, R2, 0x2, R44 ;  /* 0x00000002022c7825 */ /* 0x000fca00078e022c */
[----:B------:R0:W-:Y:S04]  /*11f60*/  STL.64 [R1+0x730], R44 ;  /* 0x0007302c01007387 */ /* 0x0001e80000100a00 */
[----:B0-----:R-:W3:Y:S04]  /*11f70*/  LDL.LU.64 R44, [R1+0x220] ;  /* 0x00022000012c7983 */ /* 0x001ee80000300a00 */
[----:B------:R-:W3:Y:S04]  /*11f80*/  LDL.LU.64 R14, [R1+0x228] ;  /* 0x00022800010e7983 */ /* 0x000ee80000300a00 */
[----:B------:R-:W3:Y:S01]  /*11f90*/  LDL.LU.64 R12, [R1+0x230] ;  /* 0x00023000010c7983 */ /* 0x000ee20000300a00 */
[----:B------:R-:W-:-:S05]  /*11fa0*/  IMAD.WIDE R4, R2, 0x2, R4 ;  /* 0x0000000202047825 */ /* 0x000fca00078e0204 */
[----:B------:R0:W-:Y:S04]  /*11fb0*/  STL.64 [R1+0x200], R4 ;  /* 0x0002000401007387 */ /* 0x0001e80000100a00 */
[----:B0-----:R-:W3:Y:S01]  /*11fc0*/  LDL.LU.64 R4, [R1+0x238] ;  /* 0x0002380001047983 */ /* 0x001ee20000300a00 */
[----:B------:R-:W-:-:S04]  /*11fd0*/  IMAD.WIDE R48, R2, 0x2, R48 ;  /* 0x0000000202307825 */ /* 0x000fc800078e0230 */
[----:B--2---:R-:W-:-:S04]  /*11fe0*/  IMAD.WIDE R10, R2, 0x2, R10 ;  /* 0x00000002020a7825 */ /* 0x004fc800078e020a */
[----:B----4-:R-:W-:-:S04]  /*11ff0*/  IMAD.WIDE R22, R2, 0x2, R22 ;  /* 0x0000000202167825 */ /* 0x010fc800078e0216 */
[----:B---3--:R-:W-:-:S05]  /*12000*/  IMAD.WIDE R30, R2, 0x2, R30 ;  /* 0x00000002021e7825 */ /* 0x008fca00078e021e */
[----:B------:R-:W-:Y:S01]  /*12010*/  STL.64 [R1+0x98], R30 ;  /* 0x0000981e01007387 */ /* 0x000fe20000100a00 */
[----:B------:R-:W-:-:S05]  /*12020*/  IMAD.WIDE R32, R2, 0x2, R32 ;  /* 0x0000000202207825 */ /* 0x000fca00078e0220 */
[----:B------:R-:W-:Y:S01]  /*12030*/  STL.64 [R1+0xa0], R32 ;  /* 0x0000a02001007387 */ /* 0x000fe20000100a00 */
[----:B------:R-:W-:-:S05]  /*12040*/  IMAD.WIDE R34, R2, 0x2, R34 ;  /* 0x0000000202227825 */ /* 0x000fca00078e0222 */
[----:B------:R-:W-:Y:S04]  /*12050*/  STL.64 [R1+0x1a0], R34 ;  /* 0x0001a02201007387 */ /* 0x000fe80000100a00 */
[----:B------:R-:W-:Y:S04]  /*12060*/  STL [R1+0x870], R34 ;  /* 0x0008702201007387 */ /* 0x000fe80000100800 */
[----:B------:R-:W-:Y:S04]  /*12070*/  STL [R1+0x860], R35 ;  /* 0x0008602301007387 */ /* 0x000fe80000100800 */
[----:B------:R-:W-:Y:S04]  /*12080*/  STL [R1+0x808], R32 ;  /* 0x0008082001007387 */ /* 0x000fe80000100800 */
[----:B------:R-:W-:Y:S04]  /*12090*/  STL [R1+0x7f8], R33 ;  /* 0x0007f82101007387 */ /* 0x000fe80000100800 */
[----:B------:R-:W-:Y:S04]  /*120a0*/  STL [R1+0x7a0], R30 ;  /* 0x0007a01e01007387 */ /* 0x000fe80000100800 */
[----:B------:R-:W-:Y:S04]  /*120b0*/  STL [R1+0x790], R31 ;  /* 0x0007901f01007387 */ /* 0x000fe80000100800 */
[----:B------:R-:W2:Y:S04]  /*120c0*/  LDL.LU.64 R42, [R1+0x298] ;  /* 0x00029800012a7983 */ /* 0x000ea80000300a00 */
[----:B------:R-:W3:Y:S04]  /*120d0*/  LDL.LU.64 R26, [R1+0x258] ;  /* 0x00025800011a7983 */ /* 0x000ee80000300a00 */
[----:B------:R-:W4:Y:S04]  /*120e0*/  LDL.LU.64 R40, [R1+0x310] ;  /* 0x0003100001287983 */ /* 0x000f280000300a00 */
[----:B------:R-:W2:Y:S04]  /*120f0*/  LDL.LU.64 R38, [R1+0x2d0] ;  /* 0x0002d00001267983 */ /* 0x000ea80000300a00 */
[----:B------:R-:W2:Y:S04]  /*12100*/  LDL.LU.64 R24, [R1+0x290] ;  /* 0x0002900001187983 */ /* 0x000ea80000300a00 */
[----:B------:R-:W2:Y:S04]  /*12110*/  LDL.LU.64 R8, [R1+0x250] ;  /* 0x0002500001087983 */ /* 0x000ea80000300a00 */
[----:B------:R-:W4:Y:S04]  /*12120*/  LDL.LU.64 R46, [R1+0x308] ;  /* 0x00030800012e7983 */ /* 0x000f280000300a00 */
[----:B------:R-:W4:Y:S04]  /*12130*/  LDL.LU.64 R6, [R1+0x2c8] ;  /* 0x0002c80001067983 */ /* 0x000f280000300a00 */
[----:B------:R-:W4:Y:S04]  /*12140*/  LDL.LU.64 R52, [R1+0x288] ;  /* 0x0002880001347983 */ /* 0x000f280000300a00 */
[----:B------:R-:W4:Y:S04]  /*12150*/  LDL.LU.64 R36, [R1+0x280] ;  /* 0x0002800001247983 */ /* 0x000f280000300a00 */
[----:B------:R-:W-:Y:S01]  /*12160*/  STL.64 [R1+0x208], R48 ;  /* 0x0002083001007387 */ /* 0x000fe20000100a00 */
[----:B------:R-:W-:-:S03]  /*12170*/  IMAD.WIDE R44, R2, 0x2, R44 ;  /* 0x00000002022c7825 */ /* 0x000fc600078e022c */
[----:B------:R-:W-:Y:S04]  /*12180*/  STL [R1+0x700], R48 ;  /* 0x0007003001007387 */ /* 0x000fe80000100800 */
[----:B------:R-:W-:Y:S04]  /*12190*/  STL [R1+0x6f0], R49 ;  /* 0x0006f03101007387 */ /* 0x000fe80000100800 */
[----:B------:R-:W-:Y:S01]  /*121a0*/  STL.64 [R1+0x220], R44 ;  /* 0x0002202c01007387 */ /* 0x000fe20000100a00 */
[----:B------:R-:W-:-:S03]  /*121b0*/  IMAD.WIDE R14, R2, 0x2, R14 ;  /* 0x00000002020e7825 */ /* 0x000fc600078e020e */
[----:B------:R0:W-:Y:S01]  /*121c0*/  STL.64 [R1+0x740], R44 ;  /* 0x0007402c01007387 */ /* 0x0001e20000100a00 */
[----:B------:R-:W-:-:S03]  /*121d0*/  IMAD.WIDE R12, R2, 0x2, R12 ;  /* 0x00000002020c7825 */ /* 0x000fc600078e020c */
[----:B0-----:R-:W4:Y:S04]  /*121e0*/  LDL.LU.64 R44, [R1+0x260] ;  /* 0x00026000012c7983 */ /* 0x001f280000300a00 */
[----:B------:R-:W-:Y:S04]  /*121f0*/  STL.64 [R1+0x210], R22 ;  /* 0x0002101601007387 */ /* 0x000fe80000100a00 */
[----:B------:R0:W-:Y:S01]  /*12200*/  STL.64 [R1+0x708], R22 ;  /* 0x0007081601007387 */ /* 0x0001e20000100a00 */
[----:B------:R-:W-:-:S03]  /*12210*/  IMAD.WIDE R4, R2, 0x2, R4 ;  /* 0x0000000202047825 */ /* 0x000fc600078e0204 */
[----:B0-----:R-:W4:Y:S04]  /*12220*/  LDL.LU.64 R22, [R1+0x2d8] ;  /* 0x0002d80001167983 */ /* 0x001f280000300a00 */
[----:B------:R-:W-:Y:S04]  /*12230*/  STL.64 [R1+0x218], R10 ;  /* 0x0002180a01007387 */ /* 0x000fe80000100a00 */
[----:B------:R-:W-:Y:S04]  /*12240*/  STL [R1+0x720], R10 ;  /* 0x0007200a01007387 */ /* 0x000fe80000100800 */
[----:B------:R-:W-:Y:S04]  /*12250*/  STL [R1+0x710], R11 ;  /* 0x0007100b01007387 */ /* 0x000fe80000100800 */
[----:B------:R0:W-:Y:S04]  /*12260*/  STL.64 [R1+0x228], R14 ;  /* 0x0002280e01007387 */ /* 0x0001e80000100a00 */
[----:B0-----:R-:W4:Y:S04]  /*12270*/  LDL.LU.64 R14, [R1+0x268] ;  /* 0x00026800010e7983 */ /* 0x001f280000300a00 */
[----:B------:R0:W-:Y:S04]  /*12280*/  STL.64 [R1+0x230], R12 ;  /* 0x0002300c01007387 */ /* 0x0001e80000100a00 */
[----:B0-----:R-:W4:Y:S04]  /*12290*/  LDL.LU.64 R12, [R1+0x270] ;  /* 0x00027000010c7983 */ /* 0x001f280000300a00 */
[----:B------:R0:W-:Y:S04]  /*122a0*/  STL.64 [R1+0x238], R4 ;  /* 0x0002380401007387 */ /* 0x0001e80000100a00 */
[----:B0-----:R-:W4:Y:S01]  /*122b0*/  LDL.LU.64 R4, [R1+0x278] ;  /* 0x0002780001047983 */ /* 0x001f220000300a00 */
[----:B------:R-:W-:-:S04]  /*122c0*/  IMAD.WIDE R20, R2, 0x2, R20 ;  /* 0x0000000202147825 */ /* 0x000fc800078e0214 */
[C---:B------:R-:W-:Y:S01]  /*122d0*/  IMAD.WIDE R50, R2.reuse, 0x2, R50 ;  /* 0x0000000202327825 */ /* 0x040fe200078e0232 */
[----:B------:R-:W-:Y:S04]  /*122e0*/  STL.64 [R1+0x240], R20 ;  /* 0x0002401401007387 */ /* 0x000fe80000100a00 */
[----:B------:R0:W-:Y:S04]  /*122f0*/  STL.64 [R1+0x718], R20 ;  /* 0x0007181401007387 */ /* 0x0001e80000100a00 */
[----:B0-----:R-:W4:Y:S04]  /*12300*/  LDL.LU.64 R20, [R1+0x318] ;  /* 0x0003180001147983 */ /* 0x001f280000300a00 */
[----:B------:R-:W-:Y:S04]  /*12310*/  STL.64 [R1+0x248], R50 ;  /* 0x0002483201007387 */ /* 0x000fe80000100a00 */
[----:B------:R-:W-:Y:S04]  /*12320*/  STL [R1+0x758], R50 ;  /* 0x0007583201007387 */ /* 0x000fe80000100800 */
[----:B------:R-:W-:Y:S01]  /*12330*/  STL [R1+0x748], R51 ;  /* 0x0007483301007387 */ /* 0x000fe20000100800 */
[----:B---3--:R-:W-:-:S04]  /*12340*/  IMAD.WIDE R26, R2, 0x2, R26 ;  /* 0x00000002021a7825 */ /* 0x008fc800078e021a */
[----:B--2---:R-:W-:-:S05]  /*12350*/  IMAD.WIDE R8, R2, 0x2, R8 ;  /* 0x0000000202087825 */ /* 0x004fca00078e0208 */
[----:B------:R-:W-:Y:S04]  /*12360*/  STL.64 [R1+0x250], R8 ;  /* 0x0002500801007387 */ /* 0x000fe80000100a00 */
[----:B------:R0:W-:Y:S04]  /*12370*/  STL.64 [R1+0x750], R8 ;  /* 0x0007500801007387 */ /* 0x0001e80000100a00 */
[----:B0-----:R-:W2:Y:S04]  /*12380*/  LDL.LU.64 R8, [R1+0x2a0] ;  /* 0x0002a00001087983 */ /* 0x001ea80000300a00 */
[----:B------:R-:W-:Y:S04]  /*12390*/  STL.64 [R1+0x258], R26 ;  /* 0x0002581a01007387 */ /* 0x000fe80000100a00 */
[----:B------:R0:W-:Y:S01]  /*123a0*/  STL.64 [R1+0x760], R26 ;  /* 0x0007601a01007387 */ /* 0x0001e20000100a00 */
[----:B----4-:R-:W-:-:S03]  /*123b0*/  IMAD.WIDE R36, R2, 0x2, R36 ;  /* 0x0000000202247825 */ /* 0x010fc600078e0224 */
[----:B0-----:R-:W3:Y:S01]  /*123c0*/  LDL.LU.64 R26, [R1+0x2e0] ;  /* 0x0002e000011a7983 */ /* 0x001ee20000300a00 */
[----:B------:R-:W-:-:S04]  /*123d0*/  IMAD.WIDE R52, R2, 0x2, R52 ;  /* 0x0000000202347825 */ /* 0x000fc800078e0234 */
[----:B------:R-:W-:-:S04]  /*123e0*/  IMAD.WIDE R44, R2, 0x2, R44 ;  /* 0x00000002022c7825 */ /* 0x000fc800078e022c */
[----:B------:R-:W-:-:S04]  /*123f0*/  IMAD.WIDE R24, R2, 0x2, R24 ;  /* 0x0000000202187825 */ /* 0x000fc800078e0218 */
[----:B------:R-:W-:-:S05]  /*12400*/  IMAD.WIDE R14, R2, 0x2, R14 ;  /* 0x00000002020e7825 */ /* 0x000fca00078e020e */
[----:B------:R0:W-:Y:S01]  /*12410*/  STL.64 [R1+0x268], R14 ;  /* 0x0002680e01007387 */ /* 0x0001e20000100a00 */
[----:B------:R-:W-:-:S03]  /*12420*/  IMAD.WIDE R12, R2, 0x2, R12 ;  /* 0x00000002020c7825 */ /* 0x000fc600078e020c */
[----:B0-----:R-:W4:Y:S04]  /*12430*/  LDL.LU.64 R14, [R1+0x8c8] ;  /* 0x0008c800010e7983 */ /* 0x001f280000300a00 */
[----:B------:R0:W-:Y:S01]  /*12440*/  STL.64 [R1+0x270], R12 ;  /* 0x0002700c01007387 */ /* 0x0001e20000100a00 */
[----:B------:R-:W-:-:S03]  /*12450*/  IMAD.WIDE R4, R2, 0x2, R4 ;  /* 0x0000000202047825 */ /* 0x000fc600078e0204 */
[----:B0-----:R-:W2:Y:S04]  /*12460*/  LDL.LU.64 R12, [R1+0x8c0] ;  /* 0x0008c000010c7983 */ /* 0x001ea80000300a00 */
[----:B------:R0:W-:Y:S04]  /*12470*/  STL.64 [R1+0x278], R4 ;  /* 0x0002780401007387 */ /* 0x0001e80000100a00 */
[----:B0-----:R-:W2:Y:S04]  /*12480*/  LDL.LU.64 R4, [R1+0x2a8] ;  /* 0x0002a80001047983 */ /* 0x001ea80000300a00 */
[----:B------:R-:W-:Y:S04]  /*12490*/  STL.64 [R1+0x260], R44 ;  /* 0x0002602c01007387 */ /* 0x000fe80000100a00 */
[----:B------:R-:W-:Y:S04]  /*124a0*/  STL [R1+0x778], R44 ;  /* 0x0007782c01007387 */ /* 0x000fe80000100800 */
[----:B------:R-:W-:Y:S04]  /*124b0*/  STL [R1+0x768], R45 ;  /* 0x0007682d01007387 */ /* 0x000fe80000100800 */
[----:B------:R-:W-:Y:S04]  /*124c0*/  STL.64 [R1+0x280], R36 ;  /* 0x0002802401007387 */ /* 0x000fe80000100a00 */
[----:B------:R0:W-:Y:S04]  /*124d0*/  STL.64 [R1+0x770], R36 ;  /* 0x0007702401007387 */ /* 0x0001e80000100a00 */
[----:B0-----:R-:W3:Y:S04]  /*124e0*/  LDL.LU.64 R36, [R1+0x2c0] ;  /* 0x0002c00001247983 */ /* 0x001ee80000300a00 */
[----:B------:R-:W-:Y:S04]  /*124f0*/  STL.64 [R1+0x288], R52 ;  /* 0x0002883401007387 */ /* 0x000fe80000100a00 */
[----:B------:R0:W-:Y:S04]  /*12500*/  STL.64 [R1+0x798], R52 ;  /* 0x0007983401007387 */ /* 0x0001e80000100a00 */
[----:B0-----:R-:W3:Y:S04]  /*12510*/  LDL.LU.64 R52, [R1+0x2b8] ;  /* 0x0002b80001347983 */ /* 0x001ee80000300a00 */
[----:B------:R-:W-:Y:S04]  /*12520*/  STL.64 [R1+0x290], R24 ;  /* 0x0002901801007387 */ /* 0x000fe80000100a00 */
[----:B------:R0:W-:Y:S04]  /*12530*/  STL.64 [R1+0x7a8], R24 ;  /* 0x0007a81801007387 */ /* 0x0001e80000100a00 */
[----:B0-----:R-:W3:Y:S01]  /*12540*/  LDL.LU.64 R24, [R1+0x2b0] ;  /* 0x0002b00001187983 */ /* 0x001ee20000300a00 */
[----:B------:R-:W-:-:S05]  /*12550*/  IMAD.WIDE R42, R2, 0x2, R42 ;  /* 0x00000002022a7825 */ /* 0x000fca00078e022a */
[----:B------:R-:W-:Y:S04]  /*12560*/  STL.64 [R1+0x298], R42 ;  /* 0x0002982a01007387 */ /* 0x000fe80000100a00 */
[----:B------:R-:W-:Y:S04]  /*12570*/  STL [R1+0x7c0], R42 ;  /* 0x0007c02a01007387 */ /* 0x000fe80000100800 */
[----:B------:R-:W-:Y:S01]  /*12580*/  STL [R1+0x7b0], R43 ;  /* 0x0007b02b01007387 */ /* 0x000fe20000100800 */
[----:B--2---:R-:W-:-:S05]  /*12590*/  IMAD.WIDE R4, R2, 0x2, R4 ;  /* 0x0000000202047825 */ /* 0x004fca00078e0204 */
[----:B------:R0:W-:Y:S04]  /*125a0*/  STL.64 [R1+0x2a8], R4 ;  /* 0x0002a80401007387 */ /* 0x0001e80000100a00 */
[----:B0-----:R-:W2:Y:S01]  /*125b0*/  LDL.LU.64 R4, [R1+0x8b8] ;  /* 0x0008b80001047983 */ /* 0x001ea20000300a00 */
[----:B---3--:R-:W-:-:S05]  /*125c0*/  IMAD.WIDE R24, R2, 0x2, R24 ;  /* 0x0000000202187825 */ /* 0x008fca00078e0218 */
[----:B------:R0:W-:Y:S04]  /*125d0*/  STL.64 [R1+0x2b0], R24 ;  /* 0x0002b01801007387 */ /* 0x0001e80000100a00 */
[----:B0-----:R-:W3:Y:S01]  /*125e0*/  LDL.LU.64 R24, [R1+0x2f0] ;  /* 0x0002f00001187983 */ /* 0x001ee20000300a00 */
[----:B------:R-:W-:-:S04]  /*125f0*/  IMAD.WIDE R8, R2, 0x2, R8 ;  /* 0x0000000202087825 */ /* 0x000fc800078e0208 */
[C---:B------:R-:W-:Y:S01]  /*12600*/  IMAD.WIDE R52, R2.reuse, 0x2, R52 ;  /* 0x0000000202347825 */ /* 0x040fe200078e0234 */
[----:B------:R-:W-:Y:S03]  /*12610*/  STL.64 [R1+0x2a0], R8 ;  /* 0x0002a00801007387 */ /* 0x000fe60000100a00 */
[C---:B------:R-:W-:Y:S01]  /*12620*/  IMAD.WIDE R36, R2.reuse, 0x2, R36 ;  /* 0x0000000202247825 */ /* 0x040fe200078e0224 */
[----:B------:R-:W-:Y:S03]  /*12630*/  STL.64 [R1+0x7b8], R8 ;  /* 0x0007b80801007387 */ /* 0x000fe60000100a00 */
[C---:B------:R-:W-:Y:S01]  /*12640*/  IMAD.WIDE R6, R2.reuse, 0x2, R6 ;  /* 0x0000000202067825 */ /* 0x040fe200078e0206 */
[----:B------:R0:W-:Y:S03]  /*12650*/  STL.64 [R1+0x2b8], R52 ;  /* 0x0002b83401007387 */ /* 0x0001e60000100a00 */
[----:B------:R-:W-:-:S04]  /*12660*/  IMAD.WIDE R38, R2, 0x2, R38 ;  /* 0x0000000202267825 */ /* 0x000fc800078e0226 */
[C---:B------:R-:W-:Y:S01]  /*12670*/  IMAD.WIDE R22, R2.reuse, 0x2, R22 ;  /* 0x0000000202167825 */ /* 0x040fe200078e0216 */
[----:B0-----:R-:W2:Y:S04]  /*12680*/  LDL.LU.64 R52, [R1+0x300] ;  /* 0x0003000001347983 */ /* 0x001ea80000300a00 */
[----:B------:R0:W-:Y:S01]  /*12690*/  STL.64 [R1+0x2c0], R36 ;  /* 0x0002c02401007387 */ /* 0x0001e20000100a00 */
[----:B------:R-:W-:-:S03]  /*126a0*/  IMAD.WIDE R26, R2, 0x2, R26 ;  /* 0x00000002021a7825 */ /* 0x000fc600078e021a */
[----:B0-----:R-:W4:Y:S04]  /*126b0*/  LDL.LU.64 R36, [R1+0x320] ;  /* 0x0003200001247983 */ /* 0x001f280000300a00 */
[----:B------:R-:W-:Y:S04]  /*126c0*/  STL.64 [R1+0x2c8], R6 ;  /* 0x0002c80601007387 */ /* 0x000fe80000100a00 */
[----:B------:R0:W-:Y:S04]  /*126d0*/  STL.64 [R1+0x7c8], R6 ;  /* 0x0007c80601007387 */ /* 0x0001e80000100a00 */
[----:B0-----:R-:W4:Y:S04]  /*126e0*/  LDL.LU.64 R6, [R1+0x2e8] ;  /* 0x0002e80001067983 */ /* 0x001f280000300a00 */
[----:B------:R-:W-:Y:S04]  /*126f0*/  STL.64 [R1+0x2d0], R38 ;  /* 0x0002d02601007387 */ /* 0x000fe80000100a00 */
[----:B------:R-:W-:Y:S04]  /*12700*/  STL [R1+0x7e0], R38 ;  /* 0x0007e02601007387 */ /* 0x000fe80000100800 */
[----:B------:R-:W-:Y:S04]  /*12710*/  STL [R1+0x7d0], R39 ;  /* 0x0007d02701007387 */ /* 0x000fe80000100800 */
[----:B------:R-:W-:Y:S04]  /*12720*/  STL.64 [R1+0x2d8], R22 ;  /* 0x0002d81601007387 */ /* 0x000fe80000100a00 */
[----:B------:R0:W-:Y:S04]  /*12730*/  STL.64 [R1+0x7d8], R22 ;  /* 0x0007d81601007387 */ /* 0x0001e80000100a00 */
[----:B0-----:R-:W4:Y:S04]  /*12740*/  LDL.LU.64 R22, [R1+0x328] ;  /* 0x0003280001167983 */ /* 0x001f280000300a00 */
[----:B------:R-:W-:Y:S04]  /*12750*/  STL.64 [R1+0x2e0], R26 ;  /* 0x0002e01a01007387 */ /* 0x000fe80000100a00 */
[----:B------:R0:W-:Y:S04]  /*12760*/  STL.64 [R1+0x800], R26 ;  /* 0x0008001a01007387 */ /* 0x0001e80000100a00 */
[----:B0-----:R-:W4:Y:S01]  /*12770*/  LDL.LU.64 R26, [R1+0x2f8] ;  /* 0x0002f800011a7983 */ /* 0x001f220000300a00 */
[----:B---3--:R-:W-:-:S05]  /*12780*/  IMAD.WIDE R24, R2, 0x2, R24 ;  /* 0x0000000202187825 */ /* 0x008fca00078e0218 */
[----:B------:R0:W-:Y:S04]  /*12790*/  STL.64 [R1+0x2f0], R24 ;  /* 0x0002f01801007387 */ /* 0x0001e80000100a00 */
[----:B0-----:R-:W3:Y:S04]  /*127a0*/  LDL.LU.64 R24, [R1+0x330] ;  /* 0x0003300001187983 */ /* 0x001ee80000300a00 */
[----:B------:R-:W3:Y:S01]  /*127b0*/  LDL.LU.64 R8, [R1+0x338] ;  /* 0x0003380001087983 */ /* 0x000ee20000300a00 */
[----:B------:R-:W-:-:S04]  /*127c0*/  IMAD.WIDE R46, R2, 0x2, R46 ;  /* 0x00000002022e7825 */ /* 0x000fc800078e022e */
[----:B--2---:R-:W-:-:S04]  /*127d0*/  IMAD.WIDE R52, R2, 0x2, R52 ;  /* 0x0000000202347825 */ /* 0x004fc800078e0234 */
[----:B------:R-:W-:-:S04]  /*127e0*/  IMAD.WIDE R40, R2, 0x2, R40 ;  /* 0x0000000202287825 */ /* 0x000fc800078e0228 */
[----:B------:R-:W-:-:S04]  /*127f0*/  IMAD.WIDE R20, R2, 0x2, R20 ;  /* 0x0000000202147825 */ /* 0x000fc800078e0214 */
[----:B------:R-:W-:-:S04]  /*12800*/  IMAD.WIDE R4, R2, 0x2, R4 ;  /* 0x0000000202047825 */ /* 0x000fc800078e0204 */
[----:B----4-:R-:W-:-:S04]  /*12810*/  IMAD.WIDE R36, R2, 0x2, R36 ;  /* 0x0000000202247825 */ /* 0x010fc800078e0224 */
[----:B------:R-:W-:-:S05]  /*12820*/  IMAD.WIDE R6, R2, 0x2, R6 ;  /* 0x0000000202067825 */ /* 0x000fca00078e0206 */
[----:B------:R-:W-:Y:S04]  /*12830*/  STL.64 [R1+0x2e8], R6 ;  /* 0x0002e80601007387 */ /* 0x000fe80000100a00 */
[----:B------:R-:W-:Y:S01]  /*12840*/  STL.64 [R1+0x810], R6 ;  /* 0x0008100601007387 */ /* 0x000fe20000100a00 */
[----:B------:R-:W-:-:S04]  /*12850*/  IMAD.WIDE R22, R2, 0x2, R22 ;  /* 0x0000000202167825 */ /* 0x000fc800078e0216 */
[----:B------:R-:W-:-:S05]  /*12860*/  IMAD.WIDE R26, R2, 0x2, R26 ;  /* 0x00000002021a7825 */ /* 0x000fca00078e021a */
[----:B------:R-:W-:Y:S04]  /*12870*/  STL.64 [R1+0x2f8], R26 ;  /* 0x0002f81a01007387 */ /* 0x000fe80000100a00 */
[----:B------:R-:W-:Y:S04]  /*12880*/  STL.64 [R1+0x300], R52 ;  /* 0x0003003401007387 */ /* 0x000fe80000100a00 */
[----:B------:R-:W-:Y:S04]  /*12890*/  STL.64 [R1+0x308], R46 ;  /* 0x0003082e01007387 */ /* 0x000fe80000100a00 */
[----:B------:R-:W-:Y:S04]  /*128a0*/  STL [R1+0x828], R46 ;  /* 0x0008282e01007387 */ /* 0x000fe80000100800 */
[----:B------:R-:W-:Y:S04]  /*128b0*/  STL [R1+0x818], R47 ;  /* 0x0008182f01007387 */ /* 0x000fe80000100800 */
[----:B------:R-:W-:Y:S04]  /*128c0*/  STL.64 [R1+0x310], R40 ;  /* 0x0003102801007387 */ /* 0x000fe80000100a00 */
[----:B------:R-:W-:Y:S04]  /*128d0*/  STL.64 [R1+0x820], R40 ;  /* 0x0008202801007387 */ /* 0x000fe80000100a00 */
[----:B------:R-:W-:Y:S04]  /*128e0*/  STL.64 [R1+0x318], R20 ;  /* 0x0003181401007387 */ /* 0x000fe80000100a00 */
[----:B------:R-:W-:Y:S04]  /*128f0*/  STL.64 [R1+0x830], R20 ;  /* 0x0008301401007387 */ /* 0x000fe80000100a00 */
[----:B------:R-:W-:Y:S04]  /*12900*/  STL.64 [R1+0x320], R36 ;  /* 0x0003202401007387 */ /* 0x000fe80000100a00 */
[----:B------:R-:W-:Y:S04]  /*12910*/  STL [R1+0x848], R36 ;  /* 0x0008482401007387 */ /* 0x000fe80000100800 */
[----:B------:R-:W-:Y:S01]  /*12920*/  STL [R1+0x838], R37 ;  /* 0x0008382501007387 */ /* 0x000fe20000100800 */
[----:B---3--:R-:W-:-:S04]  /*12930*/  IMAD.WIDE R24, R2, 0x2, R24 ;  /* 0x0000000202187825 */ /* 0x008fc800078e0218 */
[----:B------:R-:W-:Y:S01]  /*12940*/  IMAD.WIDE R8, R2, 0x2, R8 ;  /* 0x0000000202087825 */ /* 0x000fe200078e0208 */
[----:B------:R-:W-:Y:S04]  /*12950*/  STL.64 [R1+0x330], R24 ;  /* 0x0003301801007387 */ /* 0x000fe80000100a00 */
[----:B------:R-:W-:Y:S04]  /*12960*/  STL.64 [R1+0x840], R4 ;  /* 0x0008400401007387 */ /* 0x000fe80000100a00 */
[----:B------:R-:W-:Y:S04]  /*12970*/  STL.64 [R1+0x328], R22 ;  /* 0x0003281601007387 */ /* 0x000fe80000100a00 */
[----:B------:R-:W-:Y:S04]  /*12980*/  STL.64 [R1+0x338], R8 ;  /* 0x0003380801007387 */ /* 0x000fe80000100a00 */
[----:B------:R0:W-:Y:S04]  /*12990*/  STL.64 [R1+0x868], R22 ;  /* 0x0008681601007387 */ /* 0x0001e80000100a00 */
[----:B------:R-:W-:Y:S04]  /*129a0*/  STL [R1+0x5b0], R2 ;  /* 0x0005b00201007387 */ /* 0x000fe80000100800 */
[----:B------:R-:W-:Y:S04]  /*129b0*/  STL [R1+0x880], R2 ;  /* 0x0008800201007387 */ /* 0x000fe80000100800 */
[----:B0-----:R-:W2:Y:S04]  /*129c0*/  LDL.64 R22, [R1+0x238] ;  /* 0x0002380001167983 */ /* 0x001ea80000100a00 */
[----:B--2---:R0:W-:Y:S04]  /*129d0*/  STL.64 [R1+0x878], R22 ;  /* 0x0008781601007387 */ /* 0x0041e80000100a00 */
[----:B0-----:R-:W2:Y:S04]  /*129e0*/  LDL.64 R22, [R1+0x278] ;  /* 0x0002780001167983 */ /* 0x001ea80000100a00 */
[----:B--2---:R0:W-:Y:S04]  /*129f0*/  STL.64 [R1+0x888], R22 ;  /* 0x0008881601007387 */ /* 0x0041e80000100a00 */
[----:B0-----:R-:W2:Y:S04]  /*12a00*/  LDL.64 R22, [R1+0x2b8] ;  /* 0x0002b80001167983 */ /* 0x001ea80000100a00 */
[----:B--2---:R-:W-:Y:S04]  /*12a10*/  STL [R1+0x8a0], R22 ;  /* 0x0008a01601007387 */ /* 0x004fe80000100800 */
[----:B------:R-:W-:Y:S04]  /*12a20*/  STL [R1+0x890], R23 ;  /* 0x0008901701007387 */ /* 0x000fe80000100800 */
[----:B------:R-:W2:Y:S01]  /*12a30*/  LDL.64 R4, [R1+0x330] ;  /* 0x0003300001047983 */ /* 0x000ea20000100a00 */
[----:B------:R-:W0:Y:S03]  /*12a40*/  S2R R53, SR_TID.X ;  /* 0x0000000000357919 */ /* 0x000e260000002100 */
[----:B--2---:R1:W-:Y:S04]  /*12a50*/  STL.64 [R1+0x898], R4 ;  /* 0x0008980401007387 */ /* 0x0043e80000100a00 */
[----:B-1----:R-:W2:Y:S01]  /*12a60*/  LDL.64 R4, [R1+0x2f8] ;  /* 0x0002f80001047983 */ /* 0x002ea20000100a00 */
[----:B0-----:R-:W-:-:S04]  /*12a70*/  LOP3.LUT R24, R53, 0x7f, RZ, 0xc0, !PT ;  /* 0x0000007f35187812 */ /* 0x001fc800078ec0ff */
[----:B------:R-:W-:Y:S02]  /*12a80*/  ISETP.GE.AND P0, PT, R24, UR13, PT ;  /* 0x0000000d18007c0c */ /* 0x000fe4000bf06270 */
[----:B------:R-:W-:Y:S02]  /*12a90*/  PRMT R22, RZ, 0x7610, R22 ;  /* 0x00007610ff167816 */ /* 0x000fe40000000016 */
[----:B------:R-:W-:Y:S01]  /*12aa0*/  PRMT R3, RZ, 0x7610, R3 ;  /* 0x00007610ff037816 */ /* 0x000fe20000000003 */
[----:B--2---:R0:W-:Y:S04]  /*12ab0*/  STL.64 [R1+0x8a8], R4 ;  /* 0x0008a80401007387 */ /* 0x0041e80000100a00 */
[----:B------:R-:W2:Y:S04]  /*12ac0*/  LDL.64 R20, [R1+0x2f0] ;  /* 0x0002f00001147983 */ /* 0x000ea80000100a00 */
[----:B------:R-:W3:Y:S01]  /*12ad0*/  LDL.64 R40, [R1+0x2b0] ;  /* 0x0002b00001287983 */ /* 0x000ee20000100a00 */
[----:B0-----:R-:W-:-:S03]  /*12ae0*/  IMAD.MOV.U32 R4, RZ, RZ, R8 ;  /* 0x000000ffff047224 */ /* 0x001fc600078e0008 */
[----:B------:R-:W4:Y:S01]  /*12af0*/  LDL.64 R6, [R1+0x270] ;  /* 0x0002700001067983 */ /* 0x000f220000100a00 */
[----:B------:R-:W-:-:S03]  /*12b00*/  IMAD.MOV.U32 R5, RZ, RZ, R9 ;  /* 0x000000ffff057224 */ /* 0x000fc600078e0009 */
[----:B------:R-:W2:Y:S04]  /*12b10*/  LDL.64 R26, [R1+0x230] ;  /* 0x00023000011a7983 */ /* 0x000ea80000100a00 */
[----:B------:R-:W2:Y:S04]  /*12b20*/  LDL.64 R8, [R1+0x2a8] ;  /* 0x0002a80001087983 */ /* 0x000ea80000100a00 */
[----:B------:R-:W2:Y:S04]  /*12b30*/  LDL.64 R24, [R1+0x268] ;  /* 0x0002680001187983 */ /* 0x000ea80000100a00 */
[----:B------:R-:W2:Y:S04]  /*12b40*/  LDL.64 R52, [R1+0x228] ;  /* 0x0002280001347983 */ /* 0x000ea80000100a00 */
[----:B------:R0:W-:Y:S04]  /*12b50*/  STL.S16 [R1+0x3ac], R3 ;  /* 0x0003ac0301007387 */ /* 0x0001e80000100600 */
[----:B------:R-:W2:Y:S04]  /*12b60*/  @!P0 LDG.E.U16 R22, desc[UR22][R4.64] ;  /* 0x0000001604168981 */ /* 0x000ea8000c1e1500 */
[----:B0-----:R-:W2:Y:S04]  /*12b70*/  LDL.LU R3, [R1+0x8b0] ;  /* 0x0008b00001037983 */ /* 0x001ea80000300800 */
[----:B------:R-:W2:Y:S01]  /*12b80*/  LDL.LU.64 R4, [R1+0x8a8] ;  /* 0x0008a80001047983 */ /* 0x000ea20000300a00 */
[----:B------:R-:W-:-:S06]  /*12b90*/  PRMT R23, RZ, 0x7610, R23 ;  /* 0x00007610ff177816 */ /* 0x000fcc0000000017 */
[----:B--2---:R-:W2:Y:S04]  /*12ba0*/  @!P0 LDG.E.U16 R23, desc[UR22][R4.64] ;  /* 0x0000001604178981 */ /* 0x004ea8000c1e1500 */
[----:B------:R0:W-:Y:S04]  /*12bb0*/  STL [R1+0x43c], R22 ;  /* 0x00043c1601007387 */ /* 0x0001e80000100800 */
[----:B0-----:R-:W3:Y:S04]  /*12bc0*/  LDL.LU R22, [R1+0x8a0] ;  /* 0x0008a00001167983 */ /* 0x001ee80000300800 */
[----:B------:R-:W3:Y:S04]  /*12bd0*/  LDL.LU.64 R4, [R1+0x898] ;  /* 0x0008980001047983 */ /* 0x000ee80000300a00 */
[----:B--2---:R0:W-:Y:S04]  /*12be0*/  STL [R1+0x41c], R23 ;  /* 0x00041c1701007387 */ /* 0x0041e80000100800 */
[----:B0-----:R-:W3:Y:S01]  /*12bf0*/  LDL.LU R23, [R1+0x890] ;  /* 0x0008900001177983 */ /* 0x001ee20000300800 */
[----:B------:R-:W-:-:S02]  /*12c00*/  PRMT R2, RZ, 0x7610, R2 ;  /* 0x00007610ff027816 */ /* 0x000fc40000000002 */
[----:B------:R-:W-:-:S04]  /*12c10*/  PRMT R34, RZ, 0x7610, R34 ;  /* 0x00007610ff227816 */ /* 0x000fc80000000022 */
[----:B---3--:R-:W2:Y:S04]  /*12c20*/  @!P0 LDG.E.U16 R2, desc[UR22][R22.64] ;  /* 0x0000001616028981 */ /* 0x008ea8000c1e1500 */
[----:B------:R-:W3:Y:S04]  /*12c30*/  LDL.LU.64 R22, [R1+0x888] ;  /* 0x0008880001167983 */ /* 0x000ee80000300a00 */
[----:B--2---:R0:W-:Y:S04]  /*12c40*/  STL [R1+0x3fc], R2 ;  /* 0x0003fc0201007387 */ /* 0x0041e80000100800 */
[----:B0-----:R-:W2:Y:S04]  /*12c50*/  LDL.LU R2, [R1+0x880] ;  /* 0x0008800001027983 */ /* 0x001ea80000300800 */
[----:B---3--:R-:W3:Y:S04]  /*12c60*/  @!P0 LDG.E.U16 R34, desc[UR22][R22.64] ;  /* 0x0000001616228981 */ /* 0x008ee8000c1e1500 */
[----:B------:R-:W2:Y:S01]  /*12c70*/  LDL.LU.64 R22, [R1+0x878] ;  /* 0x0008780001167983 */ /* 0x000ea20000300a00 */
[----:B------:R-:W-:-:S06]  /*12c80*/  PRMT R35, RZ, 0x7610, R35 ;  /* 0x00007610ff237816 */ /* 0x000fcc0000000023 */
[----:B--2---:R-:W2:Y:S04]  /*12c90*/  @!P0 LDG.E.U16 R35, desc[UR22][R22.64] ;  /* 0x0000001616238981 */ /* 0x004ea8000c1e1500 */
[----:B---3--:R0:W-:Y:S04]  /*12ca0*/  STL [R1+0x3dc], R34 ;  /* 0x0003dc2201007387 */ /* 0x0081e80000100800 */
        /* <DEDUP_REMOVED lines=8> */
[----:B---3--:R-:W3:Y:S04]  /*12d30*/  @!P0 LDG.E.U16 R19, desc[UR22][R34.64] ;  /* 0x0000001622138981 */ /* 0x008ee8000c1e1500 */
[----:B--2---:R0:W-:Y:S04]  /*12d40*/  STL [R1+0x39c], R18 ;  /* 0x00039c1201007387 */ /* 0x0041e80000100800 */
[----:B0-----:R-:W2:Y:S04]  /*12d50*/  LDL.LU R18, [R1+0x850] ;  /* 0x0008500001127983 */ /* 0x001ea80000300800 */
[----:B---3--:R0:W-:Y:S04]  /*12d60*/  STL [R1+0x37c], R19 ;  /* 0x00037c1301007387 */ /* 0x0081e80000100800 */
[----:B0-----:R-:W2:Y:S01]  /*12d70*/  LDL.LU R19, [R1+0x84c] ;  /* 0x00084c0001137983 */ /* 0x001ea20000300800 */
[----:B------:R-:W-:-:S02]  /*12d80*/  PRMT R36, RZ, 0x7610, R36 ;  /* 0x00007610ff247816 */ /* 0x000fc40000000024 */
[----:B------:R-:W-:Y:S02]  /*12d90*/  PRMT R37, RZ, 0x7610, R37 ;  /* 0x00007610ff257816 */ /* 0x000fe40000000025 */
[----:B------:R-:W-:Y:S02]  /*12da0*/  PRMT R46, RZ, 0x7610, R46 ;  /* 0x00007610ff2e7816 */ /* 0x000fe4000000002e */
[----:B------:R-:W-:Y:S02]  /*12db0*/  PRMT R47, RZ, 0x7610, R47 ;  /* 0x00007610ff2f7816 */ /* 0x000fe4000000002f */
[----:B------:R-:W3:Y:S01]  /*12dc0*/  @!P0 LDG.E.U16 R37, desc[UR22][R4.64] ;  /* 0x0000001604258981 */ /* 0x000ee2000c1e1500 */
[----:B------:R-:W-:-:S03]  /*12dd0*/  PRMT R32, RZ, 0x7610, R32 ;  /* 0x00007610ff207816 */ /* 0x000fc60000000020 */
[----:B------:R-:W3:Y:S01]  /*12de0*/  @!P0 LDG.E.U16 R46, desc[UR22][R20.64] ;  /* 0x00000016142e8981 */ /* 0x000ee2000c1e1500 */
[----:B------:R-:W-:-:S03]  /*12df0*/  PRMT R33, RZ, 0x7610, R33 ;  /* 0x00007610ff217816 */ /* 0x000fc60000000021 */
[----:B------:R-:W3:Y:S04]  /*12e00*/  @!P0 LDG.E.U16 R47, desc[UR22][R40.64] ;  /* 0x00000016282f8981 */ /* 0x000ee8000c1e1500 */
[----:B----4-:R-:W4:Y:S04]  /*12e10*/  @!P0 LDG.E.U16 R32, desc[UR22][R6.64] ;  /* 0x0000001606208981 */ /* 0x010f28000c1e1500 */
[----:B------:R-:W3:Y:S04]  /*12e20*/  @!P0 LDG.E.U16 R33, desc[UR22][R26.64] ;  /* 0x000000161a218981 */ /* 0x000ee8000c1e1500 */
[----:B--2---:R-:W2:Y:S04]  /*12e30*/  @!P0 LDG.E.U16 R36, desc[UR22][R18.64] ;  /* 0x0000001612248981 */ /* 0x004ea8000c1e1500 */
[----:B------:R-:W-:Y:S04]  /*12e40*/  STL [R1+0x5b8], R34 ;  /* 0x0005b82201007387 */ /* 0x000fe80000100800 */
[----:B------:R-:W-:Y:S04]  /*12e50*/  STL [R1+0x5b4], R35 ;  /* 0x0005b42301007387 */ /* 0x000fe80000100800 */
[----:B--2---:R0:W-:Y:S04]  /*12e60*/  STL [R1+0x35c], R36 ;  /* 0x00035c2401007387 */ /* 0x0041e80000100800 */
[----:B0-----:R-:W2:Y:S04]  /*12e70*/  LDL.LU R36, [R1+0x848] ;  /* 0x0008480001247983 */ /* 0x001ea80000300800 */
[----:B------:R-:W-:Y:S04]  /*12e80*/  STL [R1+0x5c0], R18 ;  /* 0x0005c01201007387 */ /* 0x000fe80000100800 */
[----:B------:R-:W-:Y:S04]  /*12e90*/  STL [R1+0x5bc], R19 ;  /* 0x0005bc1301007387 */ /* 0x000fe80000100800 */
[----:B------:R-:W2:Y:S04]  /*12ea0*/  LDL.LU.64 R4, [R1+0x840] ;  /* 0x0008400001047983 */ /* 0x000ea80000300a00 */
[----:B---3--:R0:W-:Y:S04]  /*12eb0*/  STL [R1+0x438], R37 ;  /* 0x0004382501007387 */ /* 0x0081e80000100800 */
[----:B0-----:R-:W2:Y:S04]  /*12ec0*/  LDL.LU R37, [R1+0x838] ;  /* 0x0008380001257983 */ /* 0x001ea80000300800 */
[----:B------:R-:W3:Y:S04]  /*12ed0*/  LDL.LU.64 R20, [R1+0x830] ;  /* 0x0008300001147983 */ /* 0x000ee80000300a00 */
[----:B------:R0:W-:Y:S04]  /*12ee0*/  STL [R1+0x418], R46 ;  /* 0x0004182e01007387 */ /* 0x0001e80000100800 */
[----:B0-----:R-:W2:Y:S04]  /*12ef0*/  LDL.LU R46, [R1+0x828] ;  /* 0x00082800012e7983 */ /* 0x001ea80000300800 */
[----:B------:R-:W2:Y:S04]  /*12f00*/  LDL.LU.64 R40, [R1+0x820] ;  /* 0x0008200001287983 */ /* 0x000ea80000300a00 */
[----:B------:R0:W-:Y:S04]  /*12f10*/  STL [R1+0x3f8], R47 ;  /* 0x0003f82f01007387 */ /* 0x0001e80000100800 */
[----:B0-----:R-:W2:Y:S04]  /*12f20*/  LDL.LU R47, [R1+0x818] ;  /* 0x00081800012f7983 */ /* 0x001ea80000300800 */
[----:B------:R-:W2:Y:S04]  /*12f30*/  LDL.LU.64 R6, [R1+0x810] ;  /* 0x0008100001067983 */ /* 0x000ea80000300a00 */
[----:B----4-:R0:W-:Y:S04]  /*12f40*/  STL [R1+0x3d8], R32 ;  /* 0x0003d82001007387 */ /* 0x0101e80000100800 */
[----:B0-----:R-:W4:Y:S04]  /*12f50*/  LDL.LU R32, [R1+0x808] ;  /* 0x0008080001207983 */ /* 0x001f280000300800 */
[----:B------:R-:W2:Y:S04]  /*12f60*/  LDL.LU.64 R26, [R1+0x800] ;  /* 0x00080000011a7983 */ /* 0x000ea80000300a00 */
[----:B------:R0:W-:Y:S04]  /*12f70*/  STL [R1+0x3b8], R33 ;  /* 0x0003b82101007387 */ /* 0x0001e80000100800 */
[----:B0-----:R-:W4:Y:S01]  /*12f80*/  LDL.LU R33, [R1+0x7f8] ;  /* 0x0007f80001217983 */ /* 0x001f220000300800 */
[----:B------:R-:W-:-:S02]  /*12f90*/  PRMT R16, RZ, 0x7610, R16 ;  /* 0x00007610ff107816 */ /* 0x000fc40000000010 */
[----:B------:R-:W-:-:S04]  /*12fa0*/  PRMT R17, RZ, 0x7610, R17 ;  /* 0x00007610ff117816 */ /* 0x000fc80000000011 */
[----:B----4-:R-:W4:Y:S04]  /*12fb0*/  @!P0 LDG.E.U16 R16, desc[UR22][R32.64] ;  /* 0x0000001620108981 */ /* 0x010f28000c1e1500 */
[----:B------:R-:W2:Y:S04]  /*12fc0*/  LDL.LU.64 R32, [R1+0x7f0] ;  /* 0x0007f00001207983 */ /* 0x000ea80000300a00 */
[----:B--2---:R-:W2:Y:S04]  /*12fd0*/  @!P0 LDG.E.U16 R17, desc[UR22][R32.64] ;  /* 0x0000001620118981 */ /* 0x004ea8000c1e1500 */
[----:B----4-:R0:W-:Y:S04]  /*12fe0*/  STL [R1+0x398], R16 ;  /* 0x0003981001007387 */ /* 0x0101e80000100800 */
[----:B0-----:R-:W4:Y:S04]  /*12ff0*/  LDL.LU R16, [R1+0x7e8] ;  /* 0x0007e80001107983 */ /* 0x001f280000300800 */
[----:B--2---:R0:W-:Y:S04]  /*13000*/  STL [R1+0x378], R17 ;  /* 0x0003781101007387 */ /* 0x0041e80000100800 */
[----:B0-----:R-:W4:Y:S01]  /*13010*/  LDL.LU R17, [R1+0x7e4] ;  /* 0x0007e40001117983 */ /* 0x001f220000300800 */
[----:B------:R-:W-:-:S02]  /*13020*/  PRMT R38, RZ, 0x7610, R38 ;  /* 0x00007610ff267816 */ /* 0x000fc40000000026 */
[----:B------:R-:W-:Y:S02]  /*13030*/  PRMT R39, RZ, 0x7610, R39 ;  /* 0x00007610ff277816 */ /* 0x000fe40000000027 */
[----:B------:R-:W-:Y:S02]  /*13040*/  PRMT R42, RZ, 0x7610, R42 ;  /* 0x00007610ff2a7816 */ /* 0x000fe4000000002a */
[----:B------:R-:W-:Y:S02]  /*13050*/  PRMT R43, RZ, 0x7610, R43 ;  /* 0x00007610ff2b7816 */ /* 0x000fe4000000002b */
[----:B------:R-:W2:Y:S01]  /*13060*/  @!P0 LDG.E.U16 R39, desc[UR22][R22.64] ;  /* 0x0000001616278981 */ /* 0x000ea2000c1e1500 */
[----:B------:R-:W-:-:S03]  /*13070*/  PRMT R30, RZ, 0x7610, R30 ;  /* 0x00007610ff1e7816 */ /* 0x000fc6000000001e */
[----:B------:R-:W2:Y:S01]  /*13080*/  @!P0 LDG.E.U16 R42, desc[UR22][R6.64] ;  /* 0x00000016062a8981 */ /* 0x000ea2000c1e1500 */
[----:B------:R-:W-:-:S03]  /*13090*/  PRMT R31, RZ, 0x7610, R31 ;  /* 0x00007610ff1f7816 */ /* 0x000fc6000000001f */
[----:B------:R-:W2:Y:S04]  /*130a0*/  @!P0 LDG.E.U16 R43, desc[UR22][R8.64] ;  /* 0x00000016082b8981 */ /* 0x000ea8000c1e1500 */
[----:B------:R-:W2:Y:S04]  /*130b0*/  @!P0 LDG.E.U16 R30, desc[UR22][R24.64] ;  /* 0x00000016181e8981 */ /* 0x000ea8000c1e1500 */
[----:B------:R-:W2:Y:S04]  /*130c0*/  @!P0 LDG.E.U16 R31, desc[UR22][R52.64] ;  /* 0x00000016341f8981 */ /* 0x000ea8000c1e1500 */
[----:B----4-:R-:W4:Y:S04]  /*130d0*/  @!P0 LDG.E.U16 R38, desc[UR22][R16.64] ;  /* 0x0000001610268981 */ /* 0x010f28000c1e1500 */
[----:B------:R-:W-:Y:S04]  /*130e0*/  STL [R1+0x5c8], R32 ;  /* 0x0005c82001007387 */ /* 0x000fe80000100800 */
[----:B------:R-:W-:Y:S04]  /*130f0*/  STL [R1+0x5c4], R33 ;  /* 0x0005c42101007387 */ /* 0x000fe80000100800 */
[----:B----4-:R0:W-:Y:S04]  /*13100*/  STL [R1+0x358], R38 ;  /* 0x0003582601007387 */ /* 0x0101e80000100800 */
[----:B0-----:R-:W4:Y:S04]  /*13110*/  LDL.LU R38, [R1+0x7e0] ;  /* 0x0007e00001267983 */ /* 0x001f280000300800 */
[----:B------:R-:W-:Y:S04]  /*13120*/  STL [R1+0x5d0], R16 ;  /* 0x0005d01001007387 */ /* 0x000fe80000100800 */
[----:B------:R-:W-:Y:S04]  /*13130*/  STL [R1+0x5cc], R17 ;  /* 0x0005cc1101007387 */ /* 0x000fe80000100800 */
[----:B------:R-:W3:Y:S04]  /*13140*/  LDL.LU.64 R22, [R1+0x7d8] ;  /* 0x0007d80001167983 */ /* 0x000ee80000300a00 */
[----:B--2---:R0:W-:Y:S04]  /*13150*/  STL [R1+0x434], R39 ;  /* 0x0004342701007387 */ /* 0x0041e80000100800 */
[----:B0-----:R-:W4:Y:S04]  /*13160*/  LDL.LU R39, [R1+0x7d0] ;  /* 0x0007d00001277983 */ /* 0x001f280000300800 */
[----:B------:R-:W2:Y:S04]  /*13170*/  LDL.LU.64 R6, [R1+0x7c8] ;  /* 0x0007c80001067983 */ /* 0x000ea80000300a00 */
[----:B------:R0:W-:Y:S04]  /*13180*/  STL [R1+0x414], R42 ;  /* 0x0004142a01007387 */ /* 0x0001e80000100800 */
[----:B0-----:R-:W2:Y:S04]  /*13190*/  LDL.LU R42, [R1+0x7c0] ;  /* 0x0007c000012a7983 */ /* 0x001ea80000300800 */
        /* <DEDUP_REMOVED lines=8> */
[----:B0-----:R-:W2:Y:S01]  /*13220*/  LDL.LU R31, [R1+0x790] ;  /* 0x00079000011f7983 */ /* 0x001ea20000300800 */
[----:B------:R-:W-:-:S02]  /*13230*/  PRMT R14, RZ, 0x7610, R14 ;  /* 0x00007610ff0e7816 */ /* 0x000fc4000000000e */
[----:B------:R-:W-:-:S04]  /*13240*/  PRMT R15, RZ, 0x7610, R15 ;  /* 0x00007610ff0f7816 */ /* 0x000fc8000000000f */
[----:B--2---:R-:W2:Y:S04]  /*13250*/  @!P0 LDG.E.U16 R14, desc[UR22][R30.64] ;  /* 0x000000161e0e8981 */ /* 0x004ea8000c1e1500 */
[----:B------:R-:W2:Y:S04]  /*13260*/  LDL.LU.64 R30, [R1+0x788] ;  /* 0x00078800011e7983 */ /* 0x000ea80000300a00 */
[----:B--2---:R-:W2:Y:S04]  /*13270*/  @!P0 LDG.E.U16 R15, desc[UR22][R30.64] ;  /* 0x000000161e0f8981 */ /* 0x004ea8000c1e1500 */
[----:B------:R0:W-:Y:S04]  /*13280*/  STL [R1+0x394], R14 ;  /* 0x0003940e01007387 */ /* 0x0001e80000100800 */
[----:B0-----:R-:W3:Y:S04]  /*13290*/  LDL.LU R14, [R1+0x780] ;  /* 0x00078000010e7983 */ /* 0x001ee80000300800 */
[----:B--2---:R0:W-:Y:S04]  /*132a0*/  STL [R1+0x374], R15 ;  /* 0x0003740f01007387 */ /* 0x0041e80000100800 */
[----:B0-----:R-:W3:Y:S01]  /*132b0*/  LDL.LU R15, [R1+0x77c] ;  /* 0x00077c00010f7983 */ /* 0x001ee20000300800 */
[----:B------:R-:W-:-:S02]  /*132c0*/  PRMT R44, RZ, 0x7610, R44 ;  /* 0x00007610ff2c7816 */ /* 0x000fc4000000002c */
[----:B------:R-:W-:-:S06]  /*132d0*/  PRMT R45, RZ, 0x7610, R45 ;  /* 0x00007610ff2d7816 */ /* 0x000fcc000000002d */
[----:B------:R-:W2:Y:S04]  /*132e0*/  @!P0 LDG.E.U16 R45, desc[UR22][R36.64] ;  /* 0x00000016242d8981 */ /* 0x000ea8000c1e1500 */
[----:B---3--:R-:W3:Y:S01]  /*132f0*/  @!P0 LDG.E.U16 R44, desc[UR22][R14.64] ;  /* 0x000000160e2c8981 */ /* 0x008ee2000c1e1500 */
[----:B------:R-:W-:-:S03]  /*13300*/  PRMT R50, RZ, 0x7610, R50 ;  /* 0x00007610ff327816 */ /* 0x000fc60000000032 */
[----:B------:R-:W-:Y:S01]  /*13310*/  STL [R1+0x5d8], R30 ;  /* 0x0005d81e01007387 */ /* 0x000fe20000100800 */
[----:B------:R-:W-:-:S03]  /*13320*/  PRMT R51, RZ, 0x7610, R51 ;  /* 0x00007610ff337816 */ /* 0x000fc60000000033 */
[----:B------:R0:W-:Y:S04]  /*13330*/  STL [R1+0x5d4], R31 ;  /* 0x0005d41f01007387 */ /* 0x0001e80000100800 */
[----:B------:R-:W2:Y:S04]  /*13340*/  @!P0 LDG.E.U16 R50, desc[UR22][R26.64] ;  /* 0x000000161a328981 */ /* 0x000ea8000c1e1500 */
[----:B------:R-:W2:Y:S04]  /*13350*/  @!P0 LDG.E.U16 R51, desc[UR22][R8.64] ;  /* 0x0000001608338981 */ /* 0x000ea8000c1e1500 */
[----:B0-----:R-:W2:Y:S04]  /*13360*/  LDL.LU R31, [R1+0x3ac] ;  /* 0x0003ac00011f7983 */ /* 0x001ea80000300800 */
[----:B---3--:R0:W-:Y:S04]  /*13370*/  STL [R1+0x354], R44 ;  /* 0x0003542c01007387 */ /* 0x0081e80000100800 */
[----:B0-----:R-:W3:Y:S04]  /*13380*/  LDL.LU R44, [R1+0x778] ;  /* 0x00077800012c7983 */ /* 0x001ee80000300800 */
[----:B------:R-:W-:Y:S04]  /*13390*/  STL [R1+0x5e0], R14 ;  /* 0x0005e00e01007387 */ /* 0x000fe80000100800 */
[----:B------:R-:W-:Y:S04]  /*133a0*/  STL [R1+0x5dc], R15 ;  /* 0x0005dc0f01007387 */ /* 0x000fe80000100800 */
[----:B------:R-:W3:Y:S04]  /*133b0*/  LDL.LU.64 R36, [R1+0x770] ;  /* 0x0007700001247983 */ /* 0x000ee80000300a00 */
[----:B--2---:R0:W-:Y:S04]  /*133c0*/  STL [R1+0x430], R45 ;  /* 0x0004302d01007387 */ /* 0x0041e80000100800 */
[----:B0-----:R-:W3:Y:S01]  /*133d0*/  LDL.LU R45, [R1+0x768] ;  /* 0x00076800012d7983 */ /* 0x001ee20000300800 */
[----:B------:R-:W-:-:S03]  /*133e0*/  PRMT R28, RZ, 0x7610, R28 ;  /* 0x00007610ff1c7816 */ /* 0x000fc6000000001c */
[----:B------:R-:W2:Y:S04]  /*133f0*/  LDL.LU.64 R26, [R1+0x760] ;  /* 0x00076000011a7983 */ /* 0x000ea80000300a00 */
[----:B------:R0:W-:Y:S04]  /*13400*/  STL [R1+0x410], R50 ;  /* 0x0004103201007387 */ /* 0x0001e80000100800 */
[----:B0-----:R-:W2:Y:S04]  /*13410*/  LDL.LU R50, [R1+0x758] ;  /* 0x0007580001327983 */ /* 0x001ea80000300800 */
[----:B------:R-:W2:Y:S04]  /*13420*/  LDL.LU.64 R8, [R1+0x750] ;  /* 0x0007500001087983 */ /* 0x000ea80000300a00 */
[----:B------:R0:W-:Y:S04]  /*13430*/  STL [R1+0x3f0], R51 ;  /* 0x0003f03301007387 */ /* 0x0001e80000100800 */
        /* <DEDUP_REMOVED lines=9> */
[----:B0-----:R-:W2:Y:S01]  /*134d0*/  LDL.LU R29, [R1+0x72c] ;  /* 0x00072c00011d7983 */ /* 0x001ea20000300800 */
[----:B------:R-:W-:-:S02]  /*134e0*/  PRMT R12, RZ, 0x7610, R12 ;  /* 0x00007610ff0c7816 */ /* 0x000fc4000000000c */
[----:B------:R-:W-:-:S04]  /*134f0*/  PRMT R13, RZ, 0x7610, R13 ;  /* 0x00007610ff0d7816 */ /* 0x000fc8000000000d */
[----:B---3--:R-:W3:Y:S04]  /*13500*/  @!P0 LDG.E.U16 R12, desc[UR22][R44.64] ;  /* 0x000000162c0c8981 */ /* 0x008ee8000c1e1500 */
[----:B--2---:R-:W2:Y:S04]  /*13510*/  @!P0 LDG.E.U16 R13, desc[UR22][R28.64] ;  /* 0x000000161c0d8981 */ /* 0x004ea8000c1e1500 */
[----:B---3--:R0:W-:Y:S04]  /*13520*/  STL [R1+0x390], R12 ;  /* 0x0003900c01007387 */ /* 0x0081e80000100800 */
[----:B0-----:R-:W3:Y:S04]  /*13530*/  LDL.LU R12, [R1+0x728] ;  /* 0x00072800010c7983 */ /* 0x001ee80000300800 */
[----:B------:R-:W-:Y:S04]  /*13540*/  STL [R1+0x5e8], R44 ;  /* 0x0005e82c01007387 */ /* 0x000fe80000100800 */
[----:B------:R-:W-:Y:S04]  /*13550*/  STL [R1+0x5e4], R45 ;  /* 0x0005e42d01007387 */ /* 0x000fe80000100800 */
[----:B--2---:R0:W-:Y:S04]  /*13560*/  STL [R1+0x370], R13 ;  /* 0x0003700d01007387 */ /* 0x0041e80000100800 */
[----:B0-----:R-:W3:Y:S01]  /*13570*/  LDL.LU R13, [R1+0x724] ;  /* 0x00072400010d7983 */ /* 0x001ee20000300800 */
[----:B------:R-:W-:-:S02]  /*13580*/  PRMT R10, RZ, 0x7610, R10 ;  /* 0x00007610ff0a7816 */ /* 0x000fc4000000000a */
[----:B------:R-:W-:-:S06]  /*13590*/  PRMT R11, RZ, 0x7610, R11 ;  /* 0x00007610ff0b7816 */ /* 0x000fcc000000000b */
[----:B------:R-:W2:Y:S04]  /*135a0*/  @!P0 LDG.E.U16 R11, desc[UR22][R20.64] ;  /* 0x00000016140b8981 */ /* 0x000ea8000c1e1500 */
[----:B---3--:R-:W3:Y:S01]  /*135b0*/  @!P0 LDG.E.U16 R10, desc[UR22][R12.64] ;  /* 0x000000160c0a8981 */ /* 0x008ee2000c1e1500 */
[----:B------:R-:W-:Y:S02]  /*135c0*/  PRMT R48, RZ, 0x7610, R48 ;  /* 0x00007610ff307816 */ /* 0x000fe40000000030 */
[----:B------:R-:W-:Y:S01]  /*135d0*/  PRMT R49, RZ, 0x7610, R49 ;  /* 0x00007610ff317816 */ /* 0x000fe20000000031 */
[----:B------:R-:W-:Y:S01]  /*135e0*/  STL [R1+0x5f0], R28 ;  /* 0x0005f01c01007387 */ /* 0x000fe20000100800 */
[----:B------:R-:W-:-:S03]  /*135f0*/  PRMT R0, RZ, 0x7610, R0 ;  /* 0x00007610ff007816 */ /* 0x000fc60000000000 */
[----:B------:R-:W2:Y:S04]  /*13600*/  @!P0 LDG.E.U16 R48, desc[UR22][R22.64] ;  /* 0x0000001616308981 */ /* 0x000ea8000c1e1500 */
[----:B------:R-:W-:Y:S04]  /*13610*/  STL [R1+0x5ec], R29 ;  /* 0x0005ec1d01007387 */ /* 0x000fe80000100800 */
[----:B------:R-:W2:Y:S04]  /*13620*/  @!P0 LDG.E.U16 R49, desc[UR22][R42.64] ;  /* 0x000000162a318981 */ /* 0x000ea8000c1e1500 */
[----:B------:R-:W2:Y:S04]  /*13630*/  @!P0 LDG.E.U16 R0, desc[UR22][R26.64] ;  /* 0x000000161a008981 */ /* 0x000ea8000c1e1500 */
[----:B---3--:R0:W-:Y:S04]  /*13640*/  STL [R1+0x350], R10 ;  /* 0x0003500a01007387 */ /* 0x0081e80000100800 */
[----:B0-----:R-:W3:Y:S04]  /*13650*/  LDL.LU R10, [R1+0x720] ;  /* 0x00072000010a7983 */ /* 0x001ee80000300800 */
[----:B------:R-:W-:Y:S04]  /*13660*/  STL [R1+0x5f8], R12 ;  /* 0x0005f80c01007387 */ /* 0x000fe80000100800 */
[----:B------:R-:W-:Y:S04]  /*13670*/  STL [R1+0x5f4], R13 ;  /* 0x0005f40d01007387 */ /* 0x000fe80000100800 */
[----:B------:R-:W3:Y:S04]  /*13680*/  LDL.LU.64 R20, [R1+0x718] ;  /* 0x0007180001147983 */ /* 0x000ee80000300a00 */
[----:B--2---:R0:W-:Y:S04]  /*13690*/  STL [R1+0x42c], R11 ;  /* 0x00042c0b01007387 */ /* 0x0041e80000100800 */
[----:B0-----:R-:W3:Y:S04]  /*136a0*/  LDL.LU R11, [R1+0x710] ;  /* 0x00071000010b7983 */ /* 0x001ee80000300800 */
[----:B------:R-:W2:Y:S04]  /*136b0*/  LDL.LU.64 R22, [R1+0x708] ;  /* 0x0007080001167983 */ /* 0x000ea80000300a00 */
[----:B------:R0:W-:Y:S04]  /*136c0*/  STL [R1+0x40c], R48 ;  /* 0x00040c3001007387 */ /* 0x0001e80000100800 */
[----:B0-----:R-:W2:Y:S04]  /*136d0*/  LDL.LU R48, [R1+0x700] ;  /* 0x0007000001307983 */ /* 0x001ea80000300800 */
[----:B------:R-:W2:Y:S04]  /*136e0*/  LDL.LU.64 R42, [R1+0x6f8] ;  /* 0x0006f800012a7983 */ /* 0x000ea80000300a00 */
[----:B------:R0:W-:Y:S04]  /*136f0*/  STL [R1+0x3ec], R49 ;  /* 0x0003ec3101007387 */ /* 0x0001e80000100800 */
[----:B0-----:R-:W4:Y:S04]  /*13700*/  LDL.LU R49, [R1+0x6f0] ;  /* 0x0006f00001317983 */ /* 0x001f280000300800 */
[----:B------:R-:W4:Y:S04]  /*13710*/  LDL.LU.64 R26, [R1+0x6e8] ;  /* 0x0006e800011a7983 */ /* 0x000f280000300a00 */
[----:B------:R0:W-:Y:S04]  /*13720*/  STL [R1+0x3cc], R0 ;  /* 0x0003cc0001007387 */ /* 0x0001e80000100800 */
[----:B0-----:R-:W4:Y:S04]  /*13730*/  LDL.LU R0, [R1+0x6e0] ;  /* 0x0006e00001007983 */ /* 0x001f280000300800 */
[----:B---3--:R-:W3:Y:S04]  /*13740*/  @!P0 LDG.E.U16 R31, desc[UR22][R10.64] ;  /* 0x000000160a1f8981 */ /* 0x008ee8000c1e1500 */
[----:B------:R-:W3:Y:S01]  /*13750*/  LDL.LU.64 R10, [R1+0x6d8] ;  /* 0x0006d800010a7983 */ /* 0x000ee20000300a00 */
[----:B------:R-:W-:-:S02]  /*13760*/  PRMT R3, RZ, 0x7610, R3 ;  /* 0x00007610ff037816 */ /* 0x000fc40000000003 */
[----:B------:R-:W-:Y:S02]  /*13770*/  PRMT R12, RZ, 0x7610, R12 ;  /* 0x00007610ff0c7816 */ /* 0x000fe4000000000c */
[----:B------:R-:W-:Y:S02]  /*13780*/  PRMT R28, RZ, 0x7610, R28 ;  /* 0x00007610ff1c7816 */ /* 0x000fe4000000001c */
[----:B------:R-:W-:Y:S01]  /*13790*/  PRMT R29, RZ, 0x7610, R29 ;  /* 0x00007610ff1d7816 */ /* 0x000fe2000000001d */
[----:B--2---:R-:W2:Y:S01]  /*137a0*/  @!P0 LDG.E.U16 R3, desc[UR22][R42.64] ;  /* 0x000000162a038981 */ /* 0x004ea2000c1e1500 */
[----:B------:R-:W-:Y:S02]  /*137b0*/  PRMT R44, RZ, 0x7610, R44 ;  /* 0x00007610ff2c7816 */ /* 0x000fe4000000002c */
[----:B------:R-:W-:Y:S02]  /*137c0*/  PRMT R45, RZ, 0x7610, R45 ;  /* 0x00007610ff2d7816 */ /* 0x000fe4000000002d */
[----:B------:R-:W2:Y:S04]  /*137d0*/  @!P0 LDG.E.U16 R29, desc[UR22][R40.64] ;  /* 0x00000016281d8981 */ /* 0x000ea8000c1e1500 */
[----:B----4-:R-:W4:Y:S04]  /*137e0*/  @!P0 LDG.E.U16 R44, desc[UR22][R38.64] ;  /* 0x00000016262c8981 */ /* 0x010f28000c1e1500 */
[----:B------:R-:W4:Y:S04]  /*137f0*/  @!P0 LDG.E.U16 R45, desc[UR22][R24.64] ;  /* 0x00000016182d8981 */ /* 0x000f28000c1e1500 */
[----:B------:R-:W4:Y:S04]  /*13800*/  @!P0 LDG.E.U16 R12, desc[UR22][R26.64] ;  /* 0x000000161a0c8981 */ /* 0x000f28000c1e1500 */
[----:B---3--:R-:W3:Y:S04]  /*13810*/  @!P0 LDG.E.U16 R28, desc[UR22][R10.64] ;  /* 0x000000160a1c8981 */ /* 0x008ee8000c1e1500 */
[----:B------:R-:W-:Y:S04]  /*13820*/  STL [R1+0x600], R31 ;  /* 0x0006001f01007387 */ /* 0x000fe80000100800 */
[----:B--2---:R0:W-:Y:S01]  /*13830*/  STL [R1+0x38c], R3 ;  /* 0x00038c0301007387 */ /* 0x0041e20000100800 */
[----:B------:R-:W-:-:S06]  /*13840*/  PRMT R14, RZ, 0x7610, R14 ;  /* 0x00007610ff0e7816 */ /* 0x000fcc000000000e */
[----:B------:R-:W2:Y:S04]  /*13850*/  @!P0 LDG.E.U16 R14, desc[UR22][R8.64] ;  /* 0x00000016080e8981 */ /* 0x000ea8000c1e1500 */
[----:B0-----:R-:W2:Y:S04]  /*13860*/  LDL.LU R3, [R1+0x6d0] ;  /* 0x0006d00001037983 */ /* 0x001ea80000300800 */
[----:B------:R-:W-:Y:S04]  /*13870*/  STL [R1+0x604], R42 ;  /* 0x0006042a01007387 */ /* 0x000fe80000100800 */
[----:B------:R-:W-:Y:S04]  /*13880*/  STL [R1+0x5fc], R43 ;  /* 0x0005fc2b01007387 */ /* 0x000fe80000100800 */
[----:B----4-:R-:W-:Y:S04]  /*13890*/  STL [R1+0x610], R12 ;  /* 0x0006100c01007387 */ /* 0x010fe80000100800 */
[----:B------:R-:W-:Y:S04]  /*138a0*/  STL [R1+0x60c], R26 ;  /* 0x00060c1a01007387 */ /* 0x000fe80000100800 */
[----:B------:R-:W-:Y:S04]  /*138b0*/  STL [R1+0x608], R27 ;  /* 0x0006081b01007387 */ /* 0x000fe80000100800 */
[----:B---3--:R-:W-:Y:S04]  /*138c0*/  STL [R1+0x61c], R28 ;  /* 0x00061c1c01007387 */ /* 0x008fe80000100800 */
[----:B------:R-:W-:Y:S04]  /*138d0*/  STL [R1+0x618], R10 ;  /* 0x0006180a01007387 */ /* 0x000fe80000100800 */
[----:B------:R-:W-:Y:S04]  /*138e0*/  STL [R1+0x614], R11 ;  /* 0x0006140b01007387 */ /* 0x000fe80000100800 */
[----:B------:R-:W3:Y:S04]  /*138f0*/  LDL.LU.64 R40, [R1+0x6c8] ;  /* 0x0006c80001287983 */ /* 0x000ee80000300a00 */
[----:B------:R-:W-:Y:S04]  /*13900*/  STL [R1+0x620], R29 ;  /* 0x0006201d01007387 */ /* 0x000fe80000100800 */
[----:B------:R-:W4:Y:S04]  /*13910*/  LDL.LU.64 R38, [R1+0x6c0] ;  /* 0x0006c00001267983 */ /* 0x000f280000300a00 */
[----:B------:R-:W-:Y:S04]  /*13920*/  STL [R1+0x624], R44 ;  /* 0x0006242c01007387 */ /* 0x000fe80000100800 */
[----:B------:R-:W2:Y:S04]  /*13930*/  LDL.LU.64 R24, [R1+0x6b8] ;  /* 0x0006b80001187983 */ /* 0x000ea80000300a00 */
[----:B------:R-:W-:Y:S04]  /*13940*/  STL [R1+0x628], R45 ;  /* 0x0006282d01007387 */ /* 0x000fe80000100800 */
[----:B------:R-:W4:Y:S01]  /*13950*/  LDL.LU.64 R8, [R1+0x6b0] ;  /* 0x0006b00001087983 */ /* 0x000f220000300a00 */
[----:B------:R-:W-:-:S02]  /*13960*/  PRMT R35, RZ, 0x7610, R35 ;  /* 0x00007610ff237816 */ /* 0x000fc40000000023 */
[----:B------:R-:W-:Y:S02]  /*13970*/  PRMT R15, RZ, 0x7610, R15 ;  /* 0x00007610ff0f7816 */ /* 0x000fe4000000000f */
[----:B------:R-:W-:Y:S02]  /*13980*/  PRMT R30, RZ, 0x7610, R30 ;  /* 0x00007610ff1e7816 */ /* 0x000fe4000000001e */
[----:B------:R-:W4:Y:S01]  /*13990*/  @!P0 LDG.E.U16 R35, desc[UR22][R22.64] ;  /* 0x0000001616238981 */ /* 0x000f22000c1e1500 */
[----:B------:R-:W-:Y:S02]  /*139a0*/  PRMT R16, RZ, 0x7610, R16 ;  /* 0x00007610ff107816 */ /* 0x000fe40000000010 */
[----:B------:R-:W-:Y:S02]  /*139b0*/  PRMT R17, RZ, 0x7610, R17 ;  /* 0x00007610ff117816 */ /* 0x000fe40000000011 */
[----:B------:R-:W-:Y:S02]  /*139c0*/  PRMT R32, RZ, 0x7610, R32 ;  /* 0x00007610ff207816 */ /* 0x000fe40000000020 */
[----:B------:R-:W-:-:S02]  /*139d0*/  PRMT R33, RZ, 0x7610, R33 ;  /* 0x00007610ff217816 */ /* 0x000fc40000000021 */
[----:B------:R-:W4:Y:S04]  /*139e0*/  @!P0 LDG.E.U16 R17, desc[UR22][R46.64] ;  /* 0x000000162e118981 */ /* 0x000f28000c1e1500 */
[----:B------:R-:W4:Y:S04]  /*139f0*/  @!P0 LDG.E.U16 R32, desc[UR22][R6.64] ;  /* 0x0000001606208981 */ /* 0x000f28000c1e1500 */
[----:B------:R-:W4:Y:S04]  /*13a00*/  @!P0 LDG.E.U16 R33, desc[UR22][R52.64] ;  /* 0x0000001634218981 */ /* 0x000f28000c1e1500 */
[----:B---3--:R-:W3:Y:S04]  /*13a10*/  @!P0 LDG.E.U16 R15, desc[UR22][R40.64] ;  /* 0x00000016280f8981 */ /* 0x008ee8000c1e1500 */
[----:B--2---:R-:W2:Y:S04]  /*13a20*/  @!P0 LDG.E.U16 R30, desc[UR22][R24.64] ;  /* 0x00000016181e8981 */ /* 0x004ea8000c1e1500 */
[----:B----4-:R-:W4:Y:S04]  /*13a30*/  @!P0 LDG.E.U16 R16, desc[UR22][R8.64] ;  /* 0x0000001608108981 */ /* 0x010f28000c1e1500 */
[----:B------:R-:W-:Y:S04]  /*13a40*/  STL [R1+0x62c], R14 ;  /* 0x00062c0e01007387 */ /* 0x000fe80000100800 */
[----:B------:R-:W4:Y:S04]  /*13a50*/  LDL.LU.64 R22, [R1+0x6a8] ;  /* 0x0006a80001167983 */ /* 0x000f280000300a00 */
[----:B------:R-:W-:Y:S01]  /*13a60*/  STL [R1+0x630], R35 ;  /* 0x0006302301007387 */ /* 0x000fe20000100800 */
[----:B------:R-:W-:-:S06]  /*13a70*/  PRMT R18, RZ, 0x7610, R18 ;  /* 0x00007610ff127816 */ /* 0x000fcc0000000012 */
[----:B------:R-:W4:Y:S04]  /*13a80*/  @!P0 LDG.E.U16 R18, desc[UR22][R50.64] ;  /* 0x0000001632128981 */ /* 0x000f28000c1e1500 */
[----:B---3--:R-:W-:Y:S04]  /*13a90*/  STL [R1+0x63c], R15 ;  /* 0x00063c0f01007387 */ /* 0x008fe80000100800 */
[----:B------:R-:W-:Y:S04]  /*13aa0*/  STL [R1+0x638], R40 ;  /* 0x0006382801007387 */ /* 0x000fe80000100800 */
[----:B------:R-:W-:Y:S04]  /*13ab0*/  STL [R1+0x634], R41 ;  /* 0x0006342901007387 */ /* 0x000fe80000100800 */
[----:B--2---:R-:W-:Y:S04]  /*13ac0*/  STL [R1+0x648], R30 ;  /* 0x0006481e01007387 */ /* 0x004fe80000100800 */
[----:B------:R-:W-:Y:S04]  /*13ad0*/  STL [R1+0x644], R24 ;  /* 0x0006441801007387 */ /* 0x000fe80000100800 */
[----:B------:R-:W-:Y:S04]  /*13ae0*/  STL [R1+0x640], R25 ;  /* 0x0006401901007387 */ /* 0x000fe80000100800 */
[----:B----4-:R-:W-:Y:S04]  /*13af0*/  STL [R1+0x654], R16 ;  /* 0x0006541001007387 */ /* 0x010fe80000100800 */
[----:B------:R-:W-:Y:S04]  /*13b00*/  STL [R1+0x650], R8 ;  /* 0x0006500801007387 */ /* 0x000fe80000100800 */
[----:B------:R0:W-:Y:S04]  /*13b10*/  STL [R1+0x64c], R9 ;  /* 0x00064c0901007387 */ /* 0x0001e80000100800 */
[----:B------:R-:W2:Y:S04]  /*13b20*/  LDL.LU.64 R46, [R1+0x6a0] ;  /* 0x0006a000012e7983 */ /* 0x000ea80000300a00 */
[----:B------:R-:W-:Y:S04]  /*13b30*/  STL [R1+0x658], R17 ;  /* 0x0006581101007387 */ /* 0x000fe80000100800 */
[----:B------:R-:W3:Y:S04]  /*13b40*/  LDL.LU.64 R6, [R1+0x698] ;  /* 0x0006980001067983 */ /* 0x000ee80000300a00 */
[----:B------:R-:W-:Y:S04]  /*13b50*/  STL [R1+0x65c], R32 ;  /* 0x00065c2001007387 */ /* 0x000fe80000100800 */
[----:B------:R-:W4:Y:S04]  /*13b60*/  LDL.LU.64 R52, [R1+0x690] ;  /* 0x0006900001347983 */ /* 0x000f280000300a00 */
[----:B------:R-:W-:Y:S04]  /*13b70*/  STL [R1+0x660], R33 ;  /* 0x0006602101007387 */ /* 0x000fe80000100800 */
[----:B------:R-:W3:Y:S04]  /*13b80*/  LDL.LU.64 R50, [R1+0x688] ;  /* 0x0006880001327983 */ /* 0x000ee80000300a00 */
[----:B0-----:R-:W3:Y:S04]  /*13b90*/  LDL.64 R8, [R1+0x300] ;  /* 0x0003000001087983 */ /* 0x001ee80000100a00 */
[----:B------:R-:W3:Y:S04]  /*13ba0*/  LDL.64 R24, [R1+0x2c0] ;  /* 0x0002c00001187983 */ /* 0x000ee80000100a00 */
[----:B------:R-:W-:Y:S01]  /*13bb0*/  STL [R1+0x664], R18 ;  /* 0x0006641201007387 */ /* 0x000fe20000100800 */
[----:B--2---:R-:W-:-:S06]  /*13bc0*/  PRMT R47, RZ, 0x7610, R47 ;  /* 0x00007610ff2f7816 */ /* 0x004fcc000000002f */
[----:B------:R-:W2:Y:S04]  /*13bd0*/  @!P0 LDG.E.U16 R47, desc[UR22][R48.64] ;  /* 0x00000016302f8981 */ /* 0x000ea8000c1e1500 */
[----:B------:R-:W2:Y:S04]  /*13be0*/  LDL.LU.64 R48, [R1+0x680] ;  /* 0x0006800001307983 */ /* 0x000ea80000300a00 */
[----:B------:R-:W2:Y:S04]  /*13bf0*/  LDL.64 R40, [R1+0x200] ;  /* 0x0002000001287983 */ /* 0x000ea80000100a00 */
        /* <DEDUP_REMOVED lines=14> */
[----:B----4-:R-:W-:-:S06]  /*13ce0*/  PRMT R52, RZ, 0x7610, R52 ;  /* 0x00007610ff347816 */ /* 0x010fcc0000000034 */
[----:B---3--:R0:W3:Y:S02]  /*13cf0*/  @!P0 LDG.E.U16 R52, desc[UR22][R8.64] ;  /* 0x0000001608348981 */ /* 0x0080e4000c1e1500 */
[----:B0-----:R-:W0:Y:S01]  /*13d00*/  S2R R8, SR_TID.X ;  /* 0x0000000000087919 */ /* 0x001e220000002100 */
[----:B------:R-:W-:Y:S02]  /*13d10*/  PRMT R51, RZ, 0x7610, R51 ;  /* 0x00007610ff337816 */ /* 0x000fe40000000033 */
[----:B------:R-:W-:Y:S02]  /*13d20*/  PRMT R0, RZ, 0x7610, R0 ;  /* 0x00007610ff007816 */ /* 0x000fe40000000000 */
[----:B------:R-:W-:Y:S02]  /*13d30*/  PRMT R19, RZ, 0x7610, R19 ;  /* 0x00007610ff137816 */ /* 0x000fe40000000013 */
[----:B------:R-:W4:Y:S04]  /*13d40*/  @!P0 LDG.E.U16 R51, desc[UR22][R36.64] ;  /* 0x0000001624338981 */ /* 0x000f28000c1e1500 */
[----:B------:R-:W3:Y:S04]  /*13d50*/  @!P0 LDG.E.U16 R0, desc[UR22][R20.64] ;  /* 0x0000001614008981 */ /* 0x000ee8000c1e1500 */
[----:B------:R-:W3:Y:S01]  /*13d60*/  @!P0 LDG.E.U16 R19, desc[UR22][R38.64] ;  /* 0x0000001626138981 */ /* 0x000ee2000c1e1500 */
[----:B0-----:R-:W-:-:S02]  /*13d70*/  LOP3.LUT R15, R8, 0x3f, RZ, 0xc0, !PT ;  /* 0x0000003f080f7812 */ /* 0x001fc400078ec0ff */
[----:B------:R-:W-:-:S03]  /*13d80*/  SHF.R.S32.HI R10, RZ, 0x6, R8 ;  /* 0x00000006ff0a7819 */ /* 0x000fc60000011408 */
[----:B------:R-:W-:Y:S01]  /*13d90*/  IMAD.SHL.U32 R15, R15, 0x2, RZ ;  /* 0x000000020f0f7824 */ /* 0x000fe200078e00ff */
[----:B------:R-:W-:-:S04]  /*13da0*/  SGXT R10, R10, 0x1 ;  /* 0x000000010a0a781a */ /* 0x000fc80000000200 */
[----:B------:R-:W-:-:S04]  /*13db0*/  LOP3.LUT R10, R15, 0x90, R10, 0x78, !PT ;  /* 0x000000900f0a7812 */ /* 0x000fc800078e780a */
[----:B------:R-:W-:Y:S02]  /*13dc0*/  LOP3.LUT R10, R10, 0x60, RZ, 0x3c, !PT ;  /* 0x000000600a0a7812 */ /* 0x000fe400078e3cff */
[----:B------:R-:W-:-:S06]  /*13dd0*/  PRMT R50, RZ, 0x7610, R50 ;  /* 0x00007610ff327816 */ /* 0x000fcc0000000032 */
[----:B------:R-:W3:Y:S04]  /*13de0*/  @!P0 LDG.E.U16 R50, desc[UR22][R24.64] ;  /* 0x0000001618328981 */ /* 0x000ee8000c1e1500 */
[----:B--2---:R-:W-:Y:S04]  /*13df0*/  STL [R1+0x668], R47 ;  /* 0x0006682f01007387 */ /* 0x004fe80000100800 */
[----:B------:R0:W-:Y:S04]  /*13e00*/  STL [R1+0x66c], R39 ;  /* 0x00066c2701007387 */ /* 0x0001e80000100800 */
[----:B------:R-:W2:Y:S01]  /*13e10*/  LDL.LU.64 R36, [R1+0x678] ;  /* 0x0006780001247983 */ /* 0x000ea20000300a00 */
[----:B------:R-:W-:-:S03]  /*13e20*/  PRMT R48, RZ, 0x7610, R48 ;  /* 0x00007610ff307816 */ /* 0x000fc60000000030 */
[----:B------:R-:W3:Y:S04]  /*13e30*/  LDL.LU.64 R20, [R1+0x670] ;  /* 0x0006700001147983 */ /* 0x000ee80000300a00 */
[----:B0-----:R-:W4:Y:S04]  /*13e40*/  LDL.LU R39, [R1+0x35c] ;  /* 0x00035c0001277983 */ /* 0x001f280000300800 */
[----:B------:R-:W-:Y:S04]  /*13e50*/  STS.U16 [R10+UR10+0xa700], R35 ;  /* 0x00a700230a007988 */ /* 0x000fe8000800040a */
[----:B------:R-:W-:Y:S04]  /*13e60*/  STS.U16 [R10+UR10+0xab00], R14 ;  /* 0x00ab000e0a007988 */ /* 0x000fe8000800040a */
[----:B------:R-:W-:Y:S04]  /*13e70*/  STS.U16 [R10+UR10+0xaf00], R45 ;  /* 0x00af002d0a007988 */ /* 0x000fe8000800040a */
[----:B------:R-:W-:Y:S04]  /*13e80*/  STS.U16 [R10+UR10+0xb300], R44 ;  /* 0x00b3002c0a007988 */ /* 0x000fe8000800040a */
[----:B------:R-:W-:Y:S04]  /*13e90*/  STS.U16 [R10+UR10+0xb700], R29 ;  /* 0x00b7001d0a007988 */ /* 0x000fe8000800040a */
[----:B------:R-:W-:Y:S04]  /*13ea0*/  STS.U16 [R10+UR10+0xbb00], R11 ;  /* 0x00bb000b0a007988 */ /* 0x000fe8000800040a */
[----:B------:R-:W-:Y:S04]  /*13eb0*/  STS.U16 [R10+UR10+0xbf00], R28 ;  /* 0x00bf001c0a007988 */ /* 0x000fe8000800040a */
[----:B------:R0:W4:Y:S04]  /*13ec0*/  @!P0 LDG.E.U16 R48, desc[UR22][R40.64] ;  /* 0x0000001628308981 */ /* 0x000128000c1e1500 */
[----:B------:R1:W-:Y:S04]  /*13ed0*/  STS.U16 [R3+UR10+0xcc00], R43 ;  /* 0x00cc002b03007988 */ /* 0x0003e8000800040a */
[----:B-1----:R-:W4:Y:S04]  /*13ee0*/  LDL.LU R43, [R1+0x438] ;  /* 0x00043800012b7983 */ /* 0x002f280000300800 */
        /* <DEDUP_REMOVED lines=18> */
[----:B------:R1:W-:Y:S04]  /*14010*/  STS.U16 [R3+UR10+0xd800], R13 ;  /* 0x00d8000d03007988 */ /* 0x0003e8000800040a */
[----:B------:R-:W4:Y:S04]  /*14020*/  LDL.LU R29, [R1+0x3d0] ;  /* 0x0003d000011d7983 */ /* 0x000f280000300800 */
[----:B-1----:R-:W4:Y:S04]  /*14030*/  LDL.LU R13, [R1+0x3b0] ;  /* 0x0003b000010d7983 */ /* 0x002f280000300800 */
[----:B------:R-:W4:Y:S04]  /*14040*/  LDL.LU R28, [R1+0x390] ;  /* 0x00039000011c7983 */ /* 0x000f280000300800 */
[----:B------:R1:W-:Y:S04]  /*14050*/  STS.U16 [R3+UR10+0xc800], R12 ;  /* 0x00c8000c03007988 */ /* 0x0003e8000800040a */
[----:B------:R-:W4:Y:S04]  /*14060*/  LDL.LU R10, [R1+0x370] ;  /* 0x00037000010a7983 */ /* 0x000f280000300800 */
        /* <DEDUP_REMOVED lines=8> */
[----:B-1----:R-:W4:Y:S01]  /*140f0*/  LDL.LU R31, [R1+0x3cc] ;  /* 0x0003cc00011f7983 */ /* 0x002f220000300800 */
[----:B------:R-:W-:-:S02]  /*14100*/  LOP3.LUT R16, R3, 0x10, RZ, 0x3c, !PT ;  /* 0x0000001003107812 */ /* 0x000fc400078e3cff */
[----:B------:R-:W-:Y:S02]  /*14110*/  PRMT R34, RZ, 0x7610, R34 ;  /* 0x00007610ff227816 */ /* 0x000fe40000000022 */
[----:B------:R-:W-:Y:S02]  /*14120*/  PRMT R2, RZ, 0x7610, R2 ;  /* 0x00007610ff027816 */ /* 0x000fe40000000002 */
[----:B------:R-:W-:Y:S02]  /*14130*/  PRMT R49, RZ, 0x7610, R49 ;  /* 0x00007610ff317816 */ /* 0x000fe40000000031 */
[----:B------:R-:W4:Y:S01]  /*14140*/  @!P0 LDG.E.U16 R34, desc[UR22][R22.64] ;  /* 0x0000001616228981 */ /* 0x000f22000c1e1500 */
[----:B------:R-:W-:-:S03]  /*14150*/  PRMT R46, RZ, 0x7610, R46 ;  /* 0x00007610ff2e7816 */ /* 0x000fc6000000002e */
[----:B------:R-:W4:Y:S01]  /*14160*/  @!P0 LDG.E.U16 R2, desc[UR22][R6.64] ;  /* 0x0000001606028981 */ /* 0x000f22000c1e1500 */
[----:B------:R-:W-:-:S06]  /*14170*/  PRMT R53, RZ, 0x7610, R53 ;  /* 0x00007610ff357816 */ /* 0x000fcc0000000035 */
[----:B------:R-:W4:Y:S04]  /*14180*/  @!P0 LDG.E.U16 R53, desc[UR22][R4.64] ;  /* 0x0000001604358981 */ /* 0x000f28000c1e1500 */
[----:B--2---:R-:W2:Y:S04]  /*14190*/  @!P0 LDG.E.U16 R49, desc[UR22][R36.64] ;  /* 0x0000001624318981 */ /* 0x004ea8000c1e1500 */
[----:B---3--:R-:W3:Y:S04]  /*141a0*/  @!P0 LDG.E.U16 R46, desc[UR22][R20.64] ;  /* 0x00000016142e8981 */ /* 0x008ee8000c1e1500 */
[----:B----4-:R0:W-:Y:S04]  /*141b0*/  STS.U16 [R3+UR10+0xdc00], R39 ;  /* 0x00dc002703007988 */ /* 0x0101e8000800040a */
[----:B0-----:R0:W5:Y:S04]  /*141c0*/  LDL.LU R39, [R1+0x66c] ;  /* 0x00066c0001277983 */ /* 0x0011680000300800 */
[----:B------:R1:W-:Y:S04]  /*141d0*/  STS.U16 [R16+UR10+0xc080], R43 ;  /* 0x00c0802b10007988 */ /* 0x0003e8000800040a */
[----:B------:R-:W-:Y:S04]  /*141e0*/  STS.U16 [R16+UR10+0xc480], R47 ;  /* 0x00c4802f10007988 */ /* 0x000fe8000800040a */
[----:B------:R-:W-:Y:S04]  /*141f0*/  STS.U16 [R16+UR10+0xc880], R18 ;  /* 0x00c8801210007988 */ /* 0x000fe8000800040a */
[----:B------:R-:W-:Y:S04]  /*14200*/  STS.U16 [R16+UR10+0xcc80], R33 ;  /* 0x00cc802110007988 */ /* 0x000fe8000800040a */
[----:B------:R4:W-:Y:S04]  /*14210*/  STS.U16 [R16+UR10+0xd080], R41 ;  /* 0x00d0802910007988 */ /* 0x0009e8000800040a */
[----:B-1----:R-:W2:Y:S04]  /*14220*/  LDL.LU R43, [R1+0x38c] ;  /* 0x00038c00012b7983 */ /* 0x002ea80000300800 */
[----:B------:R1:W-:Y:S01]  /*14230*/  STS.U16 [R16+UR10+0xd480], R32 ;  /* 0x00d4802010007988 */ /* 0x0003e2000800040a */
[----:B----4-:R-:W-:-:S03]  /*14240*/  LOP3.LUT R41, R3, 0x20, RZ, 0x3c, !PT ;  /* 0x0000002003297812 */ /* 0x010fc600078e3cff */
[----:B------:R-:W4:Y:S04]  /*14250*/  LDL.LU R47, [R1+0x668] ;  /* 0x00066800012f7983 */ /* 0x000f280000300800 */
[----:B------:R0:W-:Y:S04]  /*14260*/  STS.U16 [R16+UR10+0xd880], R17 ;  /* 0x00d8801110007988 */ /* 0x0001e8000800040a */
[----:B------:R-:W2:Y:S04]  /*14270*/  LDL.LU R18, [R1+0x664] ;  /* 0x0006640001127983 */ /* 0x000ea80000300800 */
[----:B------:R0:W-:Y:S04]  /*14280*/  STS.U16 [R16+UR10+0xdc80], R8 ;  /* 0x00dc800810007988 */ /* 0x0001e8000800040a */
[----:B------:R-:W2:Y:S04]  /*14290*/  LDL.LU R33, [R1+0x660] ;  /* 0x0006600001217983 */ /* 0x000ea80000300800 */
[----:B------:R0:W-:Y:S04]  /*142a0*/  STS.U16 [R41+UR10+0xc100], R9 ;  /* 0x00c1000929007988 */ /* 0x0001e8000800040a */
[----:B-1----:R-:W2:Y:S04]  /*142b0*/  LDL.LU R32, [R1+0x65c] ;  /* 0x00065c0001207983 */ /* 0x002ea80000300800 */
[----:B------:R1:W-:Y:S04]  /*142c0*/  STS.U16 [R41+UR10+0xc500], R30 ;  /* 0x00c5001e29007988 */ /* 0x0003e8000800040a */
[----:B0-----:R-:W2:Y:S04]  /*142d0*/  LDL.LU R17, [R1+0x658] ;  /* 0x0006580001117983 */ /* 0x001ea80000300800 */
[----:B------:R-:W-:Y:S04]  /*142e0*/  STS.U16 [R41+UR10+0xc900], R24 ;  /* 0x00c9001829007988 */ /* 0x000fe8000800040a */
[----:B------:R-:W2:Y:S04]  /*142f0*/  LDL.LU R16, [R1+0x654] ;  /* 0x0006540001107983 */ /* 0x000ea80000300800 */
[----:B------:R-:W-:Y:S04]  /*14300*/  STS.U16 [R41+UR10+0xcd00], R25 ;  /* 0x00cd001929007988 */ /* 0x000fe8000800040a */
[----:B------:R0:W5:Y:S04]  /*14310*/  LDL.LU R8, [R1+0x650] ;  /* 0x0006500001087983 */ /* 0x0001680000300800 */
[----:B------:R0:W-:Y:S04]  /*14320*/  STS.U16 [R41+UR10+0xd100], R11 ;  /* 0x00d1000b29007988 */ /* 0x0001e8000800040a */
[----:B------:R2:W5:Y:S04]  /*14330*/  LDL.LU R9, [R1+0x64c] ;  /* 0x00064c0001097983 */ /* 0x0005680000300800 */
[----:B-1----:R-:W2:Y:S01]  /*14340*/  LDL.LU R30, [R1+0x648] ;  /* 0x00064800011e7983 */ /* 0x002ea20000300800 */
[----:B0-----:R-:W-:-:S03]  /*14350*/  LOP3.LUT R11, R3, 0x30, RZ, 0x3c, !PT ;  /* 0x00000030030b7812 */ /* 0x001fc600078e3cff */
[----:B------:R0:W5:Y:S04]  /*14360*/  LDL.LU R24, [R1+0x644] ;  /* 0x0006440001187983 */ /* 0x0001680000300800 */
[----:B------:R1:W-:Y:S04]  /*14370*/  STS.U16 [R41+UR10+0xd500], R15 ;  /* 0x00d5000f29007988 */ /* 0x0003e8000800040a */
[----:B------:R0:W5:Y:S04]  /*14380*/  LDL.LU R25, [R1+0x640] ;  /* 0x0006400001197983 */ /* 0x0001680000300800 */
[----:B------:R0:W-:Y:S04]  /*14390*/  STS.U16 [R41+UR10+0xd900], R40 ;  /* 0x00d9002829007988 */ /* 0x0001e8000800040a */
[----:B-1----:R-:W2:Y:S04]  /*143a0*/  LDL.LU R15, [R1+0x63c] ;  /* 0x00063c00010f7983 */ /* 0x002ea80000300800 */
[----:B------:R1:W-:Y:S04]  /*143b0*/  STS.U16 [R41+UR10+0xdd00], R35 ;  /* 0x00dd002329007988 */ /* 0x0003e8000800040a */
[----:B0-----:R0:W5:Y:S04]  /*143c0*/  LDL.LU R40, [R1+0x638] ;  /* 0x0006380001287983 */ /* 0x0011680000300800 */
[----:B------:R0:W-:Y:S04]  /*143d0*/  STS.U16 [R11+UR10+0xc180], R14 ;  /* 0x00c1800e0b007988 */ /* 0x0001e8000800040a */
[----:B-1----:R1:W5:Y:S04]  /*143e0*/  LDL.LU R41, [R1+0x634] ;  /* 0x0006340001297983 */ /* 0x0023680000300800 */
[----:B------:R0:W-:Y:S04]  /*143f0*/  STS.U16 [R11+UR10+0xc580], R45 ;  /* 0x00c5802d0b007988 */ /* 0x0001e8000800040a */
[----:B------:R-:W2:Y:S04]  /*14400*/  LDL.LU R35, [R1+0x630] ;  /* 0x0006300001237983 */ /* 0x000ea80000300800 */
[----:B------:R1:W-:Y:S04]  /*14410*/  STS.U16 [R11+UR10+0xc980], R44 ;  /* 0x00c9802c0b007988 */ /* 0x0003e8000800040a */
[----:B0-----:R-:W2:Y:S04]  /*14420*/  LDL.LU R14, [R1+0x62c] ;  /* 0x00062c00010e7983 */ /* 0x001ea80000300800 */
[----:B------:R0:W-:Y:S04]  /*14430*/  STS.U16 [R11+UR10+0xcd80], R29 ;  /* 0x00cd801d0b007988 */ /* 0x0001e8000800040a */
[----:B------:R-:W2:Y:S04]  /*14440*/  LDL.LU R45, [R1+0x628] ;  /* 0x00062800012d7983 */ /* 0x000ea80000300800 */
[----:B------:R0:W-:Y:S04]  /*14450*/  STS.U16 [R11+UR10+0xd180], R13 ;  /* 0x00d1800d0b007988 */ /* 0x0001e8000800040a */
[----:B-1----:R-:W2:Y:S04]  /*14460*/  LDL.LU R44, [R1+0x624] ;  /* 0x00062400012c7983 */ /* 0x002ea80000300800 */
[----:B0-----:R-:W2:Y:S01]  /*14470*/  LDL.LU R29, [R1+0x620] ;  /* 0x00062000011d7983 */ /* 0x001ea20000300800 */
[----:B------:R-:W-:-:S03]  /*14480*/  LOP3.LUT R13, R3, 0x40, RZ, 0x3c, !PT ;  /* 0x00000040030d7812 */ /* 0x000fc600078e3cff */
[----:B------:R0:W-:Y:S04]  /*14490*/  STS.U16 [R11+UR10+0xd580], R28 ;  /* 0x00d5801c0b007988 */ /* 0x0001e8000800040a */
[----:B------:R1:W-:Y:S04]  /*144a0*/  STS.U16 [R11+UR10+0xd980], R10 ;  /* 0x00d9800a0b007988 */ /* 0x0003e8000800040a */
[----:B------:R1:W-:Y:S04]  /*144b0*/  STS.U16 [R11+UR10+0xdd80], R12 ;  /* 0x00dd800c0b007988 */ /* 0x0003e8000800040a */
[----:B0-----:R-:W2:Y:S04]  /*144c0*/  LDL.LU R28, [R1+0x61c] ;  /* 0x00061c00011c7983 */ /* 0x001ea80000300800 */
[----:B-1----:R0:W5:Y:S04]  /*144d0*/  LDL.LU R10, [R1+0x618] ;  /* 0x00061800010a7983 */ /* 0x0021680000300800 */
[----:B------:R0:W5:Y:S04]  /*144e0*/  LDL.LU R11, [R1+0x614] ;  /* 0x00061400010b7983 */ /* 0x0001680000300800 */
[----:B------:R-:W2:Y:S04]  /*144f0*/  LDL.LU R12, [R1+0x610] ;  /* 0x00061000010c7983 */ /* 0x000ea80000300800 */
[----:B------:R1:W-:Y:S04]  /*14500*/  STS.U16 [R13+UR10+0xc200], R26 ;  /* 0x00c2001a0d007988 */ /* 0x0003e8000800040a */
[----:B------:R0:W-:Y:S04]  /*14510*/  STS.U16 [R13+UR10+0xc600], R27 ;  /* 0x00c6001b0d007988 */ /* 0x0001e8000800040a */
[----:B------:R0:W-:Y:S04]  /*14520*/  STS.U16 [R13+UR10+0xca00], R42 ;  /* 0x00ca002a0d007988 */ /* 0x0001e8000800040a */
[----:B-1----:R1:W5:Y:S04]  /*14530*/  LDL.LU R26, [R1+0x60c] ;  /* 0x00060c00011a7983 */ /* 0x0023680000300800 */
[----:B0-----:R1:W5:Y:S04]  /*14540*/  LDL.LU R27, [R1+0x608] ;  /* 0x00060800011b7983 */ /* 0x0013680000300800 */
[----:B------:R1:W5:Y:S04]  /*14550*/  LDL.LU R42, [R1+0x604] ;  /* 0x00060400012a7983 */ /* 0x0003680000300800 */
[----:B------:R0:W-:Y:S04]  /*14560*/  STS.U16 [R13+UR10+0xce00], R31 ;  /* 0x00ce001f0d007988 */ /* 0x0001e8000800040a */
[----:B0-----:R-:W2:Y:S04]  /*14570*/  LDL.LU R31, [R1+0x600] ;  /* 0x00060000011f7983 */ /* 0x001ea80000300800 */
[----:B--2---:R0:W-:Y:S04]  /*14580*/  STS.U16 [R13+UR10+0xd200], R31 ;  /* 0x00d2001f0d007988 */ /* 0x0041e8000800040a */
[----:B------:R2:W-:Y:S01]  /*14590*/  STS.U16 [R13+UR10+0xd600], R43 ;  /* 0x00d6002b0d007988 */ /* 0x0005e2000800040a */
[----:B0-----:R-:W-:-:S03]  /*145a0*/  LOP3.LUT R31, R3, 0x50, RZ, 0x3c, !PT ;  /* 0x00000050031f7812 */ /* 0x001fc600078e3cff */
[----:B------:R0:W-:Y:S04]  /*145b0*/  STS.U16 [R13+UR10+0xda00], R12 ;  /* 0x00da000c0d007988 */ /* 0x0001e8000800040a */
[----:B------:R0:W-:Y:S04]  /*145c0*/  STS.U16 [R13+UR10+0xde00], R28 ;  /* 0x00de001c0d007988 */ /* 0x0001e8000800040a */
[----:B------:R0:W-:Y:S04]  /*145d0*/  STS.U16 [R31+UR10+0xc280], R29 ;  /* 0x00c2801d1f007988 */ /* 0x0001e8000800040a */
[----:B--2---:R1:W5:Y:S04]  /*145e0*/  LDL.LU R43, [R1+0x5fc] ;  /* 0x0005fc00012b7983 */ /* 0x0043680000300800 */
[----:B------:R2:W-:Y:S04]  /*145f0*/  STS.U16 [R31+UR10+0xc680], R44 ;  /* 0x00c6802c1f007988 */ /* 0x0005e8000800040a */
[----:B0-----:R1:W5:Y:S04]  /*14600*/  LDL.LU R12, [R1+0x5f8] ;  /* 0x0005f800010c7983 */ /* 0x0013680000300800 */
[----:B------:R-:W-:Y:S04]  /*14610*/  STS.U16 [R31+UR10+0xca80], R45 ;  /* 0x00ca802d1f007988 */ /* 0x000fe8000800040a */
[----:B------:R1:W5:Y:S04]  /*14620*/  LDL.LU R13, [R1+0x5f4] ;  /* 0x0005f400010d7983 */ /* 0x0003680000300800 */
[----:B------:R-:W-:Y:S04]  /*14630*/  STS.U16 [R31+UR10+0xce80], R14 ;  /* 0x00ce800e1f007988 */ /* 0x000fe8000800040a */
[----:B------:R1:W5:Y:S04]  /*14640*/  LDL.LU R28, [R1+0x5f0] ;  /* 0x0005f000011c7983 */ /* 0x0003680000300800 */
[----:B------:R0:W-:Y:S04]  /*14650*/  STS.U16 [R31+UR10+0xd280], R35 ;  /* 0x00d280231f007988 */ /* 0x0001e8000800040a */
[----:B------:R1:W5:Y:S04]  /*14660*/  LDL.LU R29, [R1+0x5ec] ;  /* 0x0005ec00011d7983 */ /* 0x0003680000300800 */
[----:B--2---:R1:W5:Y:S01]  /*14670*/  LDL.LU R44, [R1+0x5e8] ;  /* 0x0005e800012c7983 */ /* 0x0043620000300800 */
[----:B0-----:R-:W-:-:S03]  /*14680*/  LOP3.LUT R35, R3, 0x60, RZ, 0x3c, !PT ;  /* 0x0000006003237812 */ /* 0x001fc600078e3cff */
[----:B------:R1:W5:Y:S04]  /*14690*/  LDL.LU R45, [R1+0x5e4] ;  /* 0x0005e400012d7983 */ /* 0x0003680000300800 */
[----:B------:R0:W-:Y:S04]  /*146a0*/  STS.U16 [R31+UR10+0xd680], R15 ;  /* 0x00d6800f1f007988 */ /* 0x0001e8000800040a */
[----:B------:R1:W5:Y:S04]  /*146b0*/  LDL.LU R14, [R1+0x5e0] ;  /* 0x0005e000010e7983 */ /* 0x0003680000300800 */
[----:B------:R2:W-:Y:S04]  /*146c0*/  STS.U16 [R31+UR10+0xda80], R30 ;  /* 0x00da801e1f007988 */ /* 0x0005e8000800040a */
[----:B0-----:R1:W5:Y:S04]  /*146d0*/  LDL.LU R15, [R1+0x5dc] ;  /* 0x0005dc00010f7983 */ /* 0x0013680000300800 */
[----:B------:R0:W-:Y:S04]  /*146e0*/  STS.U16 [R31+UR10+0xde80], R16 ;  /* 0x00de80101f007988 */ /* 0x0001e8000800040a */
[----:B--2---:R1:W5:Y:S04]  /*146f0*/  LDL.LU R30, [R1+0x5d8] ;  /* 0x0005d800011e7983 */ /* 0x0043680000300800 */
[----:B------:R2:W-:Y:S04]  /*14700*/  STS.U16 [R35+UR10+0xc300], R17 ;  /* 0x00c3001123007988 */ /* 0x0005e8000800040a */
[----:B0-----:R1:W5:Y:S04]  /*14710*/  LDL.LU R31, [R1+0x5d4] ;  /* 0x0005d400011f7983 */ /* 0x0013680000300800 */
[----:B------:R0:W-:Y:S04]  /*14720*/  STS.U16 [R35+UR10+0xc700], R32 ;  /* 0x00c7002023007988 */ /* 0x0001e8000800040a */
[----:B------:R1:W5:Y:S04]  /*14730*/  LDL.LU R16, [R1+0x5d0] ;  /* 0x0005d00001107983 */ /* 0x0003680000300800 */
[----:B------:R0:W-:Y:S04]  /*14740*/  STS.U16 [R35+UR10+0xcb00], R33 ;  /* 0x00cb002123007988 */ /* 0x0001e8000800040a */
[----:B--2---:R1:W5:Y:S04]  /*14750*/  LDL.LU R17, [R1+0x5cc] ;  /* 0x0005cc0001117983 */ /* 0x0043680000300800 */
[----:B------:R2:W-:Y:S04]  /*14760*/  STS.U16 [R35+UR10+0xcf00], R18 ;  /* 0x00cf001223007988 */ /* 0x0005e8000800040a */
[----:B0-----:R1:W5:Y:S04]  /*14770*/  LDL.LU R32, [R1+0x5c8] ;  /* 0x0005c80001207983 */ /* 0x0013680000300800 */
[----:B----4-:R0:W-:Y:S04]  /*14780*/  STS.U16 [R35+UR10+0xd300], R47 ;  /* 0x00d3002f23007988 */ /* 0x0101e8000800040a */
[----:B------:R1:W5:Y:S04]  /*14790*/  LDL.LU R33, [R1+0x5c4] ;  /* 0x0005c40001217983 */ /* 0x0003680000300800 */
[----:B--2---:R1:W5:Y:S01]  /*147a0*/  LDL.LU R18, [R1+0x5c0] ;  /* 0x0005c00001127983 */ /* 0x0043620000300800 */
[----:B0-----:R-:W-:-:S03]  /*147b0*/  LOP3.LUT R47, R3, 0x70, RZ, 0x3c, !PT ;  /* 0x00000070032f7812 */ /* 0x001fc600078e3cff */
[----:B------:R0:W-:Y:S04]  /*147c0*/  STS.U16 [R35+UR10+0xd700], R19 ;  /* 0x00d7001323007988 */ /* 0x0001e8000800040a */
[----:B------:R2:W-:Y:S04]  /*147d0*/  STS.U16 [R35+UR10+0xdb00], R34 ;  /* 0x00db002223007988 */ /* 0x0005e8000800040a */
[----:B------:R4:W-:Y:S04]  /*147e0*/  STS.U16 [R35+UR10+0xdf00], R2 ;  /* 0x00df000223007988 */ /* 0x0009e8000800040a */
[----:B0-----:R1:W5:Y:S04]  /*147f0*/  LDL.LU R19, [R1+0x5bc] ;  /* 0x0005bc0001137983 */ /* 0x0013680000300800 */
[----:B--2---:R1:W5:Y:S04]  /*14800*/  LDL.LU R34, [R1+0x5b8] ;  /* 0x0005b80001227983 */ /* 0x0043680000300800 */
[----:B----4-:R1:W5:Y:S04]  /*14810*/  LDL.LU R35, [R1+0x5b4] ;  /* 0x0005b40001237983 */ /* 0x0103680000300800 */
[----:B------:R1:W5:Y:S04]  /*14820*/  LDL.LU R2, [R1+0x5b0] ;  /* 0x0005b00001027983 */ /* 0x0003680000300800 */
[----:B------:R0:W-:Y:S04]  /*14830*/  STS.U16 [R47+UR10+0xc380], R52 ;  /* 0x00c380342f007988 */ /* 0x0001e8000800040a */
[----:B------:R2:W-:Y:S04]  /*14840*/  STS.U16 [R47+UR10+0xc780], R50 ;  /* 0x00c780322f007988 */ /* 0x0005e8000800040a */
[----:B------:R4:W-:Y:S04]  /*14850*/  STS.U16 [R47+UR10+0xcb80], R51 ;  /* 0x00cb80332f007988 */ /* 0x0009e8000800040a */
[----:B0-----:R1:W5:Y:S04]  /*14860*/  LDL.LU R52, [R1+0x5ac] ;  /* 0x0005ac0001347983 */ /* 0x0013680000300800 */
[----:B--2---:R1:W5:Y:S04]  /*14870*/  LDL.LU R50, [R1+0x5a8] ;  /* 0x0005a80001327983 */ /* 0x0043680000300800 */
[----:B----4-:R1:W5:Y:S04]  /*14880*/  LDL.LU R51, [R1+0x5a4] ;  /* 0x0005a40001337983 */ /* 0x0103680000300800 */
[----:B------:R0:W-:Y:S04]  /*14890*/  STS.U16 [R47+UR10+0xcf80], R0 ;  /* 0x00cf80002f007988 */ /* 0x0001e8000800040a */
[----:B------:R2:W-:Y:S04]  /*148a0*/  STS.U16 [R47+UR10+0xd380], R48 ;  /* 0x00d380302f007988 */ /* 0x0005e8000800040a */
[----:B------:R4:W-:Y:S04]  /*148b0*/  STS.U16 [R47+UR10+0xd780], R49 ;  /* 0x00d780312f007988 */ /* 0x0009e8000800040a */
[----:B0-----:R1:W5:Y:S04]  /*148c0*/  LDL.LU R0, [R1+0x5a0] ;  /* 0x0005a00001007983 */ /* 0x0013680000300800 */
[----:B--2---:R1:W5:Y:S04]  /*148d0*/  LDL.LU R48, [R1+0x59c] ;  /* 0x00059c0001307983 */ /* 0x0043680000300800 */
[----:B----4-:R1:W5:Y:S04]  /*148e0*/  LDL.LU R49, [R1+0x598] ;  /* 0x0005980001317983 */ /* 0x0103680000300800 */
[----:B---3--:R0:W-:Y:S04]  /*148f0*/  STS.U16 [R47+UR10+0xdb80], R46 ;  /* 0x00db802e2f007988 */ /* 0x0081e8000800040a */
[----:B------:R2:W-:Y:S01]  /*14900*/  STS.U16 [R47+UR10+0xdf80], R53 ;  /* 0x00df80352f007988 */ /* 0x0005e2000800040a */
[----:B------:R3:W-:Y:S06]  /*14910*/  MEMBAR.ALL.CTA ;  /* 0x0000000000007992 */ /* 0x0007ec0000008000 */
[----:B---3--:R-:W3:Y:S04]  /*14920*/  FENCE.VIEW.ASYNC.S ;  /* 0x00000000000073c6 */ /* 0x008ee80000000000 */
[----:B0-----:R1:W5:Y:S04]  /*14930*/  LDL.LU R46, [R1+0x594] ;  /* 0x00059400012e7983 */ /* 0x0013680000300800 */
[----:B--2---:R1:W5:Y:S04]  /*14940*/  LDL.LU R47, [R1+0x590] ;  /* 0x00059000012f7983 */ /* 0x0043680000300800 */
[----:B------:R1:W5:Y:S01]  /*14950*/  LDL.LU R53, [R1+0x58c] ;  /* 0x00058c0001357983 */ /* 0x0003620000300800 */
[----:B------:R-:W-:-:S04]  /*14960*/  ULEA UR12, UR8, UR10, 0x3 ;  /* 0x0000000a080c7291 */ /* 0x000fc8000f8e18ff */
[----:B------:R-:W-:Y:S01]  /*14970*/  UIADD3 UR12, UPT, UPT, UR12, 0x10000, URZ ;  /* 0x000100000c0c7890 */ /* 0x000fe2000fffe0ff */
[----:B---3--:R-:W-:Y:S06]  /*14980*/  BAR.SYNC.DEFER_BLOCKING 0x0 ;  /* 0x0000000000007b1d */ /* 0x008fec0000010000 */
[----:B------:R-:W-:Y:S05]  /*14990*/  @P1 BRA `(.L_x_9) ;  /* 0x00000000007c1947 */ /* 0x000fea0003800000 */
[----:B------:R-:W-:Y:S01]  /*149a0*/  UMOV UR17, 0x40004040 ;  /* 0x4000404000117882 */ /* 0x000fe20000000000 */
[----:B------:R-:W-:Y:S01]  /*149b0*/  UMOV UR15, 0x40004040 ;  /* 0x40004040000f7882 */ /* 0x000fe20000000000 */
[----:B------:R-:W-:Y:S01]  /*149c0*/  UMOV UR18, 0x0 ;  /* 0x0000000000127882 */ /* 0x000fe20000000000 */
[----:B------:R-:W-:Y:S01]  /*149d0*/  UMOV UR19, 0x4108490 ;  /* 0x0410849000137882 */ /* 0x000fe20000000000 */
[----:B------:R-:W-:Y:S01]  /*149e0*/  UMOV UR50, 0x0 ;  /* 0x0000000000327882 */ /* 0x000fe20000000000 */
[----:B------:R-:W-:Y:S01]  /*149f0*/  UMOV UR51, 0x4108490 ;  /* 0x0410849000337882 */ /* 0x000fe20000000000 */
        /* <DEDUP_REMOVED lines=14> */
[----:B------:R-:W-:Y:S01]  /*14ae0*/  UMOV UR6, UR12 ;  /* 0x0000000c00067c82 */ /* 0x000fe20008000000 */
        /* <DEDUP_REMOVED lines=10> */
.L_x_9:
[----:B-----5:R2:W-:Y:S04]  /*14b90*/  STL [R1+0x58c], R0 ;  /* 0x00058c0001007387 */ /* 0x0205e80000100800 */
[----:B--2---:R-:W2:Y:S01]  /*14ba0*/  LDL.LU R0, [R1+0x440] ;  /* 0x0004400001007983 */ /* 0x004ea20000300800 */
[----:B------:R-:W-:Y:S02]  /*14bb0*/  UIADD3 UR8, UPT, UPT, UR8, 0x1, URZ ;  /* 0x0000000108087890 */ /* 0x000fe4000fffe0ff */
[----:B------:R-:W-:Y:S02]  /*14bc0*/  UIADD3 UR13, UPT, UPT, UR13, -0x80, URZ ;  /* 0xffffff800d0d7890 */ /* 0x000fe4000fffe0ff */
[----:B------:R-:W-:-:S04]  /*14bd0*/  UISETP.GT.AND UP1, UPT, UR8, 0x1, UPT ;  /* 0x000000010800788c */ /* 0x000fc8000bf24270 */
[----:B0-----:R-:W-:Y:S02]  /*14be0*/  USEL UR4, URZ, 0x1, !UP1 ;  /* 0x00000001ff047887 */ /* 0x001fe4000c800000 */
[----:B------:R-:W-:Y:S01]  /*14bf0*/  USEL UR8, UR8, URZ, !UP1 ;  /* 0x000000ff08087287 */ /* 0x000fe2000c800000 */
[----:B--2---:R-:W-:-:S05]  /*14c00*/  VIADD R0, R0, 0xffffffff ;  /* 0xffffffff00007836 */ /* 0x004fca0000000000 */
[----:B------:R0:W-:Y:S01]  /*14c10*/  STL [R1+0x440], R0 ;  /* 0x0004400001007387 */ /* 0x0001e20000100800 */
[----:B------:R-:W-:-:S03]  /*14c20*/  ISETP.NE.U32.AND P0, PT, R0, RZ, PT ;  /* 0x000000ff0000720c */ /* 0x000fc60003f05070 */
[----:B0-----:R2:W5:Y:S01]  /*14c30*/  LDL.LU R0, [R1+0x58c] ;  /* 0x00058c0001007983 */ /* 0x0015620000300800 */
[----:B------:R-:W-:-:S03]  /*14c40*/  ULOP3.LUT UR6, UR5, UR4, URZ, 0x3c, !UPT ;  /* 0x0000000405067292 */ /* 0x000fc6000f8e3cff */
[----:B------:R-:W-:-:S04]  /*14c50*/  UMOV UR4, UR5 ;  /* 0x0000000500047c82 */ /* 0x000fc80008000000 */
[----:B------:R-:W-:Y:S02]  /*14c60*/  UMOV UR5, UR6 ;  /* 0x0000000600057c82 */ /* 0x000fe40008000000 */
[----:B--2---:R-:W-:Y:S05]  /*14c70*/  @P0 BRA `(.L_x_10) ;  /* 0xffffff94004c0947 */ /* 0x004fea000383ffff */
.L_x_7:
[----:B------:R-:W2:Y:S02]  /*14c80*/  LDL.LU R51, [R1+0x570] ;  /* 0x0005700001337983 */ /* 0x000ea40000300800 */
[----:B--2---:R-:W-:-:S13]  /*14c90*/  ISETP.GE.AND P0, PT, R51, 0x80, PT ;  /* 0x000000803300780c */ /* 0x004fda0003f06270 */
[----:B------:R-:W-:Y:S05]  /*14ca0*/  @!P0 BRA `(.L_x_11) ;  /* 0x0000000000108947 */ /* 0x000fea0003800000 */
[----:B------:R-:W-:-:S06]  /*14cb0*/  USHF.L.U32 UR4, UR4, 0x1f, URZ ;  /* 0x0000001f04047899 */ /* 0x000fcc00080006ff */
[----:B-----5:R-:W-:-:S04]  /*14cc0*/  IMAD.U32 R0, RZ, RZ, UR4 ;  /* 0x00000004ff007e24 */ /* 0x020fc8000f8e00ff */
[----:B------:R-:W2:Y:S02]  /*14cd0*/  SYNCS.PHASECHK.TRANS64.TRYWAIT P0, [UR12], R0 ;  /* 0x00000000ff0075a7 */ /* 0x000ea4000800110c */
[----:B--2---:R-:W-:Y:S05]  /*14ce0*/  @!P0 BRA `(.L_x_12) ;  /* 0x0000001000e88947 */ /* 0x004fea0003800000 */
.L_x_11:
[----:B-----5:R-:W2:Y:S01]  /*14cf0*/  LDL.LU R40, [R1+0x588] ;  /* 0x0005880001287983 */ /* 0x020ea20000300800 */
[----:B------:R-:W2:Y:S01]  /*14d00*/  LDCU.128 UR12, c[0x0][0x390] ;  /* 0x00007200ff0c77ac */ /* 0x000ea20008000c00 */
[----:B------:R-:W-:Y:S06]  /*14d10*/  BAR.SYNC.DEFER_BLOCKING 0x0 ;  /* 0x0000000000007b1d */ /* 0x000fec0000010000 */
[----:B------:R-:W3:Y:S01]  /*14d20*/  LDCU UR4, c[0x0][0x3b4] ;  /* 0x00007680ff0477ac */ /* 0x000ee20008000800 */
[----:B------:R-:W4:Y:S01]  /*14d30*/  S2R R41, SR_TID.X ;  /* 0x0000000000297919 */ /* 0x000f220000002100 */
[----:B------:R-:W0:Y:S01]  /*14d40*/  LDCU UR5, c[0x0][0x3b8] ;  /* 0x00007700ff0577ac */ /* 0x000e220008000800 */
[----:B------:R-:W1:Y:S01]  /*14d50*/  S2R R38, SR_TID.X ;  /* 0x0000000000267919 */ /* 0x000e620000002100 */
[----:B------:R-:W0:Y:S02]  /*14d60*/  @!P2 SYNCS.CCTL.IV [UR10+0x10000] ;  /* 0x01000000ff00a9b1 */ /* 0x000e24000800000a */
[----:B0-----:R-:W-:Y:S06]  /*14d70*/  BAR.SYNC.DEFER_BLOCKING 0x0 ;  /* 0x0000000000007b1d */ /* 0x001fec0000010000 */
[----:B------:R-:W-:Y:S01]  /*14d80*/  LDTM.16dp32bit_t0_t15.x32 R4, tmem[UR11] ;  /* 0x0000000b000479ee */ /* 0x000fe20008a80000 */
[----:B------:R-:W0:Y:S01]  /*14d90*/  LDTM.16dp32bit_t16_t31.x32 R4, tmem[UR11+0x20] ;  /* 0x0000200b000479ee */ /* 0x000e220008aa0000 */
[----:B----4-:R-:W-:-:S02]  /*14da0*/  IMAD.SHL.U32 R0, R41, 0x10, RZ ;  /* 0x0000001029007824 */ /* 0x010fc400078e00ff */
[C---:B------:R-:W-:Y:S02]  /*14db0*/  IMAD.SHL.U32 R3, R41.reuse, 0x80, RZ ;  /* 0x0000008029037824 */ /* 0x040fe400078e00ff */
[----:B------:R-:W-:Y:S01]  /*14dc0*/  IMAD.SHL.U32 R2, R41, 0x8, RZ ;  /* 0x0000000829027824 */ /* 0x000fe200078e00ff */
[----:B------:R-:W-:Y:S02]  /*14dd0*/  LOP3.LUT R0, R0, 0xf0, RZ, 0xc0, !PT ;  /* 0x000000f000007812 */ /* 0x000fe400078ec0ff */
[----:B------:R-:W-:Y:S02]  /*14de0*/  LOP3.LUT R3, R3, 0x800, RZ, 0xc0, !PT ;  /* 0x0000080003037812 */ /* 0x000fe400078ec0ff */
[----:B------:R-:W-:Y:S01]  /*14df0*/  LOP3.LUT R2, R2, 0x300, RZ, 0xc0, !PT ;  /* 0x0000030002027812 */ /* 0x000fe200078ec0ff */
[----:B------:R-:W4:Y:S01]  /*14e00*/  @!P2 SYNCS.CCTL.IV [UR10+0x10008] ;  /* 0x01000800ff00a9b1 */ /* 0x000f22000800000a */
[----:B------:R-:W-:Y:S01]  /*14e10*/  IADD3 R3, PT, PT, R0, UR10, R3 ;  /* 0x0000000a00037c10 */ /* 0x000fe2000fffe003 */
[----:B------:R-:W-:Y:S01]  /*14e20*/  NOP ;  /* 0x0000000000007918 */ /* 0x000fe20000000000 */
[----:B-1----:R-:W-:-:S03]  /*14e30*/  LOP3.LUT R42, R38, 0x7f, RZ, 0xc0, !PT ;  /* 0x0000007f262a7812 */ /* 0x002fc600078ec0ff */
[----:B------:R-:W-:Y:S01]  /*14e40*/  IMAD.IADD R0, R2, 0x1, R3 ;  /* 0x0000000102007824 */ /* 0x000fe200078e0203 */
[----:B0-----:R-:W-:Y:S02]  /*14e50*/  F2FP.BF16.F32.PACK_AB R4, R6, R4 ;  /* 0x000000040604723e */ /* 0x001fe400000010ff */
[----:B------:R-:W-:Y:S02]  /*14e60*/  F2FP.BF16.F32.PACK_AB R36, R7, R5 ;  /* 0x000000050724723e */ /* 0x000fe400000010ff */
[----:B------:R-:W-:Y:S02]  /*14e70*/  F2FP.BF16.F32.PACK_AB R5, R10, R8 ;  /* 0x000000080a05723e */ /* 0x000fe400000010ff */
[----:B------:R-:W-:Y:S02]  /*14e80*/  F2FP.BF16.F32.PACK_AB R37, R11, R9 ;  /* 0x000000090b25723e */ /* 0x000fe400000010ff */
[----:B------:R-:W-:Y:S02]  /*14e90*/  F2FP.BF16.F32.PACK_AB R6, R14, R12 ;  /* 0x0000000c0e06723e */ /* 0x000fe400000010ff */
[----:B------:R-:W-:-:S02]  /*14ea0*/  F2FP.BF16.F32.PACK_AB R38, R15, R13 ;  /* 0x0000000d0f26723e */ /* 0x000fc400000010ff */
[----:B------:R-:W-:Y:S02]  /*14eb0*/  F2FP.BF16.F32.PACK_AB R7, R18, R16 ;  /* 0x000000101207723e */ /* 0x000fe400000010ff */
[----:B------:R-:W-:Y:S02]  /*14ec0*/  F2FP.BF16.F32.PACK_AB R39, R19, R17 ;  /* 0x000000111327723e */ /* 0x000fe400000010ff */
[----:B------:R-:W-:Y:S01]  /*14ed0*/  SHF.R.U32.HI R16, RZ, 0x6, R41 ;  /* 0x00000006ff107819 */ /* 0x000fe20000011629 */
[----:B----4-:R0:W-:Y:S01]  /*14ee0*/  STS.128 [R0], R4 ;  /* 0x0000000400007388 */ /* 0x0101e20000000c00 */
[----:B------:R-:W-:Y:S02]  /*14ef0*/  LEA R2, R42, UR10, 0x4 ;  /* 0x0000000a2a027c11 */ /* 0x000fe4000f8e20ff */
[----:B------:R-:W-:Y:S01]  /*14f00*/  SGXT.U32 R16, R16, 0x1 ;  /* 0x000000011010781a */ /* 0x000fe20000000000 */
[----:B------:R-:W-:Y:S01]  /*14f10*/  STS.128 [R0+0x400], R36 ;  /* 0x0004002400007388 */ /* 0x000fe20000000c00 */
[----:B------:R-:W-:-:S02]  /*14f20*/  F2FP.BF16.F32.PACK_AB R20, R22, R20 ;  /* 0x000000141614723e */ /* 0x000fc400000010ff */
[----:B------:R-:W-:Y:S01]  /*14f30*/  F2FP.BF16.F32.PACK_AB R12, R23, R21 ;  /* 0x00000015170c723e */ /* 0x000fe200000010ff */
[----:B------:R-:W-:Y:S01]  /*14f40*/  BAR.SYNC.DEFER_BLOCKING 0x0 ;  /* 0x0000000000007b1d */ /* 0x000fe20000010000 */
[----:B------:R-:W-:Y:S02]  /*14f50*/  F2FP.BF16.F32.PACK_AB R21, R26, R24 ;  /* 0x000000181a15723e */ /* 0x000fe400000010ff */
[----:B------:R-:W-:Y:S02]  /*14f60*/  F2FP.BF16.F32.PACK_AB R13, R27, R25 ;  /* 0x000000191b0d723e */ /* 0x000fe400000010ff */
[----:B------:R-:W-:Y:S02]  /*14f70*/  F2FP.BF16.F32.PACK_AB R22, R30, R28 ;  /* 0x0000001c1e16723e */ /* 0x000fe400000010ff */
[----:B------:R-:W-:Y:S02]  /*14f80*/  F2FP.BF16.F32.PACK_AB R14, R31, R29 ;  /* 0x0000001d1f0e723e */ /* 0x000fe400000010ff */
[----:B0-----:R-:W-:-:S02]  /*14f90*/  LOP3.LUT R4, R53, R16, RZ, 0xfc, !PT ;  /* 0x0000001035047212 */ /* 0x001fc400078efcff */
[----:B------:R-:W-:Y:S02]  /*14fa0*/  F2FP.BF16.F32.PACK_AB R23, R34, R32 ;  /* 0x000000202217723e */ /* 0x000fe400000010ff */
[----:B------:R-:W-:Y:S02]  /*14fb0*/  F2FP.BF16.F32.PACK_AB R15, R35, R33 ;  /* 0x00000021230f723e */ /* 0x000fe400000010ff */
[C-C-:B------:R-:W-:Y:S02]  /*14fc0*/  LOP3.LUT R28, R53.reuse, 0x2, R16.reuse, 0xfe, !PT ;  /* 0x00000002351c7812 */ /* 0x140fe400078efe10 */
[C-C-:B------:R-:W-:Y:S02]  /*14fd0*/  LOP3.LUT R30, R53.reuse, 0x4, R16.reuse, 0xfe, !PT ;  /* 0x00000004351e7812 */ /* 0x140fe400078efe10 */
[----:B------:R-:W-:Y:S01]  /*14fe0*/  LOP3.LUT R29, R53, 0x6, R16, 0xfe, !PT ;  /* 0x00000006351d7812 */ /* 0x000fe200078efe10 */
[----:B------:R-:W0:Y:S02]  /*14ff0*/  LDS.128 R8, [R2] ;  /* 0x0000000002087984 */ /* 0x000e240000000c00 */
[----:B0-----:R-:W-:-:S02]  /*15000*/  PRMT R31, R8, 0x7632, R31 ;  /* 0x00007632081f7816 */ /* 0x001fc4000000001f */
[C---:B--2---:R-:W-:Y:S01]  /*15010*/  ISETP.GE.AND P0, PT, R40.reuse, UR14, PT ;  /* 0x0000000e28007c0c */ /* 0x044fe2000bf06270 */
[----:B---3--:R-:W-:-:S03]  /*15020*/  IMAD R3, R40, UR4, RZ ;  /* 0x0000000428037c24 */ /* 0x008fc6000f8e02ff */
[C---:B------:R-:W-:Y:S01]  /*15030*/  ISETP.LT.AND P3, PT, R4.reuse, UR15, !P0 ;  /* 0x0000000f04007c0c */ /* 0x040fe2000c761270 */
[----:B------:R-:W-:Y:S01]  /*15040*/  IMAD R4, R4, UR5, RZ ;  /* 0x0000000504047c24 */ /* 0x000fe2000f8e02ff */
[C---:B------:R-:W-:Y:S02]  /*15050*/  LEA R17, P1, R3.reuse, UR12, 0x1 ;  /* 0x0000000c03117c11 */ /* 0x040fe4000f8208ff */
[C---:B------:R-:W-:Y:S01]  /*15060*/  ISETP.LT.AND P2, PT, R28.reuse, UR15, !P0 ;  /* 0x0000000f1c007c0c */ /* 0x040fe2000c741270 */
[----:B------:R-:W-:Y:S01]  /*15070*/  IMAD R28, R28, UR5, RZ ;  /* 0x000000051c1c7c24 */ /* 0x000fe2000f8e02ff */
[----:B------:R-:W-:Y:S02]  /*15080*/  LEA.HI.X.SX32 R3, R3, UR13, 0x1, P1 ;  /* 0x0000000d03037c11 */ /* 0x000fe400088f0eff */
[----:B------:R-:W-:Y:S02]  /*15090*/  LEA R18, P4, R4, R17, 0x1 ;  /* 0x0000001104127211 */ /* 0x000fe400078808ff */
[C---:B------:R-:W-:Y:S01]  /*150a0*/  ISETP.LT.AND P1, PT, R30.reuse, UR15, !P0 ;  /* 0x0000000f1e007c0c */ /* 0x040fe2000c721270 */
[----:B------:R-:W-:Y:S01]  /*150b0*/  IMAD R30, R30, UR5, RZ ;  /* 0x000000051e1e7c24 */ /* 0x000fe2000f8e02ff */
[----:B------:R-:W-:-:S02]  /*150c0*/  LEA.HI.X.SX32 R19, R4, R3, 0x1, P4 ;  /* 0x0000000304137211 */ /* 0x000fc400020f0eff */
[----:B------:R-:W-:Y:S01]  /*150d0*/  LDS.128 R4, [R2+0x800] ;  /* 0x0008000002047984 */ /* 0x000fe20000000c00 */
[----:B------:R-:W-:Y:S01]  /*150e0*/  BAR.SYNC.DEFER_BLOCKING 0x0 ;  /* 0x0000000000007b1d */ /* 0x000fe20000010000 */
[-C--:B------:R-:W-:Y:S02]  /*150f0*/  LEA R24, P5, R28, R17.reuse, 0x1 ;  /* 0x000000111c187211 */ /* 0x080fe400078a08ff */
[----:B------:R-:W-:Y:S02]  /*15100*/  LEA R26, P4, R30, R17, 0x1 ;  /* 0x000000111e1a7211 */ /* 0x000fe400078808ff */
[-C--:B------:R-:W-:Y:S02]  /*15110*/  LEA.HI.X.SX32 R25, R28, R3.reuse, 0x1, P5 ;  /* 0x000000031c197211 */ /* 0x080fe400028f0eff */
[----:B------:R-:W-:Y:S02]  /*15120*/  LEA.HI.X.SX32 R27, R30, R3, 0x1, P4 ;  /* 0x000000031e1b7211 */ /* 0x000fe400020f0eff */
[--C-:B------:R-:W-:Y:S01]  /*15130*/  LOP3.LUT R28, R53, 0x8, R16.reuse, 0xfe, !PT ;  /* 0x00000008351c7812 */ /* 0x100fe200078efe10 */
[----:B------:R0:W-:Y:S04]  /*15140*/  STS.128 [R0], R20 ;  /* 0x0000001400007388 */ /* 0x0001e80000000c00 */
[----:B------:R1:W-:Y:S01]  /*15150*/  STS.128 [R0+0x400], R12 ;  /* 0x0004000c00007388 */ /* 0x0003e20000000c00 */
[----:B------:R-:W-:Y:S01]  /*15160*/  BAR.SYNC.DEFER_BLOCKING 0x0 ;  /* 0x0000000000007b1d */ /* 0x000fe20000010000 */
[----:B0-----:R-:W-:Y:S01]  /*15170*/  PRMT R21, R9, 0x7632, R21 ;  /* 0x0000763209157816 */ /* 0x001fe20000000015 */
[----:B-1----:R-:W-:Y:S01]  /*15180*/  IMAD R0, R29, UR5, RZ ;  /* 0x000000051d007c24 */ /* 0x002fe2000f8e02ff */
[----:B------:R-:W-:-:S02]  /*15190*/  LOP3.LUT R12, R53, 0xc, R16, 0xfe, !PT ;  /* 0x0000000c350c7812 */ /* 0x000fc400078efe10 */
[----:B------:R-:W-:Y:S01]  /*151a0*/  LOP3.LUT R13, R53, 0xa, R16, 0xfe, !PT ;  /* 0x0000000a350d7812 */ /* 0x000fe200078efe10 */
[----:B------:R0:W-:Y:S01]  /*151b0*/  @P3 STG.E.U16 desc[UR22][R18.64], R8 ;  /* 0x0000000812003986 */ /* 0x0001e2000c101516 */
[C---:B------:R-:W-:Y:S01]  /*151c0*/  ISETP.LT.AND P3, PT, R28.reuse, UR15, !P0 ;  /* 0x0000000f1c007c0c */ /* 0x040fe2000c761270 */
[----:B------:R-:W-:Y:S02]  /*151d0*/  IMAD R28, R28, UR5, RZ ;  /* 0x000000051c1c7c24 */ /* 0x000fe4000f8e02ff */
[----:B------:R1:W-:Y:S01]  /*151e0*/  @P2 STG.E.U16 desc[UR22][R24.64], R31 ;  /* 0x0000001f18002986 */ /* 0x0003e2000c101516 */
[----:B------:R-:W-:-:S03]  /*151f0*/  ISETP.LT.AND P2, PT, R29, UR15, !P0 ;  /* 0x0000000f1d007c0c */ /* 0x000fc6000c741270 */
[----:B------:R2:W-:Y:S01]  /*15200*/  @P1 STG.E.U16 desc[UR22][R26.64], R9 ;  /* 0x000000091a001986 */ /* 0x0005e2000c101516 */
[C---:B------:R-:W-:Y:S02]  /*15210*/  ISETP.LT.AND P1, PT, R13.reuse, UR15, !P0 ;  /* 0x0000000f0d007c0c */ /* 0x040fe4000c721270 */
[-C--:B0-----:R-:W-:Y:S02]  /*15220*/  LEA R18, P4, R0, R17.reuse, 0x1 ;  /* 0x0000001100127211 */ /* 0x081fe400078808ff */
[----:B------:R-:W-:Y:S02]  /*15230*/  LEA R8, P5, R28, R17, 0x1 ;  /* 0x000000111c087211 */ /* 0x000fe400078a08ff */
[-C--:B------:R-:W-:Y:S01]  /*15240*/  LEA.HI.X.SX32 R19, R0, R3.reuse, 0x1, P4 ;  /* 0x0000000300137211 */ /* 0x080fe200020f0eff */
[----:B-1----:R-:W-:Y:S01]  /*15250*/  IMAD R24, R13, UR5, RZ ;  /* 0x000000050d187c24 */ /* 0x002fe2000f8e02ff */
[C---:B------:R-:W-:Y:S01]  /*15260*/  ISETP.LT.AND P4, PT, R12.reuse, UR15, !P0 ;  /* 0x0000000f0c007c0c */ /* 0x040fe2000c781270 */
[----:B------:R-:W-:Y:S01]  /*15270*/  IMAD R0, R12, UR5, RZ ;  /* 0x000000050c007c24 */ /* 0x000fe2000f8e02ff */
[----:B--2---:R-:W-:Y:S01]  /*15280*/  LEA.HI.X.SX32 R9, R28, R3, 0x1, P5 ;  /* 0x000000031c097211 */ /* 0x004fe200028f0eff */
[----:B------:R-:W0:Y:S01]  /*15290*/  LDS.128 R12, [R2] ;  /* 0x00000000020c7984 */ /* 0x000e220000000c00 */
[----:B------:R-:W-:-:S02]  /*152a0*/  LOP3.LUT R26, R53, 0x12, R16, 0xfe, !PT ;  /* 0x00000012351a7812 */ /* 0x000fc400078efe10 */
[-C--:B------:R-:W-:Y:S01]  /*152b0*/  LEA R22, P6, R0, R17.reuse, 0x1 ;  /* 0x0000001100167211 */ /* 0x080fe200078c08ff */
[----:B------:R1:W-:Y:S01]  /*152c0*/  @P2 STG.E.U16 desc[UR22][R18.64], R21 ;  /* 0x0000001512002986 */ /* 0x0003e2000c101516 */
[----:B------:R-:W-:Y:S02]  /*152d0*/  LEA R20, P2, R24, R17, 0x1 ;  /* 0x0000001118147211 */ /* 0x000fe400078408ff */
[-C--:B------:R-:W-:Y:S01]  /*152e0*/  LEA.HI.X.SX32 R23, R0, R3.reuse, 0x1, P6 ;  /* 0x0000000300177211 */ /* 0x080fe200030f0eff */
[----:B------:R2:W-:Y:S01]  /*152f0*/  @P3 STG.E.U16 desc[UR22][R8.64], R10 ;  /* 0x0000000a08003986 */ /* 0x0005e2000c101516 */
[----:B------:R-:W-:Y:S02]  /*15300*/  LOP3.LUT R0, R53, 0xe, R16, 0xfe, !PT ;  /* 0x0000000e35007812 */ /* 0x000fe400078efe10 */
[----:B------:R-:W-:Y:S02]  /*15310*/  PRMT R25, R11, 0x7632, R25 ;  /* 0x000076320b197816 */ /* 0x000fe40000000019 */
[----:B-1----:R-:W-:-:S02]  /*15320*/  LEA.HI.X.SX32 R21, R24, R3, 0x1, P2 ;  /* 0x0000000318157211 */ /* 0x002fc400010f0eff */
[----:B------:R-:W-:Y:S02]  /*15330*/  PRMT R19, R10, 0x7632, R19 ;  /* 0x000076320a137816 */ /* 0x000fe40000000013 */
[C---:B------:R-:W-:Y:S01]  /*15340*/  ISETP.LT.AND P2, PT, R0.reuse, UR15, !P0 ;  /* 0x0000000f00007c0c */ /* 0x040fe2000c741270 */
[----:B------:R-:W-:Y:S01]  /*15350*/  IMAD R0, R0, UR5, RZ ;  /* 0x0000000500007c24 */ /* 0x000fe2000f8e02ff */
[C-C-:B------:R-:W-:Y:S01]  /*15360*/  LOP3.LUT R24, R53.reuse, 0x10, R16.reuse, 0xfe, !PT ;  /* 0x0000001035187812 */ /* 0x140fe200078efe10 */
[----:B------:R1:W-:Y:S01]  /*15370*/  @P1 STG.E.U16 desc[UR22][R20.64], R19 ;  /* 0x0000001314001986 */ /* 0x0003e2000c101516 */
[----:B------:R-:W-:Y:S02]  /*15380*/  LOP3.LUT R18, R53, 0x14, R16, 0xfe, !PT ;  /* 0x0000001435127812 */ /* 0x000fe400078efe10 */
[----:B--2---:R-:W-:Y:S01]  /*15390*/  LEA R8, P1, R0, R17, 0x1 ;  /* 0x0000001100087211 */ /* 0x004fe200078208ff */
[----:B------:R2:W-:Y:S01]  /*153a0*/  @P4 STG.E.U16 desc[UR22][R22.64], R11 ;  /* 0x0000000b16004986 */ /* 0x0005e2000c101516 */
[C---:B------:R-:W-:Y:S01]  /*153b0*/  ISETP.LT.AND P3, PT, R24.reuse, UR15, !P0 ;  /* 0x0000000f18007c0c */ /* 0x040fe2000c761270 */
[----:B------:R-:W-:Y:S01]  /*153c0*/  IMAD R24, R24, UR5, RZ ;  /* 0x0000000518187c24 */ /* 0x000fe2000f8e02ff */
[C---:B------:R-:W-:Y:S01]  /*153d0*/  ISETP.LT.AND P4, PT, R26.reuse, UR15, !P0 ;  /* 0x0000000f1a007c0c */ /* 0x040fe2000c781270 */
[----:B------:R-:W-:Y:S01]  /*153e0*/  IMAD R26, R26, UR5, RZ ;  /* 0x000000051a1a7c24 */ /* 0x000fe2000f8e02ff */
[----:B------:R-:W-:Y:S01]  /*153f0*/  LEA.HI.X.SX32 R9, R0, R3, 0x1, P1 ;  /* 0x0000000300097211 */ /* 0x000fe200008f0eff */
[----:B------:R-:W-:Y:S01]  /*15400*/  IMAD R0, R18, UR5, RZ ;  /* 0x0000000512007c24 */ /* 0x000fe2000f8e02ff */
[----:B------:R-:W-:-:S02]  /*15410*/  LEA R10, P5, R24, R17, 0x1 ;  /* 0x00000011180a7211 */ /* 0x000fc400078a08ff */
[----:B------:R-:W-:Y:S01]  /*15420*/  ISETP.LT.AND P1, PT, R18, UR15, !P0 ;  /* 0x0000000f12007c0c */ /* 0x000fe2000c721270 */
[----:B------:R0:W-:Y:S01]  /*15430*/  @P2 STG.E.U16 desc[UR22][R8.64], R25 ;  /* 0x0000001908002986 */ /* 0x0001e2000c101516 */
[-C--:B------:R-:W-:Y:S02]  /*15440*/  LEA R18, P6, R26, R17.reuse, 0x1 ;  /* 0x000000111a127211 */ /* 0x080fe400078c08ff */
[----:B-1----:R-:W-:Y:S02]  /*15450*/  LEA R20, P2, R0, R17, 0x1 ;  /* 0x0000001100147211 */ /* 0x002fe400078408ff */
[----:B--2---:R-:W-:Y:S02]  /*15460*/  LOP3.LUT R22, R53, 0x16, R16, 0xfe, !PT ;  /* 0x0000001635167812 */ /* 0x004fe400078efe10 */
[-C--:B------:R-:W-:Y:S02]  /*15470*/  LEA.HI.X.SX32 R11, R24, R3.reuse, 0x1, P5 ;  /* 0x00000003180b7211 */ /* 0x080fe400028f0eff */
[----:B------:R-:W-:-:S02]  /*15480*/  LEA.HI.X.SX32 R19, R26, R3, 0x1, P6 ;  /* 0x000000031a137211 */ /* 0x000fc400030f0eff */
[----:B------:R-:W-:Y:S01]  /*15490*/  LEA.HI.X.SX32 R21, R0, R3, 0x1, P2 ;  /* 0x0000000300157211 */ /* 0x000fe200010f0eff */
[----:B------:R-:W-:Y:S01]  /*154a0*/  IMAD R0, R22, UR5, RZ ;  /* 0x0000000516007c24 */ /* 0x000fe2000f8e02ff */
[----:B0-----:R-:W-:Y:S01]  /*154b0*/  PRMT R9, R12, 0x7632, R9 ;  /* 0x000076320c097816 */ /* 0x001fe20000000009 */
[----:B------:R0:W-:Y:S01]  /*154c0*/  @P3 STG.E.U16 desc[UR22][R10.64], R12 ;  /* 0x0000000c0a003986 */ /* 0x0001e2000c101516 */
[----:B------:R-:W-:Y:S02]  /*154d0*/  ISETP.LT.AND P2, PT, R22, UR15, !P0 ;  /* 0x0000000f16007c0c */ /* 0x000fe4000c741270 */
[C-C-:B------:R-:W-:Y:S01]  /*154e0*/  LOP3.LUT R24, R53.reuse, 0x1a, R16.reuse, 0xfe, !PT ;  /* 0x0000001a35187812 */ /* 0x140fe200078efe10 */
[----:B------:R1:W-:Y:S01]  /*154f0*/  @P4 STG.E.U16 desc[UR22][R18.64], R9 ;  /* 0x0000000912004986 */ /* 0x0003e2000c101516 */
[----:B------:R-:W-:Y:S02]  /*15500*/  LEA R8, P4, R0, R17, 0x1 ;  /* 0x0000001100087211 */ /* 0x000fe400078808ff */
[C-C-:B------:R-:W-:Y:S01]  /*15510*/  LOP3.LUT R22, R53.reuse, 0x18, R16.reuse, 0xfe, !PT ;  /* 0x0000001835167812 */ /* 0x140fe200078efe10 */
[----:B------:R2:W-:Y:S01]  /*15520*/  @P1 STG.E.U16 desc[UR22][R20.64], R13 ;  /* 0x0000000d14001986 */ /* 0x0005e2000c101516 */
[----:B------:R-:W-:-:S02]  /*15530*/  LOP3.LUT R23, R53, 0x1c, R16, 0xfe, !PT ;  /* 0x0000001c35177812 */ /* 0x000fc400078efe10 */
[C---:B------:R-:W-:Y:S01]  /*15540*/  ISETP.LT.AND P3, PT, R22.reuse, UR15, !P0 ;  /* 0x0000000f16007c0c */ /* 0x040fe2000c761270 */
[----:B------:R-:W-:Y:S01]  /*15550*/  IMAD R22, R22, UR5, RZ ;  /* 0x0000000516167c24 */ /* 0x000fe2000f8e02ff */
[----:B0-----:R-:W-:Y:S02]  /*15560*/  PRMT R11, R13, 0x7632, R11 ;  /* 0x000076320d0b7816 */ /* 0x001fe4000000000b */
[----:B------:R-:W-:Y:S02]  /*15570*/  ISETP.LT.AND P1, PT, R24, UR15, !P0 ;  /* 0x0000000f18007c0c */ /* 0x000fe4000c721270 */
[----:B-1----:R-:W-:Y:S01]  /*15580*/  LEA.HI.X.SX32 R9, R0, R3, 0x1, P4 ;  /* 0x0000000300097211 */ /* 0x002fe200020f0eff */
[----:B------:R-:W-:Y:S01]  /*15590*/  IMAD R0, R24, UR5, RZ ;  /* 0x0000000518007c24 */ /* 0x000fe2000f8e02ff */
[-C--:B------:R-:W-:Y:S01]  /*155a0*/  LEA R10, P5, R22, R17.reuse, 0x1 ;  /* 0x00000011160a7211 */ /* 0x080fe200078a08ff */
[C---:B--2---:R-:W-:Y:S01]  /*155b0*/  IMAD R20, R23.reuse, UR5, RZ ;  /* 0x0000000517147c24 */ /* 0x044fe2000f8e02ff */
[----:B------:R-:W-:Y:S01]  /*155c0*/  ISETP.LT.AND P4, PT, R23, UR15, !P0 ;  /* 0x0000000f17007c0c */ /* 0x000fe2000c781270 */
[----:B------:R0:W-:Y:S01]  /*155d0*/  @P2 STG.E.U16 desc[UR22][R8.64], R11 ;  /* 0x0000000b08002986 */ /* 0x0001e2000c101516 */
[----:B------:R-:W-:-:S02]  /*155e0*/  LEA R12, P2, R0, R17, 0x1 ;  /* 0x00000011000c7211 */ /* 0x000fc400078408ff */
[----:B------:R-:W-:Y:S02]  /*155f0*/  LEA R18, P6, R20, R17, 0x1 ;  /* 0x0000001114127211 */ /* 0x000fe400078c08ff */
[-C--:B------:R-:W-:Y:S02]  /*15600*/  LEA.HI.X.SX32 R13, R0, R3.reuse, 0x1, P2 ;  /* 0x00000003000d7211 */ /* 0x080fe400010f0eff */
[----:B------:R-:W-:Y:S02]  /*15610*/  LOP3.LUT R0, R53, 0x1e, R16, 0xfe, !PT ;  /* 0x0000001e35007812 */ /* 0x000fe400078efe10 */
[-C--:B------:R-:W-:Y:S02]  /*15620*/  LEA.HI.X.SX32 R19, R20, R3.reuse, 0x1, P6 ;  /* 0x0000000314137211 */ /* 0x080fe400030f0eff */
[C---:B------:R-:W-:Y:S01]  /*15630*/  ISETP.LT.AND P2, PT, R0.reuse, UR15, !P0 ;  /* 0x0000000f00007c0c */ /* 0x040fe2000c741270 */
[----:B------:R-:W-:Y:S01]  /*15640*/  IMAD R0, R0, UR5, RZ ;  /* 0x0000000500007c24 */ /* 0x000fe2000f8e02ff */
[----:B0-----:R-:W-:-:S02]  /*15650*/  LEA.HI.X.SX32 R11, R22, R3, 0x1, P5 ;  /* 0x00000003160b7211 */ /* 0x001fc400028f0eff */
[----:B------:R-:W-:Y:S02]  /*15660*/  PRMT R9, R14, 0x7632, R9 ;  /* 0x000076320e097816 */ /* 0x000fe40000000009 */
[C-C-:B------:R-:W-:Y:S01]  /*15670*/  LOP3.LUT R20, R53.reuse, 0x20, R16.reuse, 0xfe, !PT ;  /* 0x0000002035147812 */ /* 0x140fe200078efe10 */
[----:B------:R0:W-:Y:S01]  /*15680*/  @P3 STG.E.U16 desc[UR22][R10.64], R14 ;  /* 0x0000000e0a003986 */ /* 0x0001e2000c101516 */
[C-C-:B------:R-:W-:Y:S02]  /*15690*/  LOP3.LUT R22, R53.reuse, 0x22, R16.reuse, 0xfe, !PT ;  /* 0x0000002235167812 */ /* 0x140fe400078efe10 */
[----:B------:R-:W-:Y:S01]  /*156a0*/  ISETP.LT.AND P3, PT, R20, UR15, !P0 ;  /* 0x0000000f14007c0c */ /* 0x000fe2000c761270 */
[----:B------:R1:W-:Y:S01]  /*156b0*/  @P1 STG.E.U16 desc[UR22][R12.64], R9 ;  /* 0x000000090c001986 */ /* 0x0003e2000c101516 */
[----:B------:R-:W-:Y:S01]  /*156c0*/  LEA R8, P1, R0, R17, 0x1 ;  /* 0x0000001100087211 */ /* 0x000fe200078208ff */
[----:B------:R-:W-:Y:S01]  /*156d0*/  IMAD R20, R20, UR5, RZ ;  /* 0x0000000514147c24 */ /* 0x000fe2000f8e02ff */
[C-C-:B------:R-:W-:Y:S01]  /*156e0*/  LOP3.LUT R21, R53.reuse, 0x3e, R16.reuse, 0xfe, !PT ;  /* 0x0000003e35157812 */ /* 0x140fe200078efe10 */
[----:B------:R2:W-:Y:S01]  /*156f0*/  @P4 STG.E.U16 desc[UR22][R18.64], R15 ;  /* 0x0000000f12004986 */ /* 0x0005e2000c101516 */
[C---:B------:R-:W-:Y:S01]  /*15700*/  ISETP.LT.AND P4, PT, R22.reuse, UR15, !P0 ;  /* 0x0000000f16007c0c */ /* 0x040fe2000c781270 */
[----:B------:R-:W-:Y:S01]  /*15710*/  IMAD R22, R22, UR5, RZ ;  /* 0x0000000516167c24 */ /* 0x000fe2000f8e02ff */
[----:B------:R-:W-:-:S02]  /*15720*/  LOP3.LUT R23, R53, 0x3a, R16, 0xfe, !PT ;  /* 0x0000003a35177812 */ /* 0x000fc400078efe10 */
[--C-:B0-----:R-:W-:Y:S02]  /*15730*/  LOP3.LUT R11, R53, 0x24, R16.reuse, 0xfe, !PT ;  /* 0x00000024350b7812 */ /* 0x101fe400078efe10 */
[----:B------:R-:W-:Y:S02]  /*15740*/  LEA R10, P5, R20, R17, 0x1 ;  /* 0x00000011140a7211 */ /* 0x000fe400078a08ff */
[----:B-1----:R-:W-:Y:S02]  /*15750*/  PRMT R13, R15, 0x7632, R13 ;  /* 0x000076320f0d7816 */ /* 0x002fe4000000000d */
[----:B------:R-:W-:Y:S01]  /*15760*/  LEA.HI.X.SX32 R9, R0, R3, 0x1, P1 ;  /* 0x0000000300097211 */ /* 0x000fe200008f0eff */
[----:B------:R-:W-:Y:S01]  /*15770*/  IMAD R0, R11, UR5, RZ ;  /* 0x000000050b007c24 */ /* 0x000fe2000f8e02ff */
[-C--:B------:R-:W-:Y:S02]  /*15780*/  LEA R12, P6, R22, R17.reuse, 0x1 ;  /* 0x00000011160c7211 */ /* 0x080fe400078c08ff */
[----:B--2---:R-:W-:Y:S01]  /*15790*/  LOP3.LUT R18, R53, 0x26, R16, 0xfe, !PT ;  /* 0x0000002635127812 */ /* 0x004fe200078efe10 */
[----:B------:R0:W-:Y:S01]  /*157a0*/  @P2 STG.E.U16 desc[UR22][R8.64], R13 ;  /* 0x0000000d08002986 */ /* 0x0001e2000c101516 */
[----:B------:R-:W-:-:S02]  /*157b0*/  LEA R14, P2, R0, R17, 0x1 ;  /* 0x00000011000e7211 */ /* 0x000fc400078408ff */
[----:B------:R-:W-:Y:S02]  /*157c0*/  ISETP.LT.AND P1, PT, R11, UR15, !P0 ;  /* 0x0000000f0b007c0c */ /* 0x000fe4000c721270 */
[-C--:B------:R-:W-:Y:S02]  /*157d0*/  LEA.HI.X.SX32 R11, R20, R3.reuse, 0x1, P5 ;  /* 0x00000003140b7211 */ /* 0x080fe400028f0eff */
[-C--:B------:R-:W-:Y:S01]  /*157e0*/  LEA.HI.X.SX32 R15, R0, R3.reuse, 0x1, P2 ;  /* 0x00000003000f7211 */ /* 0x080fe200010f0eff */
[C---:B------:R-:W-:Y:S01]  /*157f0*/  IMAD R0, R18.reuse, UR5, RZ ;  /* 0x0000000512007c24 */ /* 0x040fe2000f8e02ff */
[----:B------:R-:W-:Y:S01]  /*15800*/  ISETP.LT.AND P2, PT, R18, UR15, !P0 ;  /* 0x0000000f12007c0c */ /* 0x000fe2000c741270 */
[----:B------:R-:W-:Y:S01]  /*15810*/  @P3 STG.E.U16 desc[UR22][R10.64], R4 ;  /* 0x000000040a003986 */ /* 0x000fe2000c101516 */
[----:B------:R-:W-:Y:S02]  /*15820*/  LOP3.LUT R20, R53, 0x28, R16, 0xfe, !PT ;  /* 0x0000002835147812 */ /* 0x000fe400078efe10 */
[----:B0-----:R-:W-:-:S02]  /*15830*/  LEA.HI.X.SX32 R13, R22, R3, 0x1, P6 ;  /* 0x00000003160d7211 */ /* 0x001fc400030f0eff */
[----:B------:R-:W-:Y:S02]  /*15840*/  PRMT R9, R4, 0x7632, R9 ;  /* 0x0000763204097816 */ /* 0x000fe40000000009 */
[C-C-:B------:R-:W-:Y:S02]  /*15850*/  LOP3.LUT R8, R53.reuse, 0x2c, R16.reuse, 0xfe, !PT ;  /* 0x0000002c35087812 */ /* 0x140fe400078efe10 */
[----:B------:R-:W-:Y:S01]  /*15860*/  LOP3.LUT R22, R53, 0x2a, R16, 0xfe, !PT ;  /* 0x0000002a35167812 */ /* 0x000fe200078efe10 */
[----:B------:R0:W-:Y:S01]  /*15870*/  @P4 STG.E.U16 desc[UR22][R12.64], R9 ;  /* 0x000000090c004986 */ /* 0x0001e2000c101516 */
[----:B------:R-:W-:Y:S02]  /*15880*/  LEA R18, P4, R0, R17, 0x1 ;  /* 0x0000001100127211 */ /* 0x000fe400078808ff */
[----:B------:R-:W-:Y:S01]  /*15890*/  ISETP.LT.AND P3, PT, R20, UR15, !P0 ;  /* 0x0000000f14007c0c */ /* 0x000fe2000c761270 */
[----:B------:R1:W-:Y:S01]  /*158a0*/  @P1 STG.E.U16 desc[UR22][R14.64], R5 ;  /* 0x000000050e001986 */ /* 0x0003e2000c101516 */
[----:B------:R-:W-:Y:S01]  /*158b0*/  LEA.HI.X.SX32 R19, R0, R3, 0x1, P4 ;  /* 0x0000000300137211 */ /* 0x000fe200020f0eff */
[C---:B------:R-:W-:Y:S01]  /*158c0*/  IMAD R0, R8.reuse, UR5, RZ ;  /* 0x0000000508007c24 */ /* 0x040fe2000f8e02ff */
[----:B------:R-:W-:Y:S01]  /*158d0*/  ISETP.LT.AND P4, PT, R8, UR15, !P0 ;  /* 0x0000000f08007c0c */ /* 0x000fe2000c781270 */
[----:B------:R-:W-:Y:S01]  /*158e0*/  IMAD R20, R20, UR5, RZ ;  /* 0x0000000514147c24 */ /* 0x000fe2000f8e02ff */
[----:B------:R2:W3:Y:S01]  /*158f0*/  LDS.128 R8, [R2+0x800] ;  /* 0x0008000002087984 */ /* 0x0004e20000000c00 */
[C---:B------:R-:W-:Y:S01]  /*15900*/  ISETP.LT.AND P1, PT, R22.reuse, UR15, !P0 ;  /* 0x0000000f16007c0c */ /* 0x040fe2000c721270 */
[----:B------:R-:W-:Y:S01]  /*15910*/  IMAD R22, R22, UR5, RZ ;  /* 0x0000000516167c24 */ /* 0x000fe2000f8e02ff */
[----:B0-----:R-:W-:-:S02]  /*15920*/  PRMT R13, R5, 0x7632, R13 ;  /* 0x00007632050d7816 */ /* 0x001fc4000000000d */
[-C--:B------:R-:W-:Y:S02]  /*15930*/  LEA R4, P5, R20, R17.reuse, 0x1 ;  /* 0x0000001114047211 */ /* 0x080fe400078a08ff */
[-C--:B-1----:R-:W-:Y:S01]  /*15940*/  LEA R14, P6, R0, R17.reuse, 0x1 ;  /* 0x00000011000e7211 */ /* 0x082fe200078c08ff */
[----:B------:R0:W-:Y:S01]  /*15950*/  @P2 STG.E.U16 desc[UR22][R18.64], R13 ;  /* 0x0000000d12002986 */ /* 0x0001e2000c101516 */
[----:B------:R-:W-:Y:S02]  /*15960*/  LEA R12, P2, R22, R17, 0x1 ;  /* 0x00000011160c7211 */ /* 0x000fe400078408ff */
[-C--:B------:R-:W-:Y:S02]  /*15970*/  LEA.HI.X.SX32 R5, R20, R3.reuse, 0x1, P5 ;  /* 0x0000000314057211 */ /* 0x080fe400028f0eff */
[----:B------:R-:W-:Y:S02]  /*15980*/  PRMT R20, R6, 0x7632, R20 ;  /* 0x0000763206147816 */ /* 0x000fe40000000014 */
[----:B------:R-:W-:Y:S01]  /*15990*/  LEA.HI.X.SX32 R15, R0, R3, 0x1, P6 ;  /* 0x00000003000f7211 */ /* 0x000fe200030f0eff */
[----:B------:R1:W-:Y:S01]  /*159a0*/  @P3 STG.E.U16 desc[UR22][R4.64], R6 ;  /* 0x0000000604003986 */ /* 0x0003e2000c101516 */
[----:B------:R-:W-:-:S02]  /*159b0*/  LOP3.LUT R0, R53, 0x2e, R16, 0xfe, !PT ;  /* 0x0000002e35007812 */ /* 0x000fc400078efe10 */
[C-C-:B--2---:R-:W-:Y:S02]  /*159c0*/  LOP3.LUT R2, R53.reuse, 0x30, R16.reuse, 0xfe, !PT ;  /* 0x0000003035027812 */ /* 0x144fe400078efe10 */
[----:B0-----:R-:W-:Y:S02]  /*159d0*/  LEA.HI.X.SX32 R13, R22, R3, 0x1, P2 ;  /* 0x00000003160d7211 */ /* 0x001fe400010f0eff */
[C---:B------:R-:W-:Y:S01]  /*159e0*/  ISETP.LT.AND P5, PT, R2.reuse, UR15, !P0 ;  /* 0x0000000f02007c0c */ /* 0x040fe2000c7a1270 */
[----:B------:R-:W-:Y:S01]  /*159f0*/  IMAD R2, R2, UR5, RZ ;  /* 0x0000000502027c24 */ /* 0x000fe2000f8e02ff */
[C-C-:B------:R-:W-:Y:S01]  /*15a00*/  LOP3.LUT R18, R53.reuse, 0x32, R16.reuse, 0xfe, !PT ;  /* 0x0000003235127812 */ /* 0x140fe200078efe10 */
[----:B------:R0:W-:Y:S01]  /*15a10*/  @P1 STG.E.U16 desc[UR22][R12.64], R20 ;  /* 0x000000140c001986 */ /* 0x0001e2000c101516 */
[----:B------:R-:W-:Y:S02]  /*15a20*/  LOP3.LUT R19, R53, 0x3c, R16, 0xfe, !PT ;  /* 0x0000003c35137812 */ /* 0x000fe400078efe10 */
[----:B-1----:R-:W-:Y:S01]  /*15a30*/  LEA R6, P2, R2, R17, 0x1 ;  /* 0x0000001102067211 */ /* 0x002fe200078408ff */
[----:B------:R1:W-:Y:S01]  /*15a40*/  @P4 STG.E.U16 desc[UR22][R14.64], R7 ;  /* 0x000000070e004986 */ /* 0x0003e2000c101516 */
[C---:B------:R-:W-:Y:S01]  /*15a50*/  ISETP.LT.AND P4, PT, R0.reuse, UR15, !P0 ;  /* 0x0000000f00007c0c */ /* 0x040fe2000c781270 */
[----:B------:R-:W-:Y:S01]  /*15a60*/  IMAD R0, R0, UR5, RZ ;  /* 0x0000000500007c24 */ /* 0x000fe2000f8e02ff */
[----:B------:R-:W-:Y:S01]  /*15a70*/  ISETP.LT.AND P6, PT, R18, UR15, !P0 ;  /* 0x0000000f12007c0c */ /* 0x000fe2000c7c1270 */
[----:B------:R-:W-:-:S03]  /*15a80*/  IMAD R22, R19, UR5, RZ ;  /* 0x0000000513167c24 */ /* 0x000fc6000f8e02ff */
[----:B------:R-:W-:Y:S01]  /*15a90*/  LEA R4, P1, R0, R17, 0x1 ;  /* 0x0000001100047211 */ /* 0x000fe200078208ff */
[----:B0-----:R-:W-:-:S03]  /*15aa0*/  IMAD R20, R23, UR5, RZ ;  /* 0x0000000517147c24 */ /* 0x001fc6000f8e02ff */
[-C--:B------:R-:W-:Y:S01]  /*15ab0*/  LEA.HI.X.SX32 R5, R0, R3.reuse, 0x1, P1 ;  /* 0x0000000300057211 */ /* 0x080fe200008f0eff */
[----:B-1----:R-:W-:Y:S01]  /*15ac0*/  IMAD R14, R18, UR5, RZ ;  /* 0x00000005120e7c24 */ /* 0x002fe2000f8e02ff */
[C-C-:B------:R-:W-:Y:S02]  /*15ad0*/  LOP3.LUT R18, R53.reuse, 0x38, R16.reuse, 0xfe, !PT ;  /* 0x0000003835127812 */ /* 0x140fe400078efe10 */
[C-C-:B------:R-:W-:Y:S02]  /*15ae0*/  LOP3.LUT R15, R53.reuse, 0x36, R16.reuse, 0xfe, !PT ;  /* 0x00000036350f7812 */ /* 0x140fe400078efe10 */
[--C-:B------:R-:W-:Y:S02]  /*15af0*/  LOP3.LUT R0, R53, 0x34, R16.reuse, 0xfe, !PT ;  /* 0x0000003435007812 */ /* 0x100fe400078efe10 */
[----:B------:R-:W-:Y:S02]  /*15b00*/  PRMT R16, R7, 0x7632, R16 ;  /* 0x0000763207107816 */ /* 0x000fe40000000010 */
[----:B------:R-:W-:Y:S01]  /*15b10*/  LEA.HI.X.SX32 R7, R2, R3, 0x1, P2 ;  /* 0x0000000302077211 */ /* 0x000fe200010f0eff */
[C---:B------:R-:W-:Y:S01]  /*15b20*/  IMAD R2, R15.reuse, UR5, RZ ;  /* 0x000000050f027c24 */ /* 0x040fe2000f8e02ff */
[----:B------:R-:W-:Y:S01]  /*15b30*/  LEA R12, P3, R14, R17, 0x1 ;  /* 0x000000110e0c7211 */ /* 0x000fe200078608ff */
[----:B------:R0:W-:Y:S01]  /*15b40*/  @P4 STG.E.U16 desc[UR22][R4.64], R16 ;  /* 0x0000001004004986 */ /* 0x0001e2000c101516 */
[----:B------:R-:W-:-:S02]  /*15b50*/  ISETP.LT.AND P4, PT, R15, UR15, !P0 ;  /* 0x0000000f0f007c0c */ /* 0x000fc4000c781270 */
[----:B------:R-:W-:Y:S01]  /*15b60*/  LEA.HI.X.SX32 R13, R14, R3, 0x1, P3 ;  /* 0x000000030e0d7211 */ /* 0x000fe200018f0eff */
[----:B---3--:R1:W-:Y:S01]  /*15b70*/  @P5 STG.E.U16 desc[UR22][R6.64], R8 ;  /* 0x0000000806005986 */ /* 0x0083e2000c101516 */
[----:B------:R-:W-:Y:S02]  /*15b80*/  PRMT R14, R8, 0x7632, R14 ;  /* 0x00007632080e7816 */ /* 0x000fe4000000000e */
[C---:B------:R-:W-:Y:S01]  /*15b90*/  ISETP.LT.AND P5, PT, R0.reuse, UR15, !P0 ;  /* 0x0000000f00007c0c */ /* 0x040fe2000c7a1270 */
[----:B------:R-:W-:Y:S01]  /*15ba0*/  IMAD R0, R0, UR5, RZ ;  /* 0x0000000500007c24 */ /* 0x000fe2000f8e02ff */
[C---:B------:R-:W-:Y:S01]  /*15bb0*/  ISETP.LT.AND P3, PT, R18.reuse, UR15, !P0 ;  /* 0x0000000f12007c0c */ /* 0x040fe2000c761270 */
[----:B------:R2:W-:Y:S01]  /*15bc0*/  @P6 STG.E.U16 desc[UR22][R12.64], R14 ;  /* 0x0000000e0c006986 */ /* 0x0005e2000c101516 */
[----:B------:R-:W-:Y:S02]  /*15bd0*/  IMAD R18, R18, UR5, RZ ;  /* 0x0000000512127c24 */ /* 0x000fe4000f8e02ff */
[----:B0-----:R-:W-:-:S02]  /*15be0*/  LEA R4, P6, R0, R17, 0x1 ;  /* 0x0000001100047211 */ /* 0x001fc400078c08ff */
[----:B-1----:R-:W-:Y:S01]  /*15bf0*/  LEA R6, P1, R2, R17, 0x1 ;  /* 0x0000001102067211 */ /* 0x002fe200078208ff */
[----:B------:R-:W-:Y:S01]  /*15c00*/  IMAD R8, R21, UR5, RZ ;  /* 0x0000000515087c24 */ /* 0x000fe2000f8e02ff */
[-C--:B------:R-:W-:Y:S02]  /*15c10*/  LEA.HI.X.SX32 R5, R0, R3.reuse, 0x1, P6 ;  /* 0x0000000300057211 */ /* 0x080fe400030f0eff */
[----:B------:R-:W-:Y:S02]  /*15c20*/  LEA.HI.X.SX32 R7, R2, R3, 0x1, P1 ;  /* 0x0000000302077211 */ /* 0x000fe400008f0eff */
[-C--:B--2---:R-:W-:Y:S01]  /*15c30*/  LEA R14, P6, R20, R17.reuse, 0x1 ;  /* 0x00000011140e7211 */ /* 0x084fe200078c08ff */
[----:B------:R0:W-:Y:S01]  /*15c40*/  @P5 STG.E.U16 desc[UR22][R4.64], R9 ;  /* 0x0000000904005986 */ /* 0x0001e2000c101516 */
[-C--:B------:R-:W-:Y:S02]  /*15c50*/  LEA R12, P2, R18, R17.reuse, 0x1 ;  /* 0x00000011120c7211 */ /* 0x080fe400078408ff */
[----:B------:R-:W-:-:S02]  /*15c60*/  LEA R16, P1, R22, R17, 0x1 ;  /* 0x0000001116107211 */ /* 0x000fc400078208ff */
[-C--:B------:R-:W-:Y:S02]  /*15c70*/  LEA.HI.X.SX32 R15, R20, R3.reuse, 0x1, P6 ;  /* 0x00000003140f7211 */ /* 0x080fe400030f0eff */
[----:B------:R-:W-:Y:S02]  /*15c80*/  LEA.HI.X.SX32 R13, R18, R3, 0x1, P2 ;  /* 0x00000003120d7211 */ /* 0x000fe400010f0eff */
[----:B------:R-:W-:Y:S02]  /*15c90*/  LEA R2, P6, R8, R17, 0x1 ;  /* 0x0000001108027211 */ /* 0x000fe400078c08ff */
[----:B------:R-:W-:Y:S02]  /*15ca0*/  ISETP.LT.AND P2, PT, R23, UR15, !P0 ;  /* 0x0000000f17007c0c */ /* 0x000fe4000c741270 */
[----:B------:R-:W-:Y:S02]  /*15cb0*/  LEA.HI.X.SX32 R17, R22, R3, 0x1, P1 ;  /* 0x0000000316117211 */ /* 0x000fe400008f0eff */
[----:B------:R-:W-:-:S02]  /*15cc0*/  ISETP.LT.AND P1, PT, R19, UR15, !P0 ;  /* 0x0000000f13007c0c */ /* 0x000fc4000c721270 */
[----:B------:R-:W-:Y:S02]  /*15cd0*/  ISETP.LT.AND P0, PT, R21, UR15, !P0 ;  /* 0x0000000f15007c0c */ /* 0x000fe4000c701270 */
[----:B------:R-:W-:Y:S02]  /*15ce0*/  PRMT R0, R9, 0x7632, R0 ;  /* 0x0000763209007816 */ /* 0x000fe40000000000 */
[----:B------:R-:W-:Y:S02]  /*15cf0*/  LEA.HI.X.SX32 R3, R8, R3, 0x1, P6 ;  /* 0x0000000308037211 */ /* 0x000fe400030f0eff */
[----:B0-----:R-:W-:Y:S01]  /*15d00*/  PRMT R5, R11, 0x7632, R5 ;  /* 0x000076320b057816 */ /* 0x001fe20000000005 */
[----:B------:R0:W-:Y:S04]  /*15d10*/  @P4 STG.E.U16 desc[UR22][R6.64], R0 ;  /* 0x0000000006004986 */ /* 0x0001e8000c101516 */
[----:B------:R1:W-:Y:S01]  /*15d20*/  @P3 STG.E.U16 desc[UR22][R12.64], R10 ;  /* 0x0000000a0c003986 */ /* 0x0003e2000c101516 */
[----:B0-----:R-:W-:-:S05]  /*15d30*/  PRMT R7, R10, 0x7632, R7 ;  /* 0x000076320a077816 */ /* 0x001fca0000000007 */
[----:B------:R1:W-:Y:S04]  /*15d40*/  @P2 STG.E.U16 desc[UR22][R14.64], R7 ;  /* 0x000000070e002986 */ /* 0x0003e8000c101516 */
[----:B------:R1:W-:Y:S04]  /*15d50*/  @P1 STG.E.U16 desc[UR22][R16.64], R11 ;  /* 0x0000000b10001986 */ /* 0x0003e8000c101516 */
[----:B------:R1:W-:Y:S01]  /*15d60*/  @P0 STG.E.U16 desc[UR22][R2.64], R5 ;  /* 0x0000000502000986 */ /* 0x0003e2000c101516 */
[----:B------:R-:W-:Y:S06]  /*15d70*/  BAR.SYNC.DEFER_BLOCKING 0x0 ;  /* 0x0000000000007b1d */ /* 0x000fec0000010000 */
[----:B------:R-:W-:Y:S05]  /*15d80*/  BRA.U UP0, `(.L_x_13) ;  /* 0x0000000100a07547 */ /* 0x000fea000b800000 */
[----:B------:R-:W0:Y:S01]  /*15d90*/  S2UR UR5, SR_CgaCtaId ;  /* 0x00000000000579c3 */ /* 0x000e220000008800 */
[----:B------:R-:W-:Y:S01]  /*15da0*/  NOP ;  /* 0x0000000000007918 */ /* 0x000fe20000000000 */
[----:B------:R-:W-:Y:S01]  /*15db0*/  UMOV UR4, 0x50 ;  /* 0x0000005000047882 */ /* 0x000fe20000000000 */
[----:B------:R-:W-:Y:S02]  /*15dc0*/  IMAD.U32 R0, RZ, RZ, UR9 ;  /* 0x00000009ff007e24 */ /* 0x000fe4000f8e00ff */
[----:B-1----:R-:W-:Y:S02]  /*15dd0*/  IMAD.MOV.U32 R3, RZ, RZ, 0x3 ;  /* 0x00000003ff037424 */ /* 0x002fe400078e00ff */
[----:B------:R-:W-:Y:S01]  /*15de0*/  IMAD.MOV.U32 R7, RZ, RZ, 0x1 ;  /* 0x00000001ff077424 */ /* 0x000fe200078e00ff */
[----:B------:R-:W-:-:S04]  /*15df0*/  LOP3.LUT R0, R0, 0xffff, RZ, 0xc0, !PT ;  /* 0x0000ffff00007812 */ /* 0x000fc800078ec0ff */
[----:B------:R-:W-:-:S05]  /*15e00*/  SHF.R.U32.HI R0, RZ, 0x5, R0 ;  /* 0x00000005ff007819 */ /* 0x000fca0000011600 */
[----:B------:R-:W-:Y:S01]  /*15e10*/  VIADD R2, R0, 0x10 ;  /* 0x0000001000027836 */ /* 0x000fe20000000000 */
[----:B------:R-:W-:Y:S01]  /*15e20*/  SHF.L.U32 R0, R3, R0, RZ ;  /* 0x0000000003007219 */ /* 0x000fe200000006ff */
[----:B0-----:R-:W-:-:S03]  /*15e30*/  ULEA UR6, UR5, UR4, 0x18 ;  /* 0x0000000405067291 */ /* 0x001fc6000f8ec0ff */
[----:B------:R-:W-:-:S04]  /*15e40*/  SHF.L.U32 R3, R7, R2, RZ ;  /* 0x0000000207037219 */ /* 0x000fc800000006ff */
[----:B------:R-:W-:Y:S02]  /*15e50*/  LOP3.LUT R0, R3, R0, RZ, 0xfc, !PT ;  /* 0x0000000003007212 */ /* 0x000fe400078efcff */
[----:B------:R-:W0:Y:S02]  /*15e60*/  LDS R5, [UR6] ;  /* 0x00000006ff057984 */ /* 0x000e240008000800 */
[C---:B------:R-:W-:Y:S02]  /*15e70*/  LOP3.LUT R2, R0.reuse, 0xffff, RZ, 0xc0, !PT ;  /* 0x0000ffff00027812 */ /* 0x040fe400078ec0ff */
[----:B0-----:R-:W-:-:S04]  /*15e80*/  LOP3.LUT R3, R0, 0xffff, R5, 0x80, !PT ;  /* 0x0000ffff00037812 */ /* 0x001fc800078e8005 */
[----:B------:R-:W-:-:S13]  /*15e90*/  ISETP.NE.AND P0, PT, R3, R2, PT ;  /* 0x000000020300720c */ /* 0x000fda0003f05270 */
[----:B------:R-:W-:Y:S05]  /*15ea0*/  @P0 BRA `(.L_x_14) ;  /* 0x0000000000500947 */ /* 0x000fea0003800000 */
[----:B------:R-:W-:Y:S02]  /*15eb0*/  SHF.R.U32.HI R5, RZ, 0x10, R5 ;  /* 0x00000010ff057819 */ /* 0x000fe40000011605 */
[----:B------:R-:W-:-:S04]  /*15ec0*/  SHF.R.U32.HI R2, RZ, 0x10, R0 ;  /* 0x00000010ff027819 */ /* 0x000fc80000011600 */
[----:B------:R-:W-:-:S04]  /*15ed0*/  LOP3.LUT R5, R5, R2, RZ, 0xc0, !PT ;  /* 0x0000000205057212 */ /* 0x000fc800078ec0ff */
[----:B------:R-:W-:-:S13]  /*15ee0*/  ISETP.NE.AND P0, PT, R5, R2, PT ;  /* 0x000000020500720c */ /* 0x000fda0003f05270 */
[----:B------:R-:W-:Y:S05]  /*15ef0*/  @P0 BRA `(.L_x_15) ;  /* 0x0000000000300947 */ /* 0x000fea0003800000 */
[----:B------:R-:W-:Y:S01]  /*15f00*/  R2UR UR4, R0 ;  /* 0x00000000000472ca */ /* 0x000fe200000e0000 */
[----:B------:R-:W-:Y:S01]  /*15f10*/  VOTEU.ANY UR5, UPT, PT ;  /* 0x0000000000057886 */ /* 0x000fe200038e0100 */
[----:B------:R-:W0:Y:S01]  /*15f20*/  S2R R0, SR_LANEID ;  /* 0x0000000000007919 */ /* 0x000e220000000000 */
[----:B------:R-:W-:-:S10]  /*15f30*/  UFLO.U32 UR5, UR5 ;  /* 0x00000005000572bd */ /* 0x000fd400080e0000 */
[----:B------:R-:W-:-:S06]  /*15f40*/  ULOP3.LUT UR4, URZ, UR4, URZ, 0x33, !UPT ;  /* 0x00000004ff047292 */ /* 0x000fcc000f8e33ff */
[----:B------:R-:W-:-:S04]  /*15f50*/  IMAD.U32 R2, RZ, RZ, UR4 ;  /* 0x00000004ff027e24 */ /* 0x000fc8000f8e00ff */
[----:B------:R-:W1:Y:S02]  /*15f60*/  REDUX UR7, R2 ;  /* 0x00000000020773c4 */ /* 0x000e640000000000 */
[----:B------:R2:W-:Y:S01]  /*15f70*/  UTCATOMSWS.AND URZ, UR4 ;  /* 0x0000000400ff79e3 */ /* 0x0005e20008000000 */
[----:B0-----:R-:W-:Y:S01]  /*15f80*/  ISETP.EQ.U32.AND P0, PT, R0, UR5, PT ;  /* 0x0000000500007c0c */ /* 0x001fe2000bf02070 */
[----:B-1----:R-:W-:-:S12]  /*15f90*/  IMAD.U32 R0, RZ, RZ, UR7 ;  /* 0x00000007ff007e24 */ /* 0x002fd8000f8e00ff */
[----:B------:R2:W-:Y:S01]  /*15fa0*/  @P0 ATOMS.AND RZ, [UR6], R0 ;  /* 0x00000000ffff098c */ /* 0x0005e2000a800006 */
[----:B------:R-:W-:Y:S05]  /*15fb0*/  BRA `(.L_x_13) ;  /* 0x0000000000147947 */ /* 0x000fea0003800000 */
.L_x_15:
[----:B------:R-:W-:-:S07]  /*15fc0*/  MOV R2, 0x15fe0 ;  /* 0x00015fe000027802 */ /* 0x000fce0000000f00 */
[----:B------:R-:W-:Y:S05]  /*15fd0*/  CALL.REL.NOINC `($__internal_0_$__cuda_sm10x_tcgen05_guardrail_trap_col_being_dealloced_not_returned_by_alloc) ;  /* 0x0000000000387944 */ /* 0x000fea0003c00000 */
[----:B------:R-:W-:Y:S05]  /*15fe0*/  BRA `(.L_x_13) ;  /* 0x0000000000087947 */ /* 0x000fea0003800000 */
.L_x_14:
[----:B------:R-:W-:-:S07]  /*15ff0*/  MOV R2, 0x16010 ;  /* 0x0001601000027802 */ /* 0x000fce0000000f00 */
[----:B------:R-:W-:Y:S05]  /*16000*/  CALL.REL.NOINC `($__internal_2_$__cuda_sm10x_tcgen05_guardrail_trap_unallocated_columns_being_dealloced) ;  /* 0x0000000000447944 */ /* 0x000fea0003c00000 */
.L_x_13:
[----:B------:R-:W-:Y:S01]  /*16010*/  NOP ;  /* 0x0000000000007918 */ /* 0x000fe20000000000 */
[----:B--2---:R-:W-:Y:S05]  /*16020*/  EXIT ;  /* 0x000000000000794d */ /* 0x004fea0003800000 */
.L_x_8:
[----:B-----5:R1:W-:Y:S04]  /*16030*/  STL [R1+0x58c], R0 ;  /* 0x00058c0001007387 */ /* 0x0203e80000100800 */
[----:B-1----:R-:W3:Y:S02]  /*16040*/  LDL R0, [R1+0x340] ;  /* 0x0003400001007983 */ /* 0x002ee40000100800 */
[----:B---3--:R1:W3:Y:S02]  /*16050*/  SYNCS.PHASECHK.TRANS64.TRYWAIT P0, [UR12], R0 ;  /* 0x00000000ff0075a7 */ /* 0x0082e4000800110c */
[----:B-1---5:R1:W5:Y:S02]  /*16060*/  LDL.LU R0, [R1+0x58c] ;  /* 0x00058c0001007983 */ /* 0x0223640000300800 */
[----:B-1-3--:R-:W-:Y:S05]  /*16070*/  @!P0 BRA `(.L_x_8) ;  /* 0xfffffffc00ec8947 */ /* 0x00afea000383ffff */
[----:B------:R-:W-:Y:S05]  /*16080*/  BRA `(.L_x_16) ;  /* 0xffffff8000807947 */ /* 0x000fea000383ffff */
.L_x_12:
[----:B------:R-:W2:Y:S02]  /*16090*/  SYNCS.PHASECHK.TRANS64.TRYWAIT P0, [UR12], R0 ;  /* 0x00000000ff0075a7 */ /* 0x000ea4000800110c */
[----:B--2---:R-:W-:Y:S05]  /*160a0*/  @!P0 BRA `(.L_x_12) ;  /* 0xfffffffc00f88947 */ /* 0x004fea000383ffff */
[----:B------:R-:W-:Y:S05]  /*160b0*/  BRA `(.L_x_11) ;  /* 0xffffffec000c7947 */ /* 0x000fea000383ffff */
        .weak           $__internal_0_$__cuda_sm10x_tcgen05_guardrail_trap_col_being_dealloced_not_returned_by_alloc
        .type           $__internal_0_$__cuda_sm10x_tcgen05_guardrail_trap_col_being_dealloced_not_returned_by_alloc,@function
        .size           $__internal_0_$__cuda_sm10x_tcgen05_guardrail_trap_col_being_dealloced_not_returned_by_alloc,($__internal_1_$__cuda_sm10x_tcgen05_guardrail_trap_phase_invalid_during_alloc - $__internal_0_$__cuda_sm10x_tcgen05_guardrail_trap_col_being_dealloced_not_returned_by_alloc)
$__internal_0_$__cuda_sm10x_tcgen05_guardrail_trap_col_being_dealloced_not_returned_by_alloc:
[----:B------:R-:W-:Y:S05]  /*160c0*/  BPT.TRAP 0x1 ;  /* 0x000000040000795c */ /* 0x000fea0000300000 */
[----:B------:R-:W-:-:S04]  /*160d0*/  IMAD.MOV.U32 R3, RZ, RZ, 0x0 ;  /* 0x00000000ff037424 */ /* 0x000fc800078e00ff */
[----:B------:R-:W-:Y:S05]  /*160e0*/  RET.REL.NODEC R2 `(matmul_kernel) ;  /* 0xfffffe9c02c47950 */ /* 0x000fea0003c3ffff */
        .weak           $__internal_1_$__cuda_sm10x_tcgen05_guardrail_trap_phase_invalid_during_alloc
        .type           $__internal_1_$__cuda_sm10x_tcgen05_guardrail_trap_phase_invalid_during_alloc,@function
        .size           $__internal_1_$__cuda_sm10x_tcgen05_guardrail_trap_phase_invalid_during_alloc,($__internal_2_$__cuda_sm10x_tcgen05_guardrail_trap_unallocated_columns_being_dealloced - $__internal_1_$__cuda_sm10x_tcgen05_guardrail_trap_phase_invalid_during_alloc)
$__internal_1_$__cuda_sm10x_tcgen05_guardrail_trap_phase_invalid_during_alloc:
[----:B------:R-:W-:Y:S05]  /*160f0*/  BPT.TRAP 0x1 ;  /* 0x000000040000795c */ /* 0x000fea0000300000 */
[----:B------:R-:W-:-:S04]  /*16100*/  IMAD.MOV.U32 R3, RZ, RZ, 0x0 ;  /* 0x00000000ff037424 */ /* 0x000fc800078e00ff */
[----:B------:R-:W-:Y:S05]  /*16110*/  RET.REL.NODEC R2 `(matmul_kernel) ;  /* 0xfffffe9c02b87950 */ /* 0x000fea0003c3ffff */
        .weak           $__internal_2_$__cuda_sm10x_tcgen05_guardrail_trap_unallocated_columns_being_dealloced
        .type           $__internal_2_$__cuda_sm10x_tcgen05_guardrail_trap_unallocated_columns_being_dealloced,@function
        .size           $__internal_2_$__cuda_sm10x_tcgen05_guardrail_trap_unallocated_columns_being_dealloced,(.L_x_20 - $__internal_2_$__cuda_sm10x_tcgen05_guardrail_trap_unallocated_columns_being_dealloced)
$__internal_2_$__cuda_sm10x_tcgen05_guardrail_trap_unallocated_columns_being_dealloced:
[----:B------:R-:W-:Y:S05]  /*16120*/  BPT.TRAP 0x1 ;  /* 0x000000040000795c */ /* 0x000fea0000300000 */
[----:B------:R-:W-:-:S04]  /*16130*/  IMAD.MOV.U32 R3, RZ, RZ, 0x0 ;  /* 0x00000000ff037424 */ /* 0x000fc800078e00ff */
[----:B------:R-:W-:Y:S05]  /*16140*/  RET.REL.NODEC R2 `(matmul_kernel) ;  /* 0xfffffe9c02ac7950 */ /* 0x000fea0003c3ffff */
.L_x_17:
[----:B------:R-:W-:-:S00]  /*16150*/  BRA `(.L_x_17) ;  /* 0xfffffffc00fc7947 */ /* 0x000fc0000383ffff */
[----:B------:R-:W-:-:S00]  /*16160*/  NOP ;  /* 0x0000000000007918 */ /* 0x000fc00000000000 */
        /* <DEDUP_REMOVED lines=9> */
.L_x_20:


//--------------------- .nv.shared.matmul_kernel  --------------------------
	.section	.nv.shared.matmul_kernel,"aw",@nobits
	.sectionflags	@""
	.align	16
	.zero		1024


//--------------------- .nv.shared.reserved.0     --------------------------
	.section	.nv.shared.reserved.0,"aw",@nobits
	.align	8
	.weak		__nv_reservedSMEM_offset_0_alias
	.size		__nv_reservedSMEM_offset_0_alias, 0, 64
	.other		__nv_reservedSMEM_offset_0_alias,@"STO_CUDA_RESERVED_SHARED STV_DEFAULT"
__nv_reservedSMEM_offset_0_alias:
	.zero		0
.nv.shared.reserved.0:
	.zero		64
	.weak		__nv_reservedSMEM_allocation_phase
	.type		__nv_reservedSMEM_allocation_phase,@object
	.size		__nv_reservedSMEM_allocation_phase,(.L_0 - __nv_reservedSMEM_allocation_phase)
__nv_reservedSMEM_allocation_phase:
	.zero		1
.L_0:
	.zero		7
	.weak		__nv_reservedSMEM_devtool_atexit_pc
	.type		__nv_reservedSMEM_devtool_atexit_pc,@object
	.size		__nv_reservedSMEM_devtool_atexit_pc,(__nv_reservedSMEM_allocation_mask - __nv_reservedSMEM_devtool_atexit_pc)
__nv_reservedSMEM_devtool_atexit_pc:
	.zero		8
	.weak		__nv_reservedSMEM_allocation_mask
	.type		__nv_reservedSMEM_allocation_mask,@object
	.size		__nv_reservedSMEM_allocation_mask,(.L_2 - __nv_reservedSMEM_allocation_mask)
__nv_reservedSMEM_allocation_mask:
	.zero		4
.L_2:


//--------------------- .nv.constant0.matmul_kernel --------------------------
	.section	.nv.constant0.matmul_kernel,"a",@progbits
	.sectionflags	@""
	.align	4
.nv.constant0.matmul_kernel:
	.zero		976


//--------------------- SYMBOLS --------------------------

	.type		.nv.reservedSmem.offset0,@object
	.size		.nv.reservedSmem.offset0,0x4
	.type		.nv.reservedSmem.cap,@object
	.size		.nv.reservedSmem.cap,0x4
